//
// Generated by NVIDIA NVVM Compiler
//
// Compiler Build ID: CL-36424714
// Cuda compilation tools, release 13.0, V13.0.88
// Based on NVVM 20.0.0
//

.version 9.0
.target sm_100
.address_size 64

	// .globl	_ZN3cub18CUB_300001_SM_10006detail11EmptyKernelIvEEvv
// _ZZN3cub18CUB_300001_SM_10006detail6reduce28DeviceReduceSingleTileKernelINS2_10policy_hubIijN4cuda3std3__44plusIiEEE10Policy1000EN6thrust24THRUST_300001_SM_1000_NS6detail15normal_iteratorINSD_10device_ptrIlEEEEPijS9_ii6squareEEvT0_T1_T2_T3_T4_T6_E12temp_storage has been demoted
// _ZZN3cub18CUB_300001_SM_10006detail6reduce18DeviceReduceKernelINS2_10policy_hubIijN4cuda3std3__44plusIiEEE10Policy1000EN6thrust24THRUST_300001_SM_1000_NS6detail15normal_iteratorINSD_10device_ptrIlEEEEjS9_i6squareEEvT0_PT3_T1_NS0_13GridEvenShareISN_EET2_T4_E12temp_storage has been demoted
// _ZZN3cub18CUB_300001_SM_10006detail6reduce28DeviceReduceSingleTileKernelINS2_10policy_hubIijN4cuda3std3__44plusIiEEE10Policy1000EPiSC_iS9_iiNS7_10__identityEEEvT0_T1_T2_T3_T4_T6_E12temp_storage has been demoted
// _ZZN3cub18CUB_300001_SM_10006detail6reduce28DeviceReduceSingleTileKernelINS2_10policy_hubIiyN4cuda3std3__44plusIiEEE10Policy1000EN6thrust24THRUST_300001_SM_1000_NS6detail15normal_iteratorINSD_10device_ptrIlEEEEPiyS9_ii6squareEEvT0_T1_T2_T3_T4_T6_E12temp_storage has been demoted
// _ZZN3cub18CUB_300001_SM_10006detail6reduce18DeviceReduceKernelINS2_10policy_hubIiyN4cuda3std3__44plusIiEEE10Policy1000EN6thrust24THRUST_300001_SM_1000_NS6detail15normal_iteratorINSD_10device_ptrIlEEEEyS9_i6squareEEvT0_PT3_T1_NS0_13GridEvenShareISN_EET2_T4_E12temp_storage has been demoted
// _ZZN3cub18CUB_300001_SM_10006detail6reduce28DeviceReduceSingleTileKernelINS2_10policy_hubIiyN4cuda3std3__44plusIiEEE10Policy1000EPiSC_iS9_iiNS7_10__identityEEEvT0_T1_T2_T3_T4_T6_E12temp_storage has been demoted
// _ZZN3cub18CUB_300001_SM_10006detail9transform23transform_kernel_ublkcpINS2_19async_copy_policy_tILi128EEEiN4cuda3std3__45minusIiEEN6thrust24THRUST_300001_SM_1000_NS6detail15normal_iteratorINSC_10device_ptrIlEEEEJllEEEvT0_iT1_T2_DpNS2_16aligned_base_ptrIT3_EEE3bar has been demoted
// _ZZN3cub18CUB_300001_SM_10006detail9transform23transform_kernel_ublkcpINS2_19async_copy_policy_tILi128EEElN4cuda3std3__45minusIiEEN6thrust24THRUST_300001_SM_1000_NS6detail15normal_iteratorINSC_10device_ptrIlEEEEJllEEEvT0_iT1_T2_DpNS2_16aligned_base_ptrIT3_EEE3bar has been demoted
.global .align 1 .b8 _ZN30_INTERNAL_b676bfab_4_k_cu_main4cuda3std3__45__cpo5beginE[1];
.global .align 1 .b8 _ZN30_INTERNAL_b676bfab_4_k_cu_main4cuda3std3__45__cpo3endE[1];
.global .align 1 .b8 _ZN30_INTERNAL_b676bfab_4_k_cu_main4cuda3std3__45__cpo6cbeginE[1];
.global .align 1 .b8 _ZN30_INTERNAL_b676bfab_4_k_cu_main4cuda3std3__45__cpo4cendE[1];
.global .align 1 .b8 _ZN30_INTERNAL_b676bfab_4_k_cu_main4cuda3std3__45__cpo6rbeginE[1];
.global .align 1 .b8 _ZN30_INTERNAL_b676bfab_4_k_cu_main4cuda3std3__45__cpo4rendE[1];
.global .align 1 .b8 _ZN30_INTERNAL_b676bfab_4_k_cu_main4cuda3std3__45__cpo7crbeginE[1];
.global .align 1 .b8 _ZN30_INTERNAL_b676bfab_4_k_cu_main4cuda3std3__45__cpo5crendE[1];
.global .align 1 .b8 _ZN30_INTERNAL_b676bfab_4_k_cu_main4cuda3std3__432_GLOBAL__N__b676bfab_4_k_cu_main6ignoreE[1];
.global .align 1 .b8 _ZN30_INTERNAL_b676bfab_4_k_cu_main4cuda3std3__419piecewise_constructE[1];
.global .align 1 .b8 _ZN30_INTERNAL_b676bfab_4_k_cu_main4cuda3std3__48in_placeE[1];
.global .align 1 .b8 _ZN30_INTERNAL_b676bfab_4_k_cu_main4cuda3std3__420unreachable_sentinelE[1];
.global .align 1 .b8 _ZN30_INTERNAL_b676bfab_4_k_cu_main4cuda3std3__47nulloptE[1];
.global .align 1 .b8 _ZN30_INTERNAL_b676bfab_4_k_cu_main4cuda3std3__48unexpectE[1];
.global .align 1 .b8 _ZN30_INTERNAL_b676bfab_4_k_cu_main4cuda3std6ranges3__45__cpo4swapE[1];
.global .align 1 .b8 _ZN30_INTERNAL_b676bfab_4_k_cu_main4cuda3std6ranges3__45__cpo9iter_moveE[1];
.global .align 1 .b8 _ZN30_INTERNAL_b676bfab_4_k_cu_main4cuda3std6ranges3__45__cpo5beginE[1];
.global .align 1 .b8 _ZN30_INTERNAL_b676bfab_4_k_cu_main4cuda3std6ranges3__45__cpo3endE[1];
.global .align 1 .b8 _ZN30_INTERNAL_b676bfab_4_k_cu_main4cuda3std6ranges3__45__cpo6cbeginE[1];
.global .align 1 .b8 _ZN30_INTERNAL_b676bfab_4_k_cu_main4cuda3std6ranges3__45__cpo4cendE[1];
.global .align 1 .b8 _ZN30_INTERNAL_b676bfab_4_k_cu_main4cuda3std6ranges3__45__cpo7advanceE[1];
.global .align 1 .b8 _ZN30_INTERNAL_b676bfab_4_k_cu_main4cuda3std6ranges3__45__cpo9iter_swapE[1];
.global .align 1 .b8 _ZN30_INTERNAL_b676bfab_4_k_cu_main4cuda3std6ranges3__45__cpo4nextE[1];
.global .align 1 .b8 _ZN30_INTERNAL_b676bfab_4_k_cu_main4cuda3std6ranges3__45__cpo4prevE[1];
.global .align 1 .b8 _ZN30_INTERNAL_b676bfab_4_k_cu_main4cuda3std6ranges3__45__cpo4dataE[1];
.global .align 1 .b8 _ZN30_INTERNAL_b676bfab_4_k_cu_main4cuda3std6ranges3__45__cpo5cdataE[1];
.global .align 1 .b8 _ZN30_INTERNAL_b676bfab_4_k_cu_main4cuda3std6ranges3__45__cpo4sizeE[1];
.global .align 1 .b8 _ZN30_INTERNAL_b676bfab_4_k_cu_main4cuda3std6ranges3__45__cpo5ssizeE[1];
.global .align 1 .b8 _ZN30_INTERNAL_b676bfab_4_k_cu_main4cuda3std6ranges3__45__cpo8distanceE[1];
.global .align 1 .b8 _ZN30_INTERNAL_b676bfab_4_k_cu_main6thrust24THRUST_300001_SM_1000_NS8cuda_cub3parE[1];
.global .align 1 .b8 _ZN30_INTERNAL_b676bfab_4_k_cu_main6thrust24THRUST_300001_SM_1000_NS8cuda_cub10par_nosyncE[1];
.global .align 1 .b8 _ZN30_INTERNAL_b676bfab_4_k_cu_main6thrust24THRUST_300001_SM_1000_NS6system6detail10sequential3seqE[1];
.global .align 1 .b8 _ZN30_INTERNAL_b676bfab_4_k_cu_main6thrust24THRUST_300001_SM_1000_NS12placeholders2_1E[1];
.global .align 1 .b8 _ZN30_INTERNAL_b676bfab_4_k_cu_main6thrust24THRUST_300001_SM_1000_NS12placeholders2_2E[1];
.global .align 1 .b8 _ZN30_INTERNAL_b676bfab_4_k_cu_main6thrust24THRUST_300001_SM_1000_NS12placeholders2_3E[1];
.global .align 1 .b8 _ZN30_INTERNAL_b676bfab_4_k_cu_main6thrust24THRUST_300001_SM_1000_NS12placeholders2_4E[1];
.global .align 1 .b8 _ZN30_INTERNAL_b676bfab_4_k_cu_main6thrust24THRUST_300001_SM_1000_NS12placeholders2_5E[1];
.global .align 1 .b8 _ZN30_INTERNAL_b676bfab_4_k_cu_main6thrust24THRUST_300001_SM_1000_NS12placeholders2_6E[1];
.global .align 1 .b8 _ZN30_INTERNAL_b676bfab_4_k_cu_main6thrust24THRUST_300001_SM_1000_NS12placeholders2_7E[1];
.global .align 1 .b8 _ZN30_INTERNAL_b676bfab_4_k_cu_main6thrust24THRUST_300001_SM_1000_NS12placeholders2_8E[1];
.global .align 1 .b8 _ZN30_INTERNAL_b676bfab_4_k_cu_main6thrust24THRUST_300001_SM_1000_NS12placeholders2_9E[1];
.global .align 1 .b8 _ZN30_INTERNAL_b676bfab_4_k_cu_main6thrust24THRUST_300001_SM_1000_NS12placeholders3_10E[1];
.global .align 1 .b8 _ZN30_INTERNAL_b676bfab_4_k_cu_main6thrust24THRUST_300001_SM_1000_NS3seqE[1];
.extern .shared .align 128 .b8 _ZN3cub18CUB_300001_SM_10006detail9transform4smemE[];

.visible .entry _ZN3cub18CUB_300001_SM_10006detail11EmptyKernelIvEEvv()
{


	ret;

}
	// .globl	_ZN3cub18CUB_300001_SM_10006detail8for_each13static_kernelINS2_12policy_hub_t12policy_500_tEmN6thrust24THRUST_300001_SM_1000_NS8cuda_cub20__uninitialized_fill7functorINS7_10device_ptrIlEElEEEEvT0_T1_
.visible .entry _ZN3cub18CUB_300001_SM_10006detail8for_each13static_kernelINS2_12policy_hub_t12policy_500_tEmN6thrust24THRUST_300001_SM_1000_NS8cuda_cub20__uninitialized_fill7functorINS7_10device_ptrIlEElEEEEvT0_T1_(
	.param .u64 _ZN3cub18CUB_300001_SM_10006detail8for_each13static_kernelINS2_12policy_hub_t12policy_500_tEmN6thrust24THRUST_300001_SM_1000_NS8cuda_cub20__uninitialized_fill7functorINS7_10device_ptrIlEElEEEEvT0_T1__param_0,
	.param .align 8 .b8 _ZN3cub18CUB_300001_SM_10006detail8for_each13static_kernelINS2_12policy_hub_t12policy_500_tEmN6thrust24THRUST_300001_SM_1000_NS8cuda_cub20__uninitialized_fill7functorINS7_10device_ptrIlEElEEEEvT0_T1__param_1[16]
)
.maxntid 256
{
	.reg .pred 	%p<4>;
	.reg .b32 	%r<5>;
	.reg .b64 	%rd<18>;

	ld.param.u64 	%rd6, [_ZN3cub18CUB_300001_SM_10006detail8for_each13static_kernelINS2_12policy_hub_t12policy_500_tEmN6thrust24THRUST_300001_SM_1000_NS8cuda_cub20__uninitialized_fill7functorINS7_10device_ptrIlEElEEEEvT0_T1__param_1+8];
	ld.param.u64 	%rd5, [_ZN3cub18CUB_300001_SM_10006detail8for_each13static_kernelINS2_12policy_hub_t12policy_500_tEmN6thrust24THRUST_300001_SM_1000_NS8cuda_cub20__uninitialized_fill7functorINS7_10device_ptrIlEElEEEEvT0_T1__param_1];
	ld.param.u64 	%rd7, [_ZN3cub18CUB_300001_SM_10006detail8for_each13static_kernelINS2_12policy_hub_t12policy_500_tEmN6thrust24THRUST_300001_SM_1000_NS8cuda_cub20__uninitialized_fill7functorINS7_10device_ptrIlEElEEEEvT0_T1__param_0];
	mov.u32 	%r2, %ctaid.x;
	mul.wide.u32 	%rd1, %r2, 512;
	sub.s64 	%rd2, %rd7, %rd1;
	setp.lt.u64 	%p1, %rd2, 512;
	@%p1 bra 	$L__BB1_2;
	mov.u32 	%r4, %tid.x;
	cvta.to.global.u64 	%rd13, %rd5;
	cvt.u64.u32 	%rd14, %r4;
	add.s64 	%rd15, %rd1, %rd14;
	shl.b64 	%rd16, %rd15, 3;
	add.s64 	%rd17, %rd13, %rd16;
	st.global.u64 	[%rd17], %rd6;
	st.global.u64 	[%rd17+2048], %rd6;
	bra.uni 	$L__BB1_6;
$L__BB1_2:
	cvta.to.global.u64 	%rd8, %rd5;
	mov.u32 	%r1, %tid.x;
	cvt.u64.u32 	%rd9, %r1;
	setp.le.u64 	%p2, %rd2, %rd9;
	add.s64 	%rd10, %rd1, %rd9;
	shl.b64 	%rd11, %rd10, 3;
	add.s64 	%rd4, %rd8, %rd11;
	@%p2 bra 	$L__BB1_4;
	st.global.u64 	[%rd4], %rd6;
$L__BB1_4:
	add.s32 	%r3, %r1, 256;
	cvt.u64.u32 	%rd12, %r3;
	setp.le.u64 	%p3, %rd2, %rd12;
	@%p3 bra 	$L__BB1_6;
	st.global.u64 	[%rd4+2048], %rd6;
$L__BB1_6:
	ret;

}
	// .globl	_ZN3cub18CUB_300001_SM_10006detail9transform16transform_kernelINS2_10policy_hubILb0EN4cuda3std3__45tupleIJN6thrust24THRUST_300001_SM_1000_NS6detail15normal_iteratorINSA_10device_ptrIlEEEESF_EEEE10policy1000EiNS7_5minusIiEESF_JPlSL_EEEvT0_iT1_T2_DpNS2_10kernel_argIT3_EE
.visible .entry _ZN3cub18CUB_300001_SM_10006detail9transform16transform_kernelINS2_10policy_hubILb0EN4cuda3std3__45tupleIJN6thrust24THRUST_300001_SM_1000_NS6detail15normal_iteratorINSA_10device_ptrIlEEEESF_EEEE10policy1000EiNS7_5minusIiEESF_JPlSL_EEEvT0_iT1_T2_DpNS2_10kernel_argIT3_EE(
	.param .u32 _ZN3cub18CUB_300001_SM_10006detail9transform16transform_kernelINS2_10policy_hubILb0EN4cuda3std3__45tupleIJN6thrust24THRUST_300001_SM_1000_NS6detail15normal_iteratorINSA_10device_ptrIlEEEESF_EEEE10policy1000EiNS7_5minusIiEESF_JPlSL_EEEvT0_iT1_T2_DpNS2_10kernel_argIT3_EE_param_0,
	.param .u32 _ZN3cub18CUB_300001_SM_10006detail9transform16transform_kernelINS2_10policy_hubILb0EN4cuda3std3__45tupleIJN6thrust24THRUST_300001_SM_1000_NS6detail15normal_iteratorINSA_10device_ptrIlEEEESF_EEEE10policy1000EiNS7_5minusIiEESF_JPlSL_EEEvT0_iT1_T2_DpNS2_10kernel_argIT3_EE_param_1,
	.param .align 1 .b8 _ZN3cub18CUB_300001_SM_10006detail9transform16transform_kernelINS2_10policy_hubILb0EN4cuda3std3__45tupleIJN6thrust24THRUST_300001_SM_1000_NS6detail15normal_iteratorINSA_10device_ptrIlEEEESF_EEEE10policy1000EiNS7_5minusIiEESF_JPlSL_EEEvT0_iT1_T2_DpNS2_10kernel_argIT3_EE_param_2[1],
	.param .align 8 .b8 _ZN3cub18CUB_300001_SM_10006detail9transform16transform_kernelINS2_10policy_hubILb0EN4cuda3std3__45tupleIJN6thrust24THRUST_300001_SM_1000_NS6detail15normal_iteratorINSA_10device_ptrIlEEEESF_EEEE10policy1000EiNS7_5minusIiEESF_JPlSL_EEEvT0_iT1_T2_DpNS2_10kernel_argIT3_EE_param_3[8],
	.param .align 8 .b8 _ZN3cub18CUB_300001_SM_10006detail9transform16transform_kernelINS2_10policy_hubILb0EN4cuda3std3__45tupleIJN6thrust24THRUST_300001_SM_1000_NS6detail15normal_iteratorINSA_10device_ptrIlEEEESF_EEEE10policy1000EiNS7_5minusIiEESF_JPlSL_EEEvT0_iT1_T2_DpNS2_10kernel_argIT3_EE_param_4[16],
	.param .align 8 .b8 _ZN3cub18CUB_300001_SM_10006detail9transform16transform_kernelINS2_10policy_hubILb0EN4cuda3std3__45tupleIJN6thrust24THRUST_300001_SM_1000_NS6detail15normal_iteratorINSA_10device_ptrIlEEEESF_EEEE10policy1000EiNS7_5minusIiEESF_JPlSL_EEEvT0_iT1_T2_DpNS2_10kernel_argIT3_EE_param_5[16]
)
.maxntid 128
{
	.reg .pred 	%p<28>;
	.reg .b32 	%r<189>;
	.reg .b64 	%rd<153>;
	// demoted variable
	.shared .align 8 .u64 _ZZN3cub18CUB_300001_SM_10006detail9transform23transform_kernel_ublkcpINS2_19async_copy_policy_tILi128EEEiN4cuda3std3__45minusIiEEN6thrust24THRUST_300001_SM_1000_NS6detail15normal_iteratorINSC_10device_ptrIlEEEEJllEEEvT0_iT1_T2_DpNS2_16aligned_base_ptrIT3_EEE3bar;
	ld.param.u64 	%rd65, [_ZN3cub18CUB_300001_SM_10006detail9transform16transform_kernelINS2_10policy_hubILb0EN4cuda3std3__45tupleIJN6thrust24THRUST_300001_SM_1000_NS6detail15normal_iteratorINSA_10device_ptrIlEEEESF_EEEE10policy1000EiNS7_5minusIiEESF_JPlSL_EEEvT0_iT1_T2_DpNS2_10kernel_argIT3_EE_param_5];
	ld.param.u64 	%rd63, [_ZN3cub18CUB_300001_SM_10006detail9transform16transform_kernelINS2_10policy_hubILb0EN4cuda3std3__45tupleIJN6thrust24THRUST_300001_SM_1000_NS6detail15normal_iteratorINSA_10device_ptrIlEEEESF_EEEE10policy1000EiNS7_5minusIiEESF_JPlSL_EEEvT0_iT1_T2_DpNS2_10kernel_argIT3_EE_param_4];
	ld.param.u32 	%r72, [_ZN3cub18CUB_300001_SM_10006detail9transform16transform_kernelINS2_10policy_hubILb0EN4cuda3std3__45tupleIJN6thrust24THRUST_300001_SM_1000_NS6detail15normal_iteratorINSA_10device_ptrIlEEEESF_EEEE10policy1000EiNS7_5minusIiEESF_JPlSL_EEEvT0_iT1_T2_DpNS2_10kernel_argIT3_EE_param_0];
	ld.param.u64 	%rd66, [_ZN3cub18CUB_300001_SM_10006detail9transform16transform_kernelINS2_10policy_hubILb0EN4cuda3std3__45tupleIJN6thrust24THRUST_300001_SM_1000_NS6detail15normal_iteratorINSA_10device_ptrIlEEEESF_EEEE10policy1000EiNS7_5minusIiEESF_JPlSL_EEEvT0_iT1_T2_DpNS2_10kernel_argIT3_EE_param_5+8];
	ld.param.u64 	%rd64, [_ZN3cub18CUB_300001_SM_10006detail9transform16transform_kernelINS2_10policy_hubILb0EN4cuda3std3__45tupleIJN6thrust24THRUST_300001_SM_1000_NS6detail15normal_iteratorINSA_10device_ptrIlEEEESF_EEEE10policy1000EiNS7_5minusIiEESF_JPlSL_EEEvT0_iT1_T2_DpNS2_10kernel_argIT3_EE_param_4+8];
	ld.param.u64 	%rd67, [_ZN3cub18CUB_300001_SM_10006detail9transform16transform_kernelINS2_10policy_hubILb0EN4cuda3std3__45tupleIJN6thrust24THRUST_300001_SM_1000_NS6detail15normal_iteratorINSA_10device_ptrIlEEEESF_EEEE10policy1000EiNS7_5minusIiEESF_JPlSL_EEEvT0_iT1_T2_DpNS2_10kernel_argIT3_EE_param_3];
	ld.param.u32 	%r71, [_ZN3cub18CUB_300001_SM_10006detail9transform16transform_kernelINS2_10policy_hubILb0EN4cuda3std3__45tupleIJN6thrust24THRUST_300001_SM_1000_NS6detail15normal_iteratorINSA_10device_ptrIlEEEESF_EEEE10policy1000EiNS7_5minusIiEESF_JPlSL_EEEvT0_iT1_T2_DpNS2_10kernel_argIT3_EE_param_1];
	cvta.to.global.u64 	%rd1, %rd67;
	cvt.u32.u64 	%r1, %rd64;
	cvt.u32.u64 	%r2, %rd66;
	shl.b32 	%r3, %r71, 7;
	mov.u32 	%r73, %ctaid.x;
	mul.lo.s32 	%r4, %r3, %r73;
	sub.s32 	%r5, %r72, %r4;
	min.s32 	%r6, %r3, %r5;
	setp.eq.s32 	%p1, %r73, 0;
	add.s32 	%r75, %r73, 2;
	mov.u32 	%r76, %nctaid.x;
	setp.ge.u32 	%p2, %r75, %r76;
	shl.b32 	%r7, %r71, 10;
	or.pred  	%p3, %p1, %p2;
	@%p3 bra 	$L__BB2_5;
	mov.b32 	%r140, -1;
	// begin inline asm
	{
	 .reg .pred P_OUT; 
	elect.sync _|P_OUT, %r140;
	selp.b32 %r139, 1, 0, P_OUT; 
}
	// end inline asm
	mov.u32 	%r141, %tid.x;
	setp.gt.u32 	%p18, %r141, 31;
	setp.eq.s32 	%p19, %r139, 0;
	or.pred  	%p20, %p18, %p19;
	@%p20 bra 	$L__BB2_3;
	mov.u32 	%r142, _ZZN3cub18CUB_300001_SM_10006detail9transform23transform_kernel_ublkcpINS2_19async_copy_policy_tILi128EEEiN4cuda3std3__45minusIiEEN6thrust24THRUST_300001_SM_1000_NS6detail15normal_iteratorINSC_10device_ptrIlEEEEJllEEEvT0_iT1_T2_DpNS2_16aligned_base_ptrIT3_EEE3bar;
	mov.b32 	%r143, 1;
	// begin inline asm
	mbarrier.init.shared.b64 [%r142], %r143;
	// end inline asm
	// begin inline asm
	fence.proxy.async.shared::cta; // 6.
	// end inline asm
	mul.wide.s32 	%rd122, %r4, 8;
	add.s32 	%r152, %r7, 15;
	add.s32 	%r153, %r152, %r1;
	and.b32  	%r145, %r153, -16;
	cvta.to.global.u64 	%rd123, %rd63;
	add.s64 	%rd119, %rd123, %rd122;
	mov.u32 	%r144, _ZN3cub18CUB_300001_SM_10006detail9transform4smemE;
	// begin inline asm
	cp.async.bulk.shared::cluster.global.mbarrier::complete_tx::bytes [%r144], [%rd119], %r145, [%r142];
	// end inline asm
	add.s32 	%r154, %r152, %r2;
	and.b32  	%r148, %r154, -16;
	add.s32 	%r155, %r144, %r7;
	add.s32 	%r147, %r155, 128;
	cvta.to.global.u64 	%rd124, %rd65;
	add.s64 	%rd120, %rd124, %rd122;
	// begin inline asm
	cp.async.bulk.shared::cluster.global.mbarrier::complete_tx::bytes [%r147], [%rd120], %r148, [%r142];
	// end inline asm
	add.s32 	%r151, %r148, %r145;
	// begin inline asm
	mbarrier.arrive.expect_tx.release.cta.shared::cta.b64 %rd121, [%r142], %r151; // 8. 
	// end inline asm
$L__BB2_3:
	bar.sync 	0;
	mov.u32 	%r157, _ZZN3cub18CUB_300001_SM_10006detail9transform23transform_kernel_ublkcpINS2_19async_copy_policy_tILi128EEEiN4cuda3std3__45minusIiEEN6thrust24THRUST_300001_SM_1000_NS6detail15normal_iteratorINSC_10device_ptrIlEEEEJllEEEvT0_iT1_T2_DpNS2_16aligned_base_ptrIT3_EEE3bar;
$L__BB2_4:
	mov.b32 	%r158, 0;
	// begin inline asm
	{
	 .reg .pred P_OUT; 
	mbarrier.try_wait.parity.shared::cta.b64  P_OUT, [%r157], %r158;                                // 7a. 
	selp.b32 %r156, 1, 0, P_OUT; 
}
	// end inline asm
	setp.eq.s32 	%p21, %r156, 0;
	@%p21 bra 	$L__BB2_4;
	bra.uni 	$L__BB2_26;
$L__BB2_5:
	cvt.s64.s32 	%rd4, %r1;
	cvt.s64.s32 	%rd5, %r4;
	shl.b32 	%r78, %r6, 3;
	cvt.s64.s32 	%rd68, %r78;
	shr.u64 	%rd6, %rd68, 3;
	mov.u32 	%r8, %ntid.x;
	mov.u32 	%r9, %ntid.y;
	mul.lo.s32 	%r79, %r8, %r9;
	mov.u32 	%r10, %ntid.z;
	mul.lo.s32 	%r11, %r79, %r10;
	mov.u32 	%r80, %tid.x;
	mov.u32 	%r81, %tid.y;
	mov.u32 	%r82, %tid.z;
	mad.lo.s32 	%r83, %r82, %r9, %r81;
	mad.lo.s32 	%r84, %r83, %r8, %r80;
	cvt.u64.u32 	%rd150, %r84;
	setp.le.u64 	%p4, %rd6, %rd150;
	@%p4 bra 	$L__BB2_15;
	cvt.u32.u64 	%r85, %rd150;
	cvt.u64.u32 	%rd8, %r11;
	add.s32 	%r86, %r85, %r11;
	cvt.u64.u32 	%rd69, %r86;
	max.u64 	%rd70, %rd6, %rd69;
	setp.gt.u64 	%p5, %rd6, %rd69;
	selp.u64 	%rd9, 1, 0, %p5;
	add.s64 	%rd71, %rd9, %rd69;
	sub.s64 	%rd10, %rd70, %rd71;
	and.b64  	%rd72, %rd10, -4294967296;
	setp.ne.s64 	%p6, %rd72, 0;
	@%p6 bra 	$L__BB2_8;
	cvt.u32.u64 	%r87, %rd8;
	cvt.u32.u64 	%r88, %rd10;
	div.u32 	%r89, %r88, %r87;
	cvt.u64.u32 	%rd139, %r89;
	bra.uni 	$L__BB2_9;
$L__BB2_8:
	div.u64 	%rd139, %rd10, %rd8;
$L__BB2_9:
	add.s64 	%rd14, %rd139, %rd9;
	and.b64  	%rd73, %rd14, 3;
	setp.eq.s64 	%p7, %rd73, 3;
	mov.u64 	%rd143, %rd150;
	@%p7 bra 	$L__BB2_12;
	cvt.u32.u64 	%r90, %rd150;
	shl.b64 	%rd74, %rd150, 3;
	shl.b64 	%rd75, %rd5, 3;
	add.s64 	%rd76, %rd74, %rd75;
	add.s64 	%rd77, %rd76, %rd4;
	add.s64 	%rd141, %rd63, %rd77;
	mov.u32 	%r91, _ZN3cub18CUB_300001_SM_10006detail9transform4smemE;
	add.s32 	%r92, %r1, %r91;
	shl.b32 	%r93, %r90, 3;
	add.s32 	%r171, %r92, %r93;
	mul.lo.s32 	%r94, %r10, %r9;
	mul.lo.s32 	%r95, %r94, %r8;
	shl.b32 	%r13, %r95, 3;
	add.s64 	%rd78, %rd14, 1;
	and.b64  	%rd79, %rd78, 3;
	neg.s64 	%rd140, %rd79;
	mov.u64 	%rd143, %rd150;
$L__BB2_11:
	.pragma "nounroll";
	// begin inline asm
	cp.async.ca.shared.global [%r171], [%rd141], 8, 8;
	// end inline asm
	add.s64 	%rd143, %rd143, %rd8;
	shl.b64 	%rd81, %rd8, 3;
	add.s64 	%rd141, %rd141, %rd81;
	add.s32 	%r171, %r171, %r13;
	add.s64 	%rd140, %rd140, 1;
	setp.ne.s64 	%p8, %rd140, 0;
	@%p8 bra 	$L__BB2_11;
$L__BB2_12:
	setp.lt.u64 	%p9, %rd14, 3;
	@%p9 bra 	$L__BB2_15;
	shl.b64 	%rd82, %rd143, 3;
	shl.b64 	%rd83, %rd5, 3;
	add.s64 	%rd24, %rd82, %rd83;
	shl.b64 	%rd84, %rd8, 4;
	add.s64 	%rd25, %rd24, %rd84;
	add.s64 	%rd85, %rd143, %rd5;
	shl.b64 	%rd86, %rd85, 3;
	mad.lo.s64 	%rd26, %rd8, 24, %rd86;
	mov.u32 	%r97, _ZN3cub18CUB_300001_SM_10006detail9transform4smemE;
	add.s32 	%r98, %r1, %r97;
	mul.lo.s32 	%r99, %r10, %r9;
	mul.lo.s32 	%r100, %r99, %r8;
	shl.b32 	%r101, %r100, 3;
	cvt.u32.u64 	%r102, %rd143;
	shl.b32 	%r103, %r102, 3;
	add.s32 	%r172, %r98, %r103;
	add.s32 	%r175, %r172, %r101;
	shl.b32 	%r104, %r100, 4;
	add.s32 	%r174, %r172, %r104;
	mad.lo.s32 	%r173, %r100, 24, %r172;
	cvt.s64.s32 	%rd87, %r1;
	add.s64 	%rd144, %rd63, %rd87;
$L__BB2_14:
	add.s64 	%rd88, %rd144, %rd24;
	// begin inline asm
	cp.async.ca.shared.global [%r172], [%rd88], 8, 8;
	// end inline asm
	mul.wide.u32 	%rd92, %r11, 8;
	add.s64 	%rd93, %rd24, %rd92;
	add.s64 	%rd89, %rd144, %rd93;
	// begin inline asm
	cp.async.ca.shared.global [%r175], [%rd89], 8, 8;
	// end inline asm
	add.s64 	%rd90, %rd144, %rd25;
	// begin inline asm
	cp.async.ca.shared.global [%r174], [%rd90], 8, 8;
	// end inline asm
	add.s64 	%rd91, %rd144, %rd26;
	// begin inline asm
	cp.async.ca.shared.global [%r173], [%rd91], 8, 8;
	// end inline asm
	mul.wide.u32 	%rd94, %r11, 4;
	add.s64 	%rd143, %rd143, %rd94;
	mul.wide.u32 	%rd95, %r11, 32;
	add.s64 	%rd144, %rd144, %rd95;
	mul.lo.s32 	%r109, %r10, %r9;
	mul.lo.s32 	%r110, %r109, %r8;
	shl.b32 	%r111, %r110, 5;
	add.s32 	%r175, %r175, %r111;
	add.s32 	%r174, %r174, %r111;
	add.s32 	%r173, %r173, %r111;
	add.s32 	%r172, %r172, %r111;
	setp.lt.u64 	%p10, %rd143, %rd6;
	@%p10 bra 	$L__BB2_14;
$L__BB2_15:
	// begin inline asm
	cp.async.commit_group;
	// end inline asm
	cvt.u32.u64 	%r28, %rd66;
	cvt.s64.s32 	%rd32, %rd66;
	@%p4 bra 	$L__BB2_25;
	cvt.u32.u64 	%r112, %rd150;
	cvt.u64.u32 	%rd33, %r11;
	add.s32 	%r113, %r112, %r11;
	cvt.u64.u32 	%rd96, %r113;
	max.u64 	%rd97, %rd6, %rd96;
	setp.gt.u64 	%p12, %rd6, %rd96;
	selp.u64 	%rd34, 1, 0, %p12;
	add.s64 	%rd98, %rd34, %rd96;
	sub.s64 	%rd35, %rd97, %rd98;
	and.b64  	%rd99, %rd35, -4294967296;
	setp.ne.s64 	%p13, %rd99, 0;
	@%p13 bra 	$L__BB2_18;
	cvt.u32.u64 	%r114, %rd33;
	cvt.u32.u64 	%r115, %rd35;
	div.u32 	%r116, %r115, %r114;
	cvt.u64.u32 	%rd146, %r116;
	bra.uni 	$L__BB2_19;
$L__BB2_18:
	div.u64 	%rd146, %rd35, %rd33;
$L__BB2_19:
	add.s64 	%rd39, %rd146, %rd34;
	and.b64  	%rd100, %rd39, 3;
	setp.eq.s64 	%p14, %rd100, 3;
	@%p14 bra 	$L__BB2_22;
	cvt.u32.u64 	%r117, %rd150;
	shl.b64 	%rd101, %rd150, 3;
	shl.b64 	%rd102, %rd5, 3;
	add.s64 	%rd103, %rd101, %rd102;
	add.s64 	%rd104, %rd103, %rd32;
	add.s64 	%rd148, %rd65, %rd104;
	shl.b64 	%rd41, %rd33, 3;
	mov.u32 	%r118, _ZN3cub18CUB_300001_SM_10006detail9transform4smemE;
	add.s32 	%r119, %r28, %r118;
	add.s32 	%r120, %r119, %r7;
	shl.b32 	%r121, %r117, 3;
	add.s32 	%r176, %r120, %r121;
	mul.lo.s32 	%r122, %r10, %r9;
	mul.lo.s32 	%r123, %r122, %r8;
	shl.b32 	%r30, %r123, 3;
	add.s64 	%rd105, %rd39, 1;
	and.b64  	%rd106, %rd105, 3;
	neg.s64 	%rd147, %rd106;
$L__BB2_21:
	.pragma "nounroll";
	add.s32 	%r124, %r176, 128;
	// begin inline asm
	cp.async.ca.shared.global [%r124], [%rd148], 8, 8;
	// end inline asm
	add.s64 	%rd150, %rd150, %rd33;
	add.s64 	%rd148, %rd148, %rd41;
	add.s32 	%r176, %r176, %r30;
	add.s64 	%rd147, %rd147, 1;
	setp.ne.s64 	%p15, %rd147, 0;
	@%p15 bra 	$L__BB2_21;
$L__BB2_22:
	setp.lt.u64 	%p16, %rd39, 3;
	@%p16 bra 	$L__BB2_25;
	shl.b64 	%rd50, %rd33, 2;
	shl.b64 	%rd108, %rd150, 3;
	shl.b64 	%rd109, %rd5, 3;
	add.s64 	%rd51, %rd108, %rd109;
	shl.b64 	%rd110, %rd33, 3;
	add.s64 	%rd52, %rd51, %rd110;
	shl.b64 	%rd53, %rd33, 5;
	shl.b64 	%rd111, %rd33, 4;
	add.s64 	%rd54, %rd51, %rd111;
	add.s64 	%rd112, %rd150, %rd5;
	shl.b64 	%rd113, %rd112, 3;
	mad.lo.s64 	%rd55, %rd33, 24, %rd113;
	cvt.u32.u64 	%r125, %rd66;
	mov.u32 	%r126, _ZN3cub18CUB_300001_SM_10006detail9transform4smemE;
	add.s32 	%r127, %r125, %r126;
	mul.lo.s32 	%r128, %r10, %r9;
	mul.lo.s32 	%r129, %r128, %r8;
	shl.b32 	%r130, %r129, 3;
	cvt.u32.u64 	%r131, %rd150;
	shl.b32 	%r132, %r131, 3;
	add.s32 	%r133, %r127, %r7;
	add.s32 	%r177, %r133, %r132;
	add.s32 	%r180, %r177, %r130;
	shl.b32 	%r34, %r129, 5;
	shl.b32 	%r134, %r129, 4;
	add.s32 	%r179, %r177, %r134;
	mad.lo.s32 	%r178, %r129, 24, %r177;
	cvt.s64.s32 	%rd114, %rd66;
	add.s64 	%rd151, %rd65, %rd114;
$L__BB2_24:
	add.s64 	%rd115, %rd151, %rd51;
	add.s32 	%r135, %r177, 128;
	// begin inline asm
	cp.async.ca.shared.global [%r135], [%rd115], 8, 8;
	// end inline asm
	add.s64 	%rd116, %rd151, %rd52;
	add.s32 	%r136, %r180, 128;
	// begin inline asm
	cp.async.ca.shared.global [%r136], [%rd116], 8, 8;
	// end inline asm
	add.s64 	%rd117, %rd151, %rd54;
	add.s32 	%r137, %r179, 128;
	// begin inline asm
	cp.async.ca.shared.global [%r137], [%rd117], 8, 8;
	// end inline asm
	add.s64 	%rd118, %rd151, %rd55;
	add.s32 	%r138, %r178, 128;
	// begin inline asm
	cp.async.ca.shared.global [%r138], [%rd118], 8, 8;
	// end inline asm
	add.s64 	%rd150, %rd150, %rd50;
	add.s64 	%rd151, %rd151, %rd53;
	add.s32 	%r180, %r180, %r34;
	add.s32 	%r179, %r179, %r34;
	add.s32 	%r178, %r178, %r34;
	add.s32 	%r177, %r177, %r34;
	setp.lt.u64 	%p17, %rd150, %rd6;
	@%p17 bra 	$L__BB2_24;
$L__BB2_25:
	// begin inline asm
	cp.async.commit_group;
	// end inline asm
	// begin inline asm
	cp.async.wait_group 0;
	// end inline asm
	barrier.sync 	0;
$L__BB2_26:
	cvt.u32.u64 	%r46, %rd66;
	setp.gt.s32 	%p22, %r3, %r5;
	@%p22 bra 	$L__BB2_30;
	setp.lt.s32 	%p23, %r71, 1;
	@%p23 bra 	$L__BB2_35;
	mov.u32 	%r181, %tid.x;
	neg.s32 	%r184, %r71;
	add.s32 	%r159, %r46, %r7;
	shl.b32 	%r160, %r181, 3;
	add.s32 	%r161, %r159, %r160;
	mov.u32 	%r162, _ZN3cub18CUB_300001_SM_10006detail9transform4smemE;
	add.s32 	%r163, %r161, %r162;
	add.s32 	%r183, %r163, 128;
	add.s32 	%r164, %r1, %r160;
	add.s32 	%r182, %r162, %r164;
	mul.wide.s32 	%rd125, %r4, 8;
	add.s64 	%rd61, %rd1, %rd125;
$L__BB2_29:
	.pragma "nounroll";
	mul.wide.s32 	%rd126, %r181, 8;
	add.s64 	%rd127, %rd61, %rd126;
	ld.shared.u64 	%rd128, [%r182];
	ld.shared.u64 	%rd129, [%r183];
	sub.s64 	%rd130, %rd128, %rd129;
	cvt.s64.s32 	%rd131, %rd130;
	st.global.u64 	[%rd127], %rd131;
	add.s32 	%r184, %r184, 1;
	setp.eq.s32 	%p24, %r184, 0;
	add.s32 	%r183, %r183, 1024;
	add.s32 	%r182, %r182, 1024;
	add.s32 	%r181, %r181, 128;
	@%p24 bra 	$L__BB2_35;
	bra.uni 	$L__BB2_29;
$L__BB2_30:
	setp.lt.s32 	%p25, %r71, 1;
	@%p25 bra 	$L__BB2_35;
	mov.u32 	%r185, %tid.x;
	neg.s32 	%r188, %r71;
	add.s32 	%r165, %r46, %r7;
	shl.b32 	%r166, %r185, 3;
	add.s32 	%r167, %r165, %r166;
	mov.u32 	%r168, _ZN3cub18CUB_300001_SM_10006detail9transform4smemE;
	add.s32 	%r169, %r167, %r168;
	add.s32 	%r187, %r169, 128;
	add.s32 	%r170, %r1, %r166;
	add.s32 	%r186, %r168, %r170;
	mul.wide.s32 	%rd132, %r4, 8;
	add.s64 	%rd62, %rd1, %rd132;
$L__BB2_32:
	.pragma "nounroll";
	setp.ge.s32 	%p26, %r185, %r6;
	@%p26 bra 	$L__BB2_34;
	ld.shared.u64 	%rd133, [%r186];
	ld.shared.u64 	%rd134, [%r187];
	sub.s64 	%rd135, %rd133, %rd134;
	cvt.s64.s32 	%rd136, %rd135;
	mul.wide.s32 	%rd137, %r185, 8;
	add.s64 	%rd138, %rd62, %rd137;
	st.global.u64 	[%rd138], %rd136;
$L__BB2_34:
	add.s32 	%r188, %r188, 1;
	setp.ne.s32 	%p27, %r188, 0;
	add.s32 	%r187, %r187, 1024;
	add.s32 	%r186, %r186, 1024;
	add.s32 	%r185, %r185, 128;
	@%p27 bra 	$L__BB2_32;
$L__BB2_35:
	ret;

}
	// .globl	_ZN3cub18CUB_300001_SM_10006detail9transform16transform_kernelINS2_10policy_hubILb0EN4cuda3std3__45tupleIJN6thrust24THRUST_300001_SM_1000_NS6detail15normal_iteratorINSA_10device_ptrIlEEEESF_EEEE10policy1000ElNS7_5minusIiEESF_JPlSL_EEEvT0_iT1_T2_DpNS2_10kernel_argIT3_EE
.visible .entry _ZN3cub18CUB_300001_SM_10006detail9transform16transform_kernelINS2_10policy_hubILb0EN4cuda3std3__45tupleIJN6thrust24THRUST_300001_SM_1000_NS6detail15normal_iteratorINSA_10device_ptrIlEEEESF_EEEE10policy1000ElNS7_5minusIiEESF_JPlSL_EEEvT0_iT1_T2_DpNS2_10kernel_argIT3_EE(
	.param .u64 _ZN3cub18CUB_300001_SM_10006detail9transform16transform_kernelINS2_10policy_hubILb0EN4cuda3std3__45tupleIJN6thrust24THRUST_300001_SM_1000_NS6detail15normal_iteratorINSA_10device_ptrIlEEEESF_EEEE10policy1000ElNS7_5minusIiEESF_JPlSL_EEEvT0_iT1_T2_DpNS2_10kernel_argIT3_EE_param_0,
	.param .u32 _ZN3cub18CUB_300001_SM_10006detail9transform16transform_kernelINS2_10policy_hubILb0EN4cuda3std3__45tupleIJN6thrust24THRUST_300001_SM_1000_NS6detail15normal_iteratorINSA_10device_ptrIlEEEESF_EEEE10policy1000ElNS7_5minusIiEESF_JPlSL_EEEvT0_iT1_T2_DpNS2_10kernel_argIT3_EE_param_1,
	.param .align 1 .b8 _ZN3cub18CUB_300001_SM_10006detail9transform16transform_kernelINS2_10policy_hubILb0EN4cuda3std3__45tupleIJN6thrust24THRUST_300001_SM_1000_NS6detail15normal_iteratorINSA_10device_ptrIlEEEESF_EEEE10policy1000ElNS7_5minusIiEESF_JPlSL_EEEvT0_iT1_T2_DpNS2_10kernel_argIT3_EE_param_2[1],
	.param .align 8 .b8 _ZN3cub18CUB_300001_SM_10006detail9transform16transform_kernelINS2_10policy_hubILb0EN4cuda3std3__45tupleIJN6thrust24THRUST_300001_SM_1000_NS6detail15normal_iteratorINSA_10device_ptrIlEEEESF_EEEE10policy1000ElNS7_5minusIiEESF_JPlSL_EEEvT0_iT1_T2_DpNS2_10kernel_argIT3_EE_param_3[8],
	.param .align 8 .b8 _ZN3cub18CUB_300001_SM_10006detail9transform16transform_kernelINS2_10policy_hubILb0EN4cuda3std3__45tupleIJN6thrust24THRUST_300001_SM_1000_NS6detail15normal_iteratorINSA_10device_ptrIlEEEESF_EEEE10policy1000ElNS7_5minusIiEESF_JPlSL_EEEvT0_iT1_T2_DpNS2_10kernel_argIT3_EE_param_4[16],
	.param .align 8 .b8 _ZN3cub18CUB_300001_SM_10006detail9transform16transform_kernelINS2_10policy_hubILb0EN4cuda3std3__45tupleIJN6thrust24THRUST_300001_SM_1000_NS6detail15normal_iteratorINSA_10device_ptrIlEEEESF_EEEE10policy1000ElNS7_5minusIiEESF_JPlSL_EEEvT0_iT1_T2_DpNS2_10kernel_argIT3_EE_param_5[16]
)
.maxntid 128
{
	.reg .pred 	%p<28>;
	.reg .b32 	%r<181>;
	.reg .b64 	%rd<157>;
	// demoted variable
	.shared .align 8 .u64 _ZZN3cub18CUB_300001_SM_10006detail9transform23transform_kernel_ublkcpINS2_19async_copy_policy_tILi128EEElN4cuda3std3__45minusIiEEN6thrust24THRUST_300001_SM_1000_NS6detail15normal_iteratorINSC_10device_ptrIlEEEEJllEEEvT0_iT1_T2_DpNS2_16aligned_base_ptrIT3_EEE3bar;
	ld.param.u64 	%rd68, [_ZN3cub18CUB_300001_SM_10006detail9transform16transform_kernelINS2_10policy_hubILb0EN4cuda3std3__45tupleIJN6thrust24THRUST_300001_SM_1000_NS6detail15normal_iteratorINSA_10device_ptrIlEEEESF_EEEE10policy1000ElNS7_5minusIiEESF_JPlSL_EEEvT0_iT1_T2_DpNS2_10kernel_argIT3_EE_param_5];
	ld.param.u64 	%rd66, [_ZN3cub18CUB_300001_SM_10006detail9transform16transform_kernelINS2_10policy_hubILb0EN4cuda3std3__45tupleIJN6thrust24THRUST_300001_SM_1000_NS6detail15normal_iteratorINSA_10device_ptrIlEEEESF_EEEE10policy1000ElNS7_5minusIiEESF_JPlSL_EEEvT0_iT1_T2_DpNS2_10kernel_argIT3_EE_param_4];
	ld.param.u64 	%rd70, [_ZN3cub18CUB_300001_SM_10006detail9transform16transform_kernelINS2_10policy_hubILb0EN4cuda3std3__45tupleIJN6thrust24THRUST_300001_SM_1000_NS6detail15normal_iteratorINSA_10device_ptrIlEEEESF_EEEE10policy1000ElNS7_5minusIiEESF_JPlSL_EEEvT0_iT1_T2_DpNS2_10kernel_argIT3_EE_param_0];
	ld.param.u64 	%rd69, [_ZN3cub18CUB_300001_SM_10006detail9transform16transform_kernelINS2_10policy_hubILb0EN4cuda3std3__45tupleIJN6thrust24THRUST_300001_SM_1000_NS6detail15normal_iteratorINSA_10device_ptrIlEEEESF_EEEE10policy1000ElNS7_5minusIiEESF_JPlSL_EEEvT0_iT1_T2_DpNS2_10kernel_argIT3_EE_param_5+8];
	ld.param.u64 	%rd67, [_ZN3cub18CUB_300001_SM_10006detail9transform16transform_kernelINS2_10policy_hubILb0EN4cuda3std3__45tupleIJN6thrust24THRUST_300001_SM_1000_NS6detail15normal_iteratorINSA_10device_ptrIlEEEESF_EEEE10policy1000ElNS7_5minusIiEESF_JPlSL_EEEvT0_iT1_T2_DpNS2_10kernel_argIT3_EE_param_4+8];
	ld.param.u64 	%rd71, [_ZN3cub18CUB_300001_SM_10006detail9transform16transform_kernelINS2_10policy_hubILb0EN4cuda3std3__45tupleIJN6thrust24THRUST_300001_SM_1000_NS6detail15normal_iteratorINSA_10device_ptrIlEEEESF_EEEE10policy1000ElNS7_5minusIiEESF_JPlSL_EEEvT0_iT1_T2_DpNS2_10kernel_argIT3_EE_param_3];
	ld.param.u32 	%r68, [_ZN3cub18CUB_300001_SM_10006detail9transform16transform_kernelINS2_10policy_hubILb0EN4cuda3std3__45tupleIJN6thrust24THRUST_300001_SM_1000_NS6detail15normal_iteratorINSA_10device_ptrIlEEEESF_EEEE10policy1000ElNS7_5minusIiEESF_JPlSL_EEEvT0_iT1_T2_DpNS2_10kernel_argIT3_EE_param_1];
	cvta.to.global.u64 	%rd1, %rd71;
	cvt.u32.u64 	%r1, %rd67;
	cvt.u32.u64 	%r2, %rd69;
	shl.b32 	%r3, %r68, 7;
	mov.u32 	%r69, %ctaid.x;
	cvt.u64.u32 	%rd72, %r69;
	cvt.s64.s32 	%rd73, %r3;
	mul.lo.s64 	%rd4, %rd73, %rd72;
	sub.s64 	%rd74, %rd70, %rd4;
	min.s64 	%rd75, %rd74, %rd73;
	cvt.u32.u64 	%r4, %rd75;
	setp.eq.s32 	%p1, %r69, 0;
	add.s32 	%r71, %r69, 2;
	mov.u32 	%r72, %nctaid.x;
	setp.ge.u32 	%p2, %r71, %r72;
	shl.b32 	%r5, %r68, 10;
	or.pred  	%p3, %p1, %p2;
	@%p3 bra 	$L__BB3_5;
	mov.b32 	%r132, -1;
	// begin inline asm
	{
	 .reg .pred P_OUT; 
	elect.sync _|P_OUT, %r132;
	selp.b32 %r131, 1, 0, P_OUT; 
}
	// end inline asm
	mov.u32 	%r133, %tid.x;
	setp.gt.u32 	%p18, %r133, 31;
	setp.eq.s32 	%p19, %r131, 0;
	or.pred  	%p20, %p18, %p19;
	@%p20 bra 	$L__BB3_3;
	mov.u32 	%r134, _ZZN3cub18CUB_300001_SM_10006detail9transform23transform_kernel_ublkcpINS2_19async_copy_policy_tILi128EEElN4cuda3std3__45minusIiEEN6thrust24THRUST_300001_SM_1000_NS6detail15normal_iteratorINSC_10device_ptrIlEEEEJllEEEvT0_iT1_T2_DpNS2_16aligned_base_ptrIT3_EEE3bar;
	mov.b32 	%r135, 1;
	// begin inline asm
	mbarrier.init.shared.b64 [%r134], %r135;
	// end inline asm
	// begin inline asm
	fence.proxy.async.shared::cta; // 6.
	// end inline asm
	shl.b64 	%rd126, %rd4, 3;
	add.s32 	%r144, %r5, 15;
	add.s32 	%r145, %r144, %r1;
	and.b32  	%r137, %r145, -16;
	cvta.to.global.u64 	%rd127, %rd66;
	add.s64 	%rd123, %rd127, %rd126;
	mov.u32 	%r136, _ZN3cub18CUB_300001_SM_10006detail9transform4smemE;
	// begin inline asm
	cp.async.bulk.shared::cluster.global.mbarrier::complete_tx::bytes [%r136], [%rd123], %r137, [%r134];
	// end inline asm
	add.s32 	%r146, %r144, %r2;
	and.b32  	%r140, %r146, -16;
	add.s32 	%r147, %r136, %r5;
	add.s32 	%r139, %r147, 128;
	cvta.to.global.u64 	%rd128, %rd68;
	add.s64 	%rd124, %rd128, %rd126;
	// begin inline asm
	cp.async.bulk.shared::cluster.global.mbarrier::complete_tx::bytes [%r139], [%rd124], %r140, [%r134];
	// end inline asm
	add.s32 	%r143, %r140, %r137;
	// begin inline asm
	mbarrier.arrive.expect_tx.release.cta.shared::cta.b64 %rd125, [%r134], %r143; // 8. 
	// end inline asm
$L__BB3_3:
	bar.sync 	0;
	mov.u32 	%r149, _ZZN3cub18CUB_300001_SM_10006detail9transform23transform_kernel_ublkcpINS2_19async_copy_policy_tILi128EEElN4cuda3std3__45minusIiEEN6thrust24THRUST_300001_SM_1000_NS6detail15normal_iteratorINSC_10device_ptrIlEEEEJllEEEvT0_iT1_T2_DpNS2_16aligned_base_ptrIT3_EEE3bar;
$L__BB3_4:
	mov.b32 	%r150, 0;
	// begin inline asm
	{
	 .reg .pred P_OUT; 
	mbarrier.try_wait.parity.shared::cta.b64  P_OUT, [%r149], %r150;                                // 7a. 
	selp.b32 %r148, 1, 0, P_OUT; 
}
	// end inline asm
	setp.eq.s32 	%p21, %r148, 0;
	@%p21 bra 	$L__BB3_4;
	bra.uni 	$L__BB3_26;
$L__BB3_5:
	cvt.s64.s32 	%rd5, %r1;
	shl.b32 	%r74, %r4, 3;
	cvt.s64.s32 	%rd76, %r74;
	shr.u64 	%rd6, %rd76, 3;
	mov.u32 	%r6, %ntid.x;
	mov.u32 	%r7, %ntid.y;
	mul.lo.s32 	%r75, %r6, %r7;
	mov.u32 	%r8, %ntid.z;
	mul.lo.s32 	%r9, %r75, %r8;
	mov.u32 	%r76, %tid.x;
	mov.u32 	%r77, %tid.y;
	mov.u32 	%r78, %tid.z;
	mad.lo.s32 	%r79, %r78, %r7, %r77;
	mad.lo.s32 	%r80, %r79, %r6, %r76;
	cvt.u64.u32 	%rd154, %r80;
	setp.le.u64 	%p4, %rd6, %rd154;
	@%p4 bra 	$L__BB3_15;
	cvt.u32.u64 	%r81, %rd154;
	cvt.u64.u32 	%rd8, %r9;
	add.s32 	%r82, %r81, %r9;
	cvt.u64.u32 	%rd77, %r82;
	max.u64 	%rd78, %rd6, %rd77;
	setp.gt.u64 	%p5, %rd6, %rd77;
	selp.u64 	%rd9, 1, 0, %p5;
	add.s64 	%rd79, %rd9, %rd77;
	sub.s64 	%rd10, %rd78, %rd79;
	and.b64  	%rd80, %rd10, -4294967296;
	setp.ne.s64 	%p6, %rd80, 0;
	@%p6 bra 	$L__BB3_8;
	cvt.u32.u64 	%r83, %rd8;
	cvt.u32.u64 	%r84, %rd10;
	div.u32 	%r85, %r84, %r83;
	cvt.u64.u32 	%rd143, %r85;
	bra.uni 	$L__BB3_9;
$L__BB3_8:
	div.u64 	%rd143, %rd10, %rd8;
$L__BB3_9:
	add.s64 	%rd14, %rd143, %rd9;
	and.b64  	%rd81, %rd14, 3;
	setp.eq.s64 	%p7, %rd81, 3;
	mov.u64 	%rd147, %rd154;
	@%p7 bra 	$L__BB3_12;
	shl.b64 	%rd82, %rd4, 3;
	shl.b64 	%rd83, %rd154, 3;
	add.s64 	%rd84, %rd82, %rd83;
	add.s64 	%rd85, %rd84, %rd5;
	add.s64 	%rd145, %rd66, %rd85;
	shl.b64 	%rd16, %rd8, 3;
	mov.u32 	%r87, _ZN3cub18CUB_300001_SM_10006detail9transform4smemE;
	add.s32 	%r88, %r1, %r87;
	shl.b32 	%r89, %r81, 3;
	add.s32 	%r163, %r88, %r89;
	mul.lo.s32 	%r90, %r8, %r7;
	mul.lo.s32 	%r91, %r90, %r6;
	shl.b32 	%r11, %r91, 3;
	add.s64 	%rd86, %rd14, 1;
	and.b64  	%rd87, %rd86, 3;
	neg.s64 	%rd144, %rd87;
	mov.u64 	%rd147, %rd154;
$L__BB3_11:
	.pragma "nounroll";
	// begin inline asm
	cp.async.ca.shared.global [%r163], [%rd145], 8, 8;
	// end inline asm
	add.s64 	%rd147, %rd147, %rd8;
	add.s64 	%rd145, %rd145, %rd16;
	add.s32 	%r163, %r163, %r11;
	add.s64 	%rd144, %rd144, 1;
	setp.ne.s64 	%p8, %rd144, 0;
	@%p8 bra 	$L__BB3_11;
$L__BB3_12:
	setp.lt.u64 	%p9, %rd14, 3;
	@%p9 bra 	$L__BB3_15;
	shl.b64 	%rd25, %rd8, 2;
	shl.b64 	%rd89, %rd4, 3;
	shl.b64 	%rd90, %rd147, 3;
	add.s64 	%rd26, %rd89, %rd90;
	shl.b64 	%rd91, %rd8, 3;
	add.s64 	%rd27, %rd26, %rd91;
	shl.b64 	%rd92, %rd8, 4;
	add.s64 	%rd28, %rd26, %rd92;
	add.s64 	%rd93, %rd147, %rd4;
	shl.b64 	%rd94, %rd93, 3;
	mad.lo.s64 	%rd29, %rd8, 24, %rd94;
	mov.u32 	%r93, _ZN3cub18CUB_300001_SM_10006detail9transform4smemE;
	add.s32 	%r94, %r1, %r93;
	mul.lo.s32 	%r95, %r8, %r7;
	mul.lo.s32 	%r96, %r95, %r6;
	shl.b32 	%r97, %r96, 3;
	cvt.u32.u64 	%r98, %rd147;
	shl.b32 	%r99, %r98, 3;
	add.s32 	%r164, %r94, %r99;
	add.s32 	%r167, %r164, %r97;
	shl.b32 	%r15, %r96, 5;
	shl.b32 	%r100, %r96, 4;
	add.s32 	%r166, %r164, %r100;
	mad.lo.s32 	%r165, %r96, 24, %r164;
	cvt.s64.s32 	%rd95, %r1;
	add.s64 	%rd148, %rd66, %rd95;
$L__BB3_14:
	add.s64 	%rd96, %rd148, %rd26;
	// begin inline asm
	cp.async.ca.shared.global [%r164], [%rd96], 8, 8;
	// end inline asm
	add.s64 	%rd97, %rd148, %rd27;
	// begin inline asm
	cp.async.ca.shared.global [%r167], [%rd97], 8, 8;
	// end inline asm
	add.s64 	%rd98, %rd148, %rd28;
	// begin inline asm
	cp.async.ca.shared.global [%r166], [%rd98], 8, 8;
	// end inline asm
	add.s64 	%rd99, %rd148, %rd29;
	// begin inline asm
	cp.async.ca.shared.global [%r165], [%rd99], 8, 8;
	// end inline asm
	add.s64 	%rd147, %rd147, %rd25;
	mul.wide.u32 	%rd100, %r9, 32;
	add.s64 	%rd148, %rd148, %rd100;
	add.s32 	%r167, %r167, %r15;
	add.s32 	%r166, %r166, %r15;
	add.s32 	%r165, %r165, %r15;
	add.s32 	%r164, %r164, %r15;
	setp.lt.u64 	%p10, %rd147, %rd6;
	@%p10 bra 	$L__BB3_14;
$L__BB3_15:
	setp.le.u64 	%p11, %rd6, %rd154;
	// begin inline asm
	cp.async.commit_group;
	// end inline asm
	cvt.s64.s32 	%rd35, %r2;
	@%p11 bra 	$L__BB3_25;
	cvt.u32.u64 	%r105, %rd154;
	cvt.u64.u32 	%rd36, %r9;
	add.s32 	%r106, %r105, %r9;
	cvt.u64.u32 	%rd101, %r106;
	max.u64 	%rd102, %rd6, %rd101;
	setp.gt.u64 	%p12, %rd6, %rd101;
	selp.u64 	%rd37, 1, 0, %p12;
	add.s64 	%rd103, %rd37, %rd101;
	sub.s64 	%rd38, %rd102, %rd103;
	and.b64  	%rd104, %rd38, -4294967296;
	setp.ne.s64 	%p13, %rd104, 0;
	@%p13 bra 	$L__BB3_18;
	cvt.u32.u64 	%r107, %rd36;
	cvt.u32.u64 	%r108, %rd38;
	div.u32 	%r109, %r108, %r107;
	cvt.u64.u32 	%rd150, %r109;
	bra.uni 	$L__BB3_19;
$L__BB3_18:
	div.u64 	%rd150, %rd38, %rd36;
$L__BB3_19:
	add.s64 	%rd42, %rd150, %rd37;
	and.b64  	%rd105, %rd42, 3;
	setp.eq.s64 	%p14, %rd105, 3;
	@%p14 bra 	$L__BB3_22;
	shl.b64 	%rd106, %rd4, 3;
	shl.b64 	%rd107, %rd154, 3;
	add.s64 	%rd108, %rd106, %rd107;
	add.s64 	%rd109, %rd108, %rd35;
	add.s64 	%rd152, %rd68, %rd109;
	shl.b64 	%rd44, %rd36, 3;
	mov.u32 	%r111, _ZN3cub18CUB_300001_SM_10006detail9transform4smemE;
	add.s32 	%r112, %r2, %r111;
	add.s32 	%r113, %r112, %r5;
	shl.b32 	%r114, %r105, 3;
	add.s32 	%r168, %r113, %r114;
	mul.lo.s32 	%r115, %r8, %r7;
	mul.lo.s32 	%r116, %r115, %r6;
	shl.b32 	%r28, %r116, 3;
	add.s64 	%rd110, %rd42, 1;
	and.b64  	%rd111, %rd110, 3;
	neg.s64 	%rd151, %rd111;
$L__BB3_21:
	.pragma "nounroll";
	add.s32 	%r117, %r168, 128;
	// begin inline asm
	cp.async.ca.shared.global [%r117], [%rd152], 8, 8;
	// end inline asm
	add.s64 	%rd154, %rd154, %rd36;
	add.s64 	%rd152, %rd152, %rd44;
	add.s32 	%r168, %r168, %r28;
	add.s64 	%rd151, %rd151, 1;
	setp.ne.s64 	%p15, %rd151, 0;
	@%p15 bra 	$L__BB3_21;
$L__BB3_22:
	setp.lt.u64 	%p16, %rd42, 3;
	@%p16 bra 	$L__BB3_25;
	shl.b64 	%rd53, %rd36, 2;
	shl.b64 	%rd113, %rd4, 3;
	shl.b64 	%rd114, %rd154, 3;
	add.s64 	%rd54, %rd113, %rd114;
	shl.b64 	%rd115, %rd36, 3;
	add.s64 	%rd55, %rd54, %rd115;
	shl.b64 	%rd56, %rd36, 5;
	shl.b64 	%rd116, %rd36, 4;
	add.s64 	%rd57, %rd54, %rd116;
	add.s64 	%rd117, %rd154, %rd4;
	shl.b64 	%rd118, %rd117, 3;
	mad.lo.s64 	%rd58, %rd36, 24, %rd118;
	mov.u32 	%r118, _ZN3cub18CUB_300001_SM_10006detail9transform4smemE;
	add.s32 	%r119, %r2, %r118;
	mul.lo.s32 	%r120, %r8, %r7;
	mul.lo.s32 	%r121, %r120, %r6;
	shl.b32 	%r122, %r121, 3;
	cvt.u32.u64 	%r123, %rd154;
	shl.b32 	%r124, %r123, 3;
	add.s32 	%r125, %r119, %r5;
	add.s32 	%r169, %r125, %r124;
	add.s32 	%r172, %r169, %r122;
	shl.b32 	%r32, %r121, 5;
	shl.b32 	%r126, %r121, 4;
	add.s32 	%r171, %r169, %r126;
	mad.lo.s32 	%r170, %r121, 24, %r169;
	add.s64 	%rd155, %rd68, %rd35;
$L__BB3_24:
	add.s64 	%rd119, %rd155, %rd54;
	add.s32 	%r127, %r169, 128;
	// begin inline asm
	cp.async.ca.shared.global [%r127], [%rd119], 8, 8;
	// end inline asm
	add.s64 	%rd120, %rd155, %rd55;
	add.s32 	%r128, %r172, 128;
	// begin inline asm
	cp.async.ca.shared.global [%r128], [%rd120], 8, 8;
	// end inline asm
	add.s64 	%rd121, %rd155, %rd57;
	add.s32 	%r129, %r171, 128;
	// begin inline asm
	cp.async.ca.shared.global [%r129], [%rd121], 8, 8;
	// end inline asm
	add.s64 	%rd122, %rd155, %rd58;
	add.s32 	%r130, %r170, 128;
	// begin inline asm
	cp.async.ca.shared.global [%r130], [%rd122], 8, 8;
	// end inline asm
	add.s64 	%rd154, %rd154, %rd53;
	add.s64 	%rd155, %rd155, %rd56;
	add.s32 	%r172, %r172, %r32;
	add.s32 	%r171, %r171, %r32;
	add.s32 	%r170, %r170, %r32;
	add.s32 	%r169, %r169, %r32;
	setp.lt.u64 	%p17, %rd154, %rd6;
	@%p17 bra 	$L__BB3_24;
$L__BB3_25:
	// begin inline asm
	cp.async.commit_group;
	// end inline asm
	// begin inline asm
	cp.async.wait_group 0;
	// end inline asm
	barrier.sync 	0;
$L__BB3_26:
	setp.eq.s32 	%p22, %r3, %r4;
	@%p22 bra 	$L__BB3_32;
	setp.lt.s32 	%p23, %r68, 1;
	@%p23 bra 	$L__BB3_35;
	mov.u32 	%r177, %tid.x;
	neg.s32 	%r180, %r68;
	add.s32 	%r151, %r2, %r5;
	shl.b32 	%r152, %r177, 3;
	add.s32 	%r153, %r151, %r152;
	mov.u32 	%r154, _ZN3cub18CUB_300001_SM_10006detail9transform4smemE;
	add.s32 	%r155, %r153, %r154;
	add.s32 	%r179, %r155, 128;
	add.s32 	%r156, %r1, %r152;
	add.s32 	%r178, %r154, %r156;
	shl.b64 	%rd129, %rd4, 3;
	add.s64 	%rd64, %rd1, %rd129;
$L__BB3_29:
	.pragma "nounroll";
	setp.ge.s32 	%p24, %r177, %r4;
	@%p24 bra 	$L__BB3_31;
	ld.shared.u64 	%rd130, [%r178];
	ld.shared.u64 	%rd131, [%r179];
	sub.s64 	%rd132, %rd130, %rd131;
	cvt.s64.s32 	%rd133, %rd132;
	mul.wide.s32 	%rd134, %r177, 8;
	add.s64 	%rd135, %rd64, %rd134;
	st.global.u64 	[%rd135], %rd133;
$L__BB3_31:
	add.s32 	%r180, %r180, 1;
	setp.ne.s32 	%p25, %r180, 0;
	add.s32 	%r179, %r179, 1024;
	add.s32 	%r178, %r178, 1024;
	add.s32 	%r177, %r177, 128;
	@%p25 bra 	$L__BB3_29;
	bra.uni 	$L__BB3_35;
$L__BB3_32:
	setp.lt.s32 	%p26, %r68, 1;
	@%p26 bra 	$L__BB3_35;
	mov.u32 	%r173, %tid.x;
	neg.s32 	%r176, %r68;
	add.s32 	%r157, %r2, %r5;
	shl.b32 	%r158, %r173, 3;
	add.s32 	%r159, %r157, %r158;
	mov.u32 	%r160, _ZN3cub18CUB_300001_SM_10006detail9transform4smemE;
	add.s32 	%r161, %r159, %r160;
	add.s32 	%r175, %r161, 128;
	add.s32 	%r162, %r1, %r158;
	add.s32 	%r174, %r160, %r162;
	shl.b64 	%rd136, %rd4, 3;
	add.s64 	%rd65, %rd1, %rd136;
$L__BB3_34:
	.pragma "nounroll";
	mul.wide.s32 	%rd137, %r173, 8;
	add.s64 	%rd138, %rd65, %rd137;
	ld.shared.u64 	%rd139, [%r174];
	ld.shared.u64 	%rd140, [%r175];
	sub.s64 	%rd141, %rd139, %rd140;
	cvt.s64.s32 	%rd142, %rd141;
	st.global.u64 	[%rd138], %rd142;
	add.s32 	%r176, %r176, 1;
	setp.eq.s32 	%p27, %r176, 0;
	add.s32 	%r175, %r175, 1024;
	add.s32 	%r174, %r174, 1024;
	add.s32 	%r173, %r173, 128;
	@%p27 bra 	$L__BB3_35;
	bra.uni 	$L__BB3_34;
$L__BB3_35:
	ret;

}
	// .globl	_ZN3cub18CUB_300001_SM_10006detail6reduce28DeviceReduceSingleTileKernelINS2_10policy_hubIijN4cuda3std3__44plusIiEEE10Policy1000EN6thrust24THRUST_300001_SM_1000_NS6detail15normal_iteratorINSD_10device_ptrIlEEEEPijS9_ii6squareEEvT0_T1_T2_T3_T4_T6_
.visible .entry _ZN3cub18CUB_300001_SM_10006detail6reduce28DeviceReduceSingleTileKernelINS2_10policy_hubIijN4cuda3std3__44plusIiEEE10Policy1000EN6thrust24THRUST_300001_SM_1000_NS6detail15normal_iteratorINSD_10device_ptrIlEEEEPijS9_ii6squareEEvT0_T1_T2_T3_T4_T6_(
	.param .align 8 .b8 _ZN3cub18CUB_300001_SM_10006detail6reduce28DeviceReduceSingleTileKernelINS2_10policy_hubIijN4cuda3std3__44plusIiEEE10Policy1000EN6thrust24THRUST_300001_SM_1000_NS6detail15normal_iteratorINSD_10device_ptrIlEEEEPijS9_ii6squareEEvT0_T1_T2_T3_T4_T6__param_0[8],
	.param .u64 .ptr .align 1 _ZN3cub18CUB_300001_SM_10006detail6reduce28DeviceReduceSingleTileKernelINS2_10policy_hubIijN4cuda3std3__44plusIiEEE10Policy1000EN6thrust24THRUST_300001_SM_1000_NS6detail15normal_iteratorINSD_10device_ptrIlEEEEPijS9_ii6squareEEvT0_T1_T2_T3_T4_T6__param_1,
	.param .u32 _ZN3cub18CUB_300001_SM_10006detail6reduce28DeviceReduceSingleTileKernelINS2_10policy_hubIijN4cuda3std3__44plusIiEEE10Policy1000EN6thrust24THRUST_300001_SM_1000_NS6detail15normal_iteratorINSD_10device_ptrIlEEEEPijS9_ii6squareEEvT0_T1_T2_T3_T4_T6__param_2,
	.param .align 1 .b8 _ZN3cub18CUB_300001_SM_10006detail6reduce28DeviceReduceSingleTileKernelINS2_10policy_hubIijN4cuda3std3__44plusIiEEE10Policy1000EN6thrust24THRUST_300001_SM_1000_NS6detail15normal_iteratorINSD_10device_ptrIlEEEEPijS9_ii6squareEEvT0_T1_T2_T3_T4_T6__param_3[1],
	.param .u32 _ZN3cub18CUB_300001_SM_10006detail6reduce28DeviceReduceSingleTileKernelINS2_10policy_hubIijN4cuda3std3__44plusIiEEE10Policy1000EN6thrust24THRUST_300001_SM_1000_NS6detail15normal_iteratorINSD_10device_ptrIlEEEEPijS9_ii6squareEEvT0_T1_T2_T3_T4_T6__param_4,
	.param .align 1 .b8 _ZN3cub18CUB_300001_SM_10006detail6reduce28DeviceReduceSingleTileKernelINS2_10policy_hubIijN4cuda3std3__44plusIiEEE10Policy1000EN6thrust24THRUST_300001_SM_1000_NS6detail15normal_iteratorINSD_10device_ptrIlEEEEPijS9_ii6squareEEvT0_T1_T2_T3_T4_T6__param_5[1]
)
.maxntid 256
.minnctapersm 1
{
	.reg .pred 	%p<59>;
	.reg .b32 	%r<513>;
	.reg .b64 	%rd<84>;
	// demoted variable
	.shared .align 4 .b8 _ZZN3cub18CUB_300001_SM_10006detail6reduce28DeviceReduceSingleTileKernelINS2_10policy_hubIijN4cuda3std3__44plusIiEEE10Policy1000EN6thrust24THRUST_300001_SM_1000_NS6detail15normal_iteratorINSD_10device_ptrIlEEEEPijS9_ii6squareEEvT0_T1_T2_T3_T4_T6_E12temp_storage[44];
	ld.param.u64 	%rd9, [_ZN3cub18CUB_300001_SM_10006detail6reduce28DeviceReduceSingleTileKernelINS2_10policy_hubIijN4cuda3std3__44plusIiEEE10Policy1000EN6thrust24THRUST_300001_SM_1000_NS6detail15normal_iteratorINSD_10device_ptrIlEEEEPijS9_ii6squareEEvT0_T1_T2_T3_T4_T6__param_0];
	ld.param.u64 	%rd10, [_ZN3cub18CUB_300001_SM_10006detail6reduce28DeviceReduceSingleTileKernelINS2_10policy_hubIijN4cuda3std3__44plusIiEEE10Policy1000EN6thrust24THRUST_300001_SM_1000_NS6detail15normal_iteratorINSD_10device_ptrIlEEEEPijS9_ii6squareEEvT0_T1_T2_T3_T4_T6__param_1];
	ld.param.u32 	%r90, [_ZN3cub18CUB_300001_SM_10006detail6reduce28DeviceReduceSingleTileKernelINS2_10policy_hubIijN4cuda3std3__44plusIiEEE10Policy1000EN6thrust24THRUST_300001_SM_1000_NS6detail15normal_iteratorINSD_10device_ptrIlEEEEPijS9_ii6squareEEvT0_T1_T2_T3_T4_T6__param_2];
	ld.param.u32 	%r91, [_ZN3cub18CUB_300001_SM_10006detail6reduce28DeviceReduceSingleTileKernelINS2_10policy_hubIijN4cuda3std3__44plusIiEEE10Policy1000EN6thrust24THRUST_300001_SM_1000_NS6detail15normal_iteratorINSD_10device_ptrIlEEEEPijS9_ii6squareEEvT0_T1_T2_T3_T4_T6__param_4];
	cvta.to.global.u64 	%rd1, %rd10;
	setp.ne.s32 	%p1, %r90, 0;
	@%p1 bra 	$L__BB4_3;
	mov.u32 	%r473, %tid.x;
	setp.ne.s32 	%p58, %r473, 0;
	@%p58 bra 	$L__BB4_52;
	st.global.u32 	[%rd1], %r91;
	bra.uni 	$L__BB4_52;
$L__BB4_3:
	cvta.to.global.u64 	%rd2, %rd9;
	setp.gt.u32 	%p2, %r90, 4095;
	@%p2 bra 	$L__BB4_28;
	mov.u32 	%r1, %tid.x;
	setp.ge.u32 	%p24, %r1, %r90;
	mov.b32 	%r490, 0;
	mov.u32 	%r480, %r1;
	@%p24 bra 	$L__BB4_6;
	mul.wide.u32 	%rd73, %r1, 8;
	add.s64 	%rd74, %rd2, %rd73;
	ld.global.u32 	%r298, [%rd74];
	mul.lo.s32 	%r490, %r298, %r298;
	add.s32 	%r480, %r1, 256;
$L__BB4_6:
	setp.ge.u32 	%p25, %r480, %r90;
	@%p25 bra 	$L__BB4_19;
	not.b32 	%r300, %r480;
	add.s32 	%r301, %r90, %r300;
	shr.u32 	%r302, %r301, 8;
	add.s32 	%r6, %r302, 1;
	and.b32  	%r7, %r6, 15;
	setp.lt.u32 	%p26, %r301, 3840;
	@%p26 bra 	$L__BB4_10;
	and.b32  	%r303, %r6, 33554416;
	neg.s32 	%r476, %r303;
	mul.wide.u32 	%rd75, %r480, 8;
	add.s64 	%rd76, %rd75, %rd2;
	add.s64 	%rd82, %rd76, 16384;
$L__BB4_9:
	.pragma "nounroll";
	ld.global.u32 	%r304, [%rd82+-16384];
	mad.lo.s32 	%r305, %r304, %r304, %r490;
	ld.global.u32 	%r306, [%rd82+-14336];
	mad.lo.s32 	%r307, %r306, %r306, %r305;
	ld.global.u32 	%r308, [%rd82+-12288];
	mad.lo.s32 	%r309, %r308, %r308, %r307;
	ld.global.u32 	%r310, [%rd82+-10240];
	mad.lo.s32 	%r311, %r310, %r310, %r309;
	ld.global.u32 	%r312, [%rd82+-8192];
	mad.lo.s32 	%r313, %r312, %r312, %r311;
	ld.global.u32 	%r314, [%rd82+-6144];
	mad.lo.s32 	%r315, %r314, %r314, %r313;
	ld.global.u32 	%r316, [%rd82+-4096];
	mad.lo.s32 	%r317, %r316, %r316, %r315;
	ld.global.u32 	%r318, [%rd82+-2048];
	mad.lo.s32 	%r319, %r318, %r318, %r317;
	ld.global.u32 	%r320, [%rd82];
	mad.lo.s32 	%r321, %r320, %r320, %r319;
	ld.global.u32 	%r322, [%rd82+2048];
	mad.lo.s32 	%r323, %r322, %r322, %r321;
	ld.global.u32 	%r324, [%rd82+4096];
	mad.lo.s32 	%r325, %r324, %r324, %r323;
	ld.global.u32 	%r326, [%rd82+6144];
	mad.lo.s32 	%r327, %r326, %r326, %r325;
	ld.global.u32 	%r328, [%rd82+8192];
	mad.lo.s32 	%r329, %r328, %r328, %r327;
	ld.global.u32 	%r330, [%rd82+10240];
	mad.lo.s32 	%r331, %r330, %r330, %r329;
	ld.global.u32 	%r332, [%rd82+12288];
	mad.lo.s32 	%r333, %r332, %r332, %r331;
	ld.global.u32 	%r334, [%rd82+14336];
	mad.lo.s32 	%r490, %r334, %r334, %r333;
	add.s32 	%r480, %r480, 4096;
	add.s32 	%r476, %r476, 16;
	add.s64 	%rd82, %rd82, 32768;
	setp.ne.s32 	%p27, %r476, 0;
	@%p27 bra 	$L__BB4_9;
$L__BB4_10:
	setp.eq.s32 	%p28, %r7, 0;
	@%p28 bra 	$L__BB4_19;
	and.b32  	%r18, %r6, 7;
	setp.lt.u32 	%p29, %r7, 8;
	@%p29 bra 	$L__BB4_13;
	mul.wide.u32 	%rd77, %r480, 8;
	add.s64 	%rd78, %rd2, %rd77;
	ld.global.u32 	%r336, [%rd78];
	mad.lo.s32 	%r337, %r336, %r336, %r490;
	ld.global.u32 	%r338, [%rd78+2048];
	mad.lo.s32 	%r339, %r338, %r338, %r337;
	ld.global.u32 	%r340, [%rd78+4096];
	mad.lo.s32 	%r341, %r340, %r340, %r339;
	ld.global.u32 	%r342, [%rd78+6144];
	mad.lo.s32 	%r343, %r342, %r342, %r341;
	ld.global.u32 	%r344, [%rd78+8192];
	mad.lo.s32 	%r345, %r344, %r344, %r343;
	ld.global.u32 	%r346, [%rd78+10240];
	mad.lo.s32 	%r347, %r346, %r346, %r345;
	ld.global.u32 	%r348, [%rd78+12288];
	mad.lo.s32 	%r349, %r348, %r348, %r347;
	ld.global.u32 	%r350, [%rd78+14336];
	mad.lo.s32 	%r490, %r350, %r350, %r349;
	add.s32 	%r480, %r480, 2048;
$L__BB4_13:
	setp.eq.s32 	%p30, %r18, 0;
	@%p30 bra 	$L__BB4_19;
	and.b32  	%r24, %r6, 3;
	setp.lt.u32 	%p31, %r18, 4;
	@%p31 bra 	$L__BB4_16;
	mul.wide.u32 	%rd79, %r480, 8;
	add.s64 	%rd80, %rd2, %rd79;
	ld.global.u32 	%r352, [%rd80];
	mad.lo.s32 	%r353, %r352, %r352, %r490;
	ld.global.u32 	%r354, [%rd80+2048];
	mad.lo.s32 	%r355, %r354, %r354, %r353;
	ld.global.u32 	%r356, [%rd80+4096];
	mad.lo.s32 	%r357, %r356, %r356, %r355;
	ld.global.u32 	%r358, [%rd80+6144];
	mad.lo.s32 	%r490, %r358, %r358, %r357;
	add.s32 	%r480, %r480, 1024;
$L__BB4_16:
	setp.eq.s32 	%p32, %r24, 0;
	@%p32 bra 	$L__BB4_19;
	mul.wide.u32 	%rd81, %r480, 8;
	add.s64 	%rd83, %rd2, %rd81;
	neg.s32 	%r488, %r24;
$L__BB4_18:
	.pragma "nounroll";
	ld.global.u32 	%r359, [%rd83];
	mad.lo.s32 	%r490, %r359, %r359, %r490;
	add.s64 	%rd83, %rd83, 2048;
	add.s32 	%r488, %r488, 1;
	setp.ne.s32 	%p33, %r488, 0;
	@%p33 bra 	$L__BB4_18;
$L__BB4_19:
	setp.lt.u32 	%p34, %r90, 256;
	@%p34 bra 	$L__BB4_24;
	// begin inline asm
	mov.u32 %r423, %laneid;
	// end inline asm
	mov.b32 	%r426, 1;
	mov.b32 	%r447, 31;
	mov.b32 	%r448, -1;
	// begin inline asm
	shfl.sync.down.b32 %r424, %r490, %r426, %r447, %r448;
	// end inline asm
	setp.gt.s32 	%p50, %r423, 30;
	selp.b32 	%r449, 0, %r424, %p50;
	add.s32 	%r430, %r449, %r490;
	mov.b32 	%r431, 2;
	// begin inline asm
	shfl.sync.down.b32 %r429, %r430, %r431, %r447, %r448;
	// end inline asm
	setp.gt.s32 	%p51, %r423, 29;
	selp.b32 	%r450, 0, %r429, %p51;
	add.s32 	%r435, %r430, %r450;
	mov.b32 	%r436, 4;
	// begin inline asm
	shfl.sync.down.b32 %r434, %r435, %r436, %r447, %r448;
	// end inline asm
	setp.gt.s32 	%p52, %r423, 27;
	selp.b32 	%r451, 0, %r434, %p52;
	add.s32 	%r440, %r435, %r451;
	mov.b32 	%r441, 8;
	// begin inline asm
	shfl.sync.down.b32 %r439, %r440, %r441, %r447, %r448;
	// end inline asm
	setp.gt.s32 	%p53, %r423, 23;
	selp.b32 	%r452, 0, %r439, %p53;
	add.s32 	%r445, %r440, %r452;
	mov.b32 	%r446, 16;
	// begin inline asm
	shfl.sync.down.b32 %r444, %r445, %r446, %r447, %r448;
	// end inline asm
	setp.gt.s32 	%p54, %r423, 15;
	selp.b32 	%r453, 0, %r444, %p54;
	add.s32 	%r512, %r445, %r453;
	setp.ne.s32 	%p55, %r423, 0;
	@%p55 bra 	$L__BB4_22;
	shr.u32 	%r454, %r1, 3;
	and.b32  	%r455, %r454, 124;
	mov.u32 	%r456, _ZZN3cub18CUB_300001_SM_10006detail6reduce28DeviceReduceSingleTileKernelINS2_10policy_hubIijN4cuda3std3__44plusIiEEE10Policy1000EN6thrust24THRUST_300001_SM_1000_NS6detail15normal_iteratorINSD_10device_ptrIlEEEEPijS9_ii6squareEEvT0_T1_T2_T3_T4_T6_E12temp_storage;
	add.s32 	%r457, %r456, %r455;
	st.shared.u32 	[%r457+8], %r512;
$L__BB4_22:
	bar.sync 	0;
	setp.ne.s32 	%p56, %r1, 0;
	@%p56 bra 	$L__BB4_50;
	ld.shared.u32 	%r458, [_ZZN3cub18CUB_300001_SM_10006detail6reduce28DeviceReduceSingleTileKernelINS2_10policy_hubIijN4cuda3std3__44plusIiEEE10Policy1000EN6thrust24THRUST_300001_SM_1000_NS6detail15normal_iteratorINSD_10device_ptrIlEEEEPijS9_ii6squareEEvT0_T1_T2_T3_T4_T6_E12temp_storage+12];
	add.s32 	%r459, %r458, %r512;
	ld.shared.u32 	%r460, [_ZZN3cub18CUB_300001_SM_10006detail6reduce28DeviceReduceSingleTileKernelINS2_10policy_hubIijN4cuda3std3__44plusIiEEE10Policy1000EN6thrust24THRUST_300001_SM_1000_NS6detail15normal_iteratorINSD_10device_ptrIlEEEEPijS9_ii6squareEEvT0_T1_T2_T3_T4_T6_E12temp_storage+16];
	add.s32 	%r461, %r459, %r460;
	ld.shared.u32 	%r462, [_ZZN3cub18CUB_300001_SM_10006detail6reduce28DeviceReduceSingleTileKernelINS2_10policy_hubIijN4cuda3std3__44plusIiEEE10Policy1000EN6thrust24THRUST_300001_SM_1000_NS6detail15normal_iteratorINSD_10device_ptrIlEEEEPijS9_ii6squareEEvT0_T1_T2_T3_T4_T6_E12temp_storage+20];
	add.s32 	%r463, %r461, %r462;
	ld.shared.u32 	%r464, [_ZZN3cub18CUB_300001_SM_10006detail6reduce28DeviceReduceSingleTileKernelINS2_10policy_hubIijN4cuda3std3__44plusIiEEE10Policy1000EN6thrust24THRUST_300001_SM_1000_NS6detail15normal_iteratorINSD_10device_ptrIlEEEEPijS9_ii6squareEEvT0_T1_T2_T3_T4_T6_E12temp_storage+24];
	add.s32 	%r465, %r463, %r464;
	ld.shared.u32 	%r466, [_ZZN3cub18CUB_300001_SM_10006detail6reduce28DeviceReduceSingleTileKernelINS2_10policy_hubIijN4cuda3std3__44plusIiEEE10Policy1000EN6thrust24THRUST_300001_SM_1000_NS6detail15normal_iteratorINSD_10device_ptrIlEEEEPijS9_ii6squareEEvT0_T1_T2_T3_T4_T6_E12temp_storage+28];
	add.s32 	%r467, %r465, %r466;
	ld.shared.u32 	%r468, [_ZZN3cub18CUB_300001_SM_10006detail6reduce28DeviceReduceSingleTileKernelINS2_10policy_hubIijN4cuda3std3__44plusIiEEE10Policy1000EN6thrust24THRUST_300001_SM_1000_NS6detail15normal_iteratorINSD_10device_ptrIlEEEEPijS9_ii6squareEEvT0_T1_T2_T3_T4_T6_E12temp_storage+32];
	add.s32 	%r469, %r467, %r468;
	ld.shared.u32 	%r470, [_ZZN3cub18CUB_300001_SM_10006detail6reduce28DeviceReduceSingleTileKernelINS2_10policy_hubIijN4cuda3std3__44plusIiEEE10Policy1000EN6thrust24THRUST_300001_SM_1000_NS6detail15normal_iteratorINSD_10device_ptrIlEEEEPijS9_ii6squareEEvT0_T1_T2_T3_T4_T6_E12temp_storage+36];
	add.s32 	%r512, %r469, %r470;
	bra.uni 	$L__BB4_50;
$L__BB4_24:
	// begin inline asm
	mov.u32 %r360, %laneid;
	// end inline asm
	and.b32  	%r386, %r1, 992;
	add.s32 	%r387, %r386, 32;
	setp.gt.u32 	%p35, %r387, %r90;
	not.b32 	%r388, %r386;
	add.s32 	%r389, %r90, %r388;
	selp.b32 	%r384, %r389, 31, %p35;
	mov.b32 	%r363, 1;
	mov.b32 	%r385, -1;
	// begin inline asm
	shfl.sync.down.b32 %r361, %r490, %r363, %r384, %r385;
	// end inline asm
	setp.lt.s32 	%p36, %r360, %r384;
	selp.b32 	%r390, %r361, 0, %p36;
	add.s32 	%r367, %r390, %r490;
	mov.b32 	%r368, 2;
	// begin inline asm
	shfl.sync.down.b32 %r366, %r367, %r368, %r384, %r385;
	// end inline asm
	add.s32 	%r391, %r360, 2;
	setp.gt.s32 	%p37, %r391, %r384;
	selp.b32 	%r392, 0, %r366, %p37;
	add.s32 	%r372, %r367, %r392;
	mov.b32 	%r373, 4;
	// begin inline asm
	shfl.sync.down.b32 %r371, %r372, %r373, %r384, %r385;
	// end inline asm
	add.s32 	%r393, %r360, 4;
	setp.gt.s32 	%p38, %r393, %r384;
	selp.b32 	%r394, 0, %r371, %p38;
	add.s32 	%r377, %r372, %r394;
	mov.b32 	%r378, 8;
	// begin inline asm
	shfl.sync.down.b32 %r376, %r377, %r378, %r384, %r385;
	// end inline asm
	add.s32 	%r395, %r360, 8;
	setp.gt.s32 	%p39, %r395, %r384;
	selp.b32 	%r396, 0, %r376, %p39;
	add.s32 	%r382, %r377, %r396;
	mov.b32 	%r383, 16;
	// begin inline asm
	shfl.sync.down.b32 %r381, %r382, %r383, %r384, %r385;
	// end inline asm
	add.s32 	%r397, %r360, 16;
	setp.gt.s32 	%p40, %r397, %r384;
	selp.b32 	%r398, 0, %r381, %p40;
	add.s32 	%r512, %r382, %r398;
	setp.ne.s32 	%p41, %r360, 0;
	@%p41 bra 	$L__BB4_26;
	shr.u32 	%r399, %r1, 3;
	and.b32  	%r400, %r399, 124;
	mov.u32 	%r401, _ZZN3cub18CUB_300001_SM_10006detail6reduce28DeviceReduceSingleTileKernelINS2_10policy_hubIijN4cuda3std3__44plusIiEEE10Policy1000EN6thrust24THRUST_300001_SM_1000_NS6detail15normal_iteratorINSD_10device_ptrIlEEEEPijS9_ii6squareEEvT0_T1_T2_T3_T4_T6_E12temp_storage;
	add.s32 	%r402, %r401, %r400;
	st.shared.u32 	[%r402+8], %r512;
$L__BB4_26:
	bar.sync 	0;
	setp.ne.s32 	%p42, %r1, 0;
	@%p42 bra 	$L__BB4_50;
	setp.gt.u32 	%p43, %r90, 32;
	ld.shared.u32 	%r403, [_ZZN3cub18CUB_300001_SM_10006detail6reduce28DeviceReduceSingleTileKernelINS2_10policy_hubIijN4cuda3std3__44plusIiEEE10Policy1000EN6thrust24THRUST_300001_SM_1000_NS6detail15normal_iteratorINSD_10device_ptrIlEEEEPijS9_ii6squareEEvT0_T1_T2_T3_T4_T6_E12temp_storage+12];
	selp.b32 	%r404, %r403, 0, %p43;
	add.s32 	%r405, %r404, %r512;
	setp.gt.u32 	%p44, %r90, 64;
	ld.shared.u32 	%r406, [_ZZN3cub18CUB_300001_SM_10006detail6reduce28DeviceReduceSingleTileKernelINS2_10policy_hubIijN4cuda3std3__44plusIiEEE10Policy1000EN6thrust24THRUST_300001_SM_1000_NS6detail15normal_iteratorINSD_10device_ptrIlEEEEPijS9_ii6squareEEvT0_T1_T2_T3_T4_T6_E12temp_storage+16];
	selp.b32 	%r407, %r406, 0, %p44;
	add.s32 	%r408, %r405, %r407;
	setp.gt.u32 	%p45, %r90, 96;
	ld.shared.u32 	%r409, [_ZZN3cub18CUB_300001_SM_10006detail6reduce28DeviceReduceSingleTileKernelINS2_10policy_hubIijN4cuda3std3__44plusIiEEE10Policy1000EN6thrust24THRUST_300001_SM_1000_NS6detail15normal_iteratorINSD_10device_ptrIlEEEEPijS9_ii6squareEEvT0_T1_T2_T3_T4_T6_E12temp_storage+20];
	selp.b32 	%r410, %r409, 0, %p45;
	add.s32 	%r411, %r408, %r410;
	setp.gt.u32 	%p46, %r90, 128;
	ld.shared.u32 	%r412, [_ZZN3cub18CUB_300001_SM_10006detail6reduce28DeviceReduceSingleTileKernelINS2_10policy_hubIijN4cuda3std3__44plusIiEEE10Policy1000EN6thrust24THRUST_300001_SM_1000_NS6detail15normal_iteratorINSD_10device_ptrIlEEEEPijS9_ii6squareEEvT0_T1_T2_T3_T4_T6_E12temp_storage+24];
	selp.b32 	%r413, %r412, 0, %p46;
	add.s32 	%r414, %r411, %r413;
	setp.gt.u32 	%p47, %r90, 160;
	ld.shared.u32 	%r415, [_ZZN3cub18CUB_300001_SM_10006detail6reduce28DeviceReduceSingleTileKernelINS2_10policy_hubIijN4cuda3std3__44plusIiEEE10Policy1000EN6thrust24THRUST_300001_SM_1000_NS6detail15normal_iteratorINSD_10device_ptrIlEEEEPijS9_ii6squareEEvT0_T1_T2_T3_T4_T6_E12temp_storage+28];
	selp.b32 	%r416, %r415, 0, %p47;
	add.s32 	%r417, %r414, %r416;
	setp.gt.u32 	%p48, %r90, 192;
	ld.shared.u32 	%r418, [_ZZN3cub18CUB_300001_SM_10006detail6reduce28DeviceReduceSingleTileKernelINS2_10policy_hubIijN4cuda3std3__44plusIiEEE10Policy1000EN6thrust24THRUST_300001_SM_1000_NS6detail15normal_iteratorINSD_10device_ptrIlEEEEPijS9_ii6squareEEvT0_T1_T2_T3_T4_T6_E12temp_storage+32];
	selp.b32 	%r419, %r418, 0, %p48;
	add.s32 	%r420, %r417, %r419;
	setp.gt.u32 	%p49, %r90, 224;
	ld.shared.u32 	%r421, [_ZZN3cub18CUB_300001_SM_10006detail6reduce28DeviceReduceSingleTileKernelINS2_10policy_hubIijN4cuda3std3__44plusIiEEE10Policy1000EN6thrust24THRUST_300001_SM_1000_NS6detail15normal_iteratorINSD_10device_ptrIlEEEEPijS9_ii6squareEEvT0_T1_T2_T3_T4_T6_E12temp_storage+36];
	selp.b32 	%r422, %r421, 0, %p49;
	add.s32 	%r512, %r420, %r422;
	bra.uni 	$L__BB4_50;
$L__BB4_28:
	mov.u32 	%r40, %tid.x;
	mul.wide.u32 	%rd11, %r40, 8;
	add.s64 	%rd12, %rd2, %rd11;
	ld.global.u32 	%r93, [%rd12];
	mul.lo.s32 	%r94, %r93, %r93;
	ld.global.u32 	%r95, [%rd12+2048];
	ld.global.u32 	%r96, [%rd12+4096];
	ld.global.u32 	%r97, [%rd12+6144];
	ld.global.u32 	%r98, [%rd12+8192];
	ld.global.u32 	%r99, [%rd12+10240];
	ld.global.u32 	%r100, [%rd12+12288];
	ld.global.u32 	%r101, [%rd12+14336];
	ld.global.u32 	%r102, [%rd12+16384];
	ld.global.u32 	%r103, [%rd12+18432];
	ld.global.u32 	%r104, [%rd12+20480];
	ld.global.u32 	%r105, [%rd12+22528];
	ld.global.u32 	%r106, [%rd12+24576];
	ld.global.u32 	%r107, [%rd12+26624];
	ld.global.u32 	%r108, [%rd12+28672];
	ld.global.u32 	%r109, [%rd12+30720];
	mad.lo.s32 	%r110, %r95, %r95, %r94;
	mad.lo.s32 	%r111, %r96, %r96, %r110;
	mad.lo.s32 	%r112, %r97, %r97, %r111;
	mad.lo.s32 	%r113, %r98, %r98, %r112;
	mad.lo.s32 	%r114, %r99, %r99, %r113;
	mad.lo.s32 	%r115, %r100, %r100, %r114;
	mad.lo.s32 	%r116, %r101, %r101, %r115;
	mad.lo.s32 	%r117, %r102, %r102, %r116;
	mad.lo.s32 	%r118, %r103, %r103, %r117;
	mad.lo.s32 	%r119, %r104, %r104, %r118;
	mad.lo.s32 	%r120, %r105, %r105, %r119;
	mad.lo.s32 	%r121, %r106, %r106, %r120;
	mad.lo.s32 	%r122, %r107, %r107, %r121;
	mad.lo.s32 	%r123, %r108, %r108, %r122;
	mad.lo.s32 	%r511, %r109, %r109, %r123;
	add.s32 	%r42, %r90, -4096;
	setp.lt.u32 	%p3, %r42, 4096;
	mov.b32 	%r494, 4096;
	@%p3 bra 	$L__BB4_32;
	mov.b32 	%r494, 4096;
$L__BB4_30:
	add.s32 	%r125, %r40, %r494;
	mul.wide.u32 	%rd13, %r125, 8;
	add.s64 	%rd14, %rd2, %rd13;
	ld.global.u32 	%r126, [%rd14];
	ld.global.u32 	%r127, [%rd14+2048];
	ld.global.u32 	%r128, [%rd14+4096];
	ld.global.u32 	%r129, [%rd14+6144];
	ld.global.u32 	%r130, [%rd14+8192];
	ld.global.u32 	%r131, [%rd14+10240];
	ld.global.u32 	%r132, [%rd14+12288];
	ld.global.u32 	%r133, [%rd14+14336];
	ld.global.u32 	%r134, [%rd14+16384];
	ld.global.u32 	%r135, [%rd14+18432];
	ld.global.u32 	%r136, [%rd14+20480];
	ld.global.u32 	%r137, [%rd14+22528];
	ld.global.u32 	%r138, [%rd14+24576];
	ld.global.u32 	%r139, [%rd14+26624];
	ld.global.u32 	%r140, [%rd14+28672];
	ld.global.u32 	%r141, [%rd14+30720];
	mad.lo.s32 	%r142, %r126, %r126, %r511;
	mad.lo.s32 	%r143, %r127, %r127, %r142;
	mad.lo.s32 	%r144, %r128, %r128, %r143;
	mad.lo.s32 	%r145, %r129, %r129, %r144;
	mad.lo.s32 	%r146, %r130, %r130, %r145;
	mad.lo.s32 	%r147, %r131, %r131, %r146;
	mad.lo.s32 	%r148, %r132, %r132, %r147;
	mad.lo.s32 	%r149, %r133, %r133, %r148;
	mad.lo.s32 	%r150, %r134, %r134, %r149;
	mad.lo.s32 	%r151, %r135, %r135, %r150;
	mad.lo.s32 	%r152, %r136, %r136, %r151;
	mad.lo.s32 	%r153, %r137, %r137, %r152;
	mad.lo.s32 	%r154, %r138, %r138, %r153;
	mad.lo.s32 	%r155, %r139, %r139, %r154;
	mad.lo.s32 	%r156, %r140, %r140, %r155;
	mad.lo.s32 	%r511, %r141, %r141, %r156;
	sub.s32 	%r157, %r90, %r494;
	setp.lt.u32 	%p4, %r157, 4096;
	@%p4 bra 	$L__BB4_46;
	add.s32 	%r494, %r494, 4096;
	setp.le.u32 	%p5, %r494, %r42;
	@%p5 bra 	$L__BB4_30;
$L__BB4_32:
	setp.le.u32 	%p6, %r90, %r494;
	sub.s32 	%r158, %r90, %r494;
	setp.ge.s32 	%p7, %r40, %r158;
	or.pred  	%p8, %p6, %p7;
	@%p8 bra 	$L__BB4_46;
	not.b32 	%r161, %r40;
	add.s32 	%r162, %r90, %r161;
	sub.s32 	%r163, %r162, %r494;
	shr.u32 	%r164, %r163, 8;
	add.s32 	%r49, %r164, 1;
	and.b32  	%r50, %r49, 15;
	setp.lt.u32 	%p9, %r163, 3840;
	mov.u32 	%r503, %r40;
	@%p9 bra 	$L__BB4_37;
	or.b32  	%r497, %r40, 2048;
	add.s32 	%r496, %r40, %r494;
	and.b32  	%r165, %r49, 33554416;
	neg.s32 	%r495, %r165;
$L__BB4_35:
	.pragma "nounroll";
	mul.wide.u32 	%rd15, %r496, 8;
	add.s64 	%rd16, %rd2, %rd15;
	ld.global.u32 	%r166, [%rd16];
	mad.lo.s32 	%r167, %r166, %r166, %r511;
	add.s32 	%r168, %r496, 256;
	mul.wide.u32 	%rd17, %r168, 8;
	add.s64 	%rd18, %rd2, %rd17;
	ld.global.u32 	%r169, [%rd18];
	mad.lo.s32 	%r170, %r169, %r169, %r167;
	add.s32 	%r171, %r496, 512;
	mul.wide.u32 	%rd19, %r171, 8;
	add.s64 	%rd20, %rd2, %rd19;
	ld.global.u32 	%r172, [%rd20];
	mad.lo.s32 	%r173, %r172, %r172, %r170;
	add.s32 	%r174, %r496, 768;
	mul.wide.u32 	%rd21, %r174, 8;
	add.s64 	%rd22, %rd2, %rd21;
	ld.global.u32 	%r175, [%rd22];
	mad.lo.s32 	%r176, %r175, %r175, %r173;
	add.s32 	%r177, %r496, 1024;
	mul.wide.u32 	%rd23, %r177, 8;
	add.s64 	%rd24, %rd2, %rd23;
	ld.global.u32 	%r178, [%rd24];
	mad.lo.s32 	%r179, %r178, %r178, %r176;
	add.s32 	%r180, %r496, 1280;
	mul.wide.u32 	%rd25, %r180, 8;
	add.s64 	%rd26, %rd2, %rd25;
	ld.global.u32 	%r181, [%rd26];
	mad.lo.s32 	%r182, %r181, %r181, %r179;
	add.s32 	%r183, %r496, 1536;
	mul.wide.u32 	%rd27, %r183, 8;
	add.s64 	%rd28, %rd2, %rd27;
	ld.global.u32 	%r184, [%rd28];
	mad.lo.s32 	%r185, %r184, %r184, %r182;
	add.s32 	%r186, %r496, 1792;
	mul.wide.u32 	%rd29, %r186, 8;
	add.s64 	%rd30, %rd2, %rd29;
	ld.global.u32 	%r187, [%rd30];
	mad.lo.s32 	%r188, %r187, %r187, %r185;
	add.s32 	%r189, %r496, 2048;
	mul.wide.u32 	%rd31, %r189, 8;
	add.s64 	%rd32, %rd2, %rd31;
	ld.global.u32 	%r190, [%rd32];
	mad.lo.s32 	%r191, %r190, %r190, %r188;
	add.s32 	%r192, %r496, 2304;
	mul.wide.u32 	%rd33, %r192, 8;
	add.s64 	%rd34, %rd2, %rd33;
	ld.global.u32 	%r193, [%rd34];
	mad.lo.s32 	%r194, %r193, %r193, %r191;
	add.s32 	%r195, %r496, 2560;
	mul.wide.u32 	%rd35, %r195, 8;
	add.s64 	%rd36, %rd2, %rd35;
	ld.global.u32 	%r196, [%rd36];
	mad.lo.s32 	%r197, %r196, %r196, %r194;
	add.s32 	%r198, %r496, 2816;
	mul.wide.u32 	%rd37, %r198, 8;
	add.s64 	%rd38, %rd2, %rd37;
	ld.global.u32 	%r199, [%rd38];
	mad.lo.s32 	%r200, %r199, %r199, %r197;
	add.s32 	%r201, %r496, 3072;
	mul.wide.u32 	%rd39, %r201, 8;
	add.s64 	%rd40, %rd2, %rd39;
	ld.global.u32 	%r202, [%rd40];
	mad.lo.s32 	%r203, %r202, %r202, %r200;
	add.s32 	%r204, %r496, 3328;
	mul.wide.u32 	%rd41, %r204, 8;
	add.s64 	%rd42, %rd2, %rd41;
	ld.global.u32 	%r205, [%rd42];
	mad.lo.s32 	%r206, %r205, %r205, %r203;
	add.s32 	%r207, %r496, 3584;
	mul.wide.u32 	%rd43, %r207, 8;
	add.s64 	%rd44, %rd2, %rd43;
	ld.global.u32 	%r208, [%rd44];
	mad.lo.s32 	%r209, %r208, %r208, %r206;
	add.s32 	%r210, %r496, 3840;
	mul.wide.u32 	%rd45, %r210, 8;
	add.s64 	%rd46, %rd2, %rd45;
	ld.global.u32 	%r211, [%rd46];
	mad.lo.s32 	%r511, %r211, %r211, %r209;
	add.s32 	%r497, %r497, 4096;
	add.s32 	%r496, %r496, 4096;
	add.s32 	%r495, %r495, 16;
	setp.ne.s32 	%p10, %r495, 0;
	@%p10 bra 	$L__BB4_35;
	add.s32 	%r503, %r497, -2048;
$L__BB4_37:
	setp.eq.s32 	%p11, %r50, 0;
	@%p11 bra 	$L__BB4_46;
	and.b32  	%r66, %r49, 7;
	setp.lt.u32 	%p12, %r50, 8;
	@%p12 bra 	$L__BB4_40;
	add.s32 	%r213, %r503, %r494;
	mul.wide.u32 	%rd47, %r213, 8;
	add.s64 	%rd48, %rd2, %rd47;
	ld.global.u32 	%r214, [%rd48];
	mad.lo.s32 	%r215, %r214, %r214, %r511;
	add.s32 	%r216, %r213, 256;
	mul.wide.u32 	%rd49, %r216, 8;
	add.s64 	%rd50, %rd2, %rd49;
	ld.global.u32 	%r217, [%rd50];
	mad.lo.s32 	%r218, %r217, %r217, %r215;
	add.s32 	%r219, %r213, 512;
	mul.wide.u32 	%rd51, %r219, 8;
	add.s64 	%rd52, %rd2, %rd51;
	ld.global.u32 	%r220, [%rd52];
	mad.lo.s32 	%r221, %r220, %r220, %r218;
	add.s32 	%r222, %r213, 768;
	mul.wide.u32 	%rd53, %r222, 8;
	add.s64 	%rd54, %rd2, %rd53;
	ld.global.u32 	%r223, [%rd54];
	mad.lo.s32 	%r224, %r223, %r223, %r221;
	add.s32 	%r225, %r213, 1024;
	mul.wide.u32 	%rd55, %r225, 8;
	add.s64 	%rd56, %rd2, %rd55;
	ld.global.u32 	%r226, [%rd56];
	mad.lo.s32 	%r227, %r226, %r226, %r224;
	add.s32 	%r228, %r213, 1280;
	mul.wide.u32 	%rd57, %r228, 8;
	add.s64 	%rd58, %rd2, %rd57;
	ld.global.u32 	%r229, [%rd58];
	mad.lo.s32 	%r230, %r229, %r229, %r227;
	add.s32 	%r231, %r213, 1536;
	mul.wide.u32 	%rd59, %r231, 8;
	add.s64 	%rd60, %rd2, %rd59;
	ld.global.u32 	%r232, [%rd60];
	mad.lo.s32 	%r233, %r232, %r232, %r230;
	add.s32 	%r234, %r213, 1792;
	mul.wide.u32 	%rd61, %r234, 8;
	add.s64 	%rd62, %rd2, %rd61;
	ld.global.u32 	%r235, [%rd62];
	mad.lo.s32 	%r511, %r235, %r235, %r233;
	add.s32 	%r503, %r503, 2048;
$L__BB4_40:
	setp.eq.s32 	%p13, %r66, 0;
	@%p13 bra 	$L__BB4_46;
	and.b32  	%r72, %r49, 3;
	setp.lt.u32 	%p14, %r66, 4;
	@%p14 bra 	$L__BB4_43;
	add.s32 	%r237, %r503, %r494;
	mul.wide.u32 	%rd63, %r237, 8;
	add.s64 	%rd64, %rd2, %rd63;
	ld.global.u32 	%r238, [%rd64];
	mad.lo.s32 	%r239, %r238, %r238, %r511;
	add.s32 	%r240, %r237, 256;
	mul.wide.u32 	%rd65, %r240, 8;
	add.s64 	%rd66, %rd2, %rd65;
	ld.global.u32 	%r241, [%rd66];
	mad.lo.s32 	%r242, %r241, %r241, %r239;
	add.s32 	%r243, %r237, 512;
	mul.wide.u32 	%rd67, %r243, 8;
	add.s64 	%rd68, %rd2, %rd67;
	ld.global.u32 	%r244, [%rd68];
	mad.lo.s32 	%r245, %r244, %r244, %r242;
	add.s32 	%r246, %r237, 768;
	mul.wide.u32 	%rd69, %r246, 8;
	add.s64 	%rd70, %rd2, %rd69;
	ld.global.u32 	%r247, [%rd70];
	mad.lo.s32 	%r511, %r247, %r247, %r245;
	add.s32 	%r503, %r503, 1024;
$L__BB4_43:
	setp.eq.s32 	%p15, %r72, 0;
	@%p15 bra 	$L__BB4_46;
	add.s32 	%r509, %r503, %r494;
	neg.s32 	%r508, %r72;
$L__BB4_45:
	.pragma "nounroll";
	mul.wide.u32 	%rd71, %r509, 8;
	add.s64 	%rd72, %rd2, %rd71;
	ld.global.u32 	%r248, [%rd72];
	mad.lo.s32 	%r511, %r248, %r248, %r511;
	add.s32 	%r509, %r509, 256;
	add.s32 	%r508, %r508, 1;
	setp.ne.s32 	%p16, %r508, 0;
	@%p16 bra 	$L__BB4_45;
$L__BB4_46:
	// begin inline asm
	mov.u32 %r249, %laneid;
	// end inline asm
	mov.b32 	%r252, 1;
	mov.b32 	%r273, 31;
	mov.b32 	%r274, -1;
	// begin inline asm
	shfl.sync.down.b32 %r250, %r511, %r252, %r273, %r274;
	// end inline asm
	setp.gt.s32 	%p17, %r249, 30;
	selp.b32 	%r275, 0, %r250, %p17;
	add.s32 	%r256, %r275, %r511;
	mov.b32 	%r257, 2;
	// begin inline asm
	shfl.sync.down.b32 %r255, %r256, %r257, %r273, %r274;
	// end inline asm
	setp.gt.s32 	%p18, %r249, 29;
	selp.b32 	%r276, 0, %r255, %p18;
	add.s32 	%r261, %r256, %r276;
	mov.b32 	%r262, 4;
	// begin inline asm
	shfl.sync.down.b32 %r260, %r261, %r262, %r273, %r274;
	// end inline asm
	setp.gt.s32 	%p19, %r249, 27;
	selp.b32 	%r277, 0, %r260, %p19;
	add.s32 	%r266, %r261, %r277;
	mov.b32 	%r267, 8;
	// begin inline asm
	shfl.sync.down.b32 %r265, %r266, %r267, %r273, %r274;
	// end inline asm
	setp.gt.s32 	%p20, %r249, 23;
	selp.b32 	%r278, 0, %r265, %p20;
	add.s32 	%r271, %r266, %r278;
	mov.b32 	%r272, 16;
	// begin inline asm
	shfl.sync.down.b32 %r270, %r271, %r272, %r273, %r274;
	// end inline asm
	setp.gt.s32 	%p21, %r249, 15;
	selp.b32 	%r279, 0, %r270, %p21;
	add.s32 	%r512, %r271, %r279;
	setp.ne.s32 	%p22, %r249, 0;
	@%p22 bra 	$L__BB4_48;
	shr.u32 	%r280, %r40, 3;
	and.b32  	%r281, %r280, 124;
	mov.u32 	%r282, _ZZN3cub18CUB_300001_SM_10006detail6reduce28DeviceReduceSingleTileKernelINS2_10policy_hubIijN4cuda3std3__44plusIiEEE10Policy1000EN6thrust24THRUST_300001_SM_1000_NS6detail15normal_iteratorINSD_10device_ptrIlEEEEPijS9_ii6squareEEvT0_T1_T2_T3_T4_T6_E12temp_storage;
	add.s32 	%r283, %r282, %r281;
	st.shared.u32 	[%r283+8], %r512;
$L__BB4_48:
	bar.sync 	0;
	setp.ne.s32 	%p23, %r40, 0;
	@%p23 bra 	$L__BB4_50;
	ld.shared.u32 	%r284, [_ZZN3cub18CUB_300001_SM_10006detail6reduce28DeviceReduceSingleTileKernelINS2_10policy_hubIijN4cuda3std3__44plusIiEEE10Policy1000EN6thrust24THRUST_300001_SM_1000_NS6detail15normal_iteratorINSD_10device_ptrIlEEEEPijS9_ii6squareEEvT0_T1_T2_T3_T4_T6_E12temp_storage+12];
	add.s32 	%r285, %r284, %r512;
	ld.shared.u32 	%r286, [_ZZN3cub18CUB_300001_SM_10006detail6reduce28DeviceReduceSingleTileKernelINS2_10policy_hubIijN4cuda3std3__44plusIiEEE10Policy1000EN6thrust24THRUST_300001_SM_1000_NS6detail15normal_iteratorINSD_10device_ptrIlEEEEPijS9_ii6squareEEvT0_T1_T2_T3_T4_T6_E12temp_storage+16];
	add.s32 	%r287, %r285, %r286;
	ld.shared.u32 	%r288, [_ZZN3cub18CUB_300001_SM_10006detail6reduce28DeviceReduceSingleTileKernelINS2_10policy_hubIijN4cuda3std3__44plusIiEEE10Policy1000EN6thrust24THRUST_300001_SM_1000_NS6detail15normal_iteratorINSD_10device_ptrIlEEEEPijS9_ii6squareEEvT0_T1_T2_T3_T4_T6_E12temp_storage+20];
	add.s32 	%r289, %r287, %r288;
	ld.shared.u32 	%r290, [_ZZN3cub18CUB_300001_SM_10006detail6reduce28DeviceReduceSingleTileKernelINS2_10policy_hubIijN4cuda3std3__44plusIiEEE10Policy1000EN6thrust24THRUST_300001_SM_1000_NS6detail15normal_iteratorINSD_10device_ptrIlEEEEPijS9_ii6squareEEvT0_T1_T2_T3_T4_T6_E12temp_storage+24];
	add.s32 	%r291, %r289, %r290;
	ld.shared.u32 	%r292, [_ZZN3cub18CUB_300001_SM_10006detail6reduce28DeviceReduceSingleTileKernelINS2_10policy_hubIijN4cuda3std3__44plusIiEEE10Policy1000EN6thrust24THRUST_300001_SM_1000_NS6detail15normal_iteratorINSD_10device_ptrIlEEEEPijS9_ii6squareEEvT0_T1_T2_T3_T4_T6_E12temp_storage+28];
	add.s32 	%r293, %r291, %r292;
	ld.shared.u32 	%r294, [_ZZN3cub18CUB_300001_SM_10006detail6reduce28DeviceReduceSingleTileKernelINS2_10policy_hubIijN4cuda3std3__44plusIiEEE10Policy1000EN6thrust24THRUST_300001_SM_1000_NS6detail15normal_iteratorINSD_10device_ptrIlEEEEPijS9_ii6squareEEvT0_T1_T2_T3_T4_T6_E12temp_storage+32];
	add.s32 	%r295, %r293, %r294;
	ld.shared.u32 	%r296, [_ZZN3cub18CUB_300001_SM_10006detail6reduce28DeviceReduceSingleTileKernelINS2_10policy_hubIijN4cuda3std3__44plusIiEEE10Policy1000EN6thrust24THRUST_300001_SM_1000_NS6detail15normal_iteratorINSD_10device_ptrIlEEEEPijS9_ii6squareEEvT0_T1_T2_T3_T4_T6_E12temp_storage+36];
	add.s32 	%r512, %r295, %r296;
$L__BB4_50:
	mov.u32 	%r471, %tid.x;
	setp.ne.s32 	%p57, %r471, 0;
	@%p57 bra 	$L__BB4_52;
	add.s32 	%r472, %r512, %r91;
	st.global.u32 	[%rd1], %r472;
$L__BB4_52:
	ret;

}
	// .globl	_ZN3cub18CUB_300001_SM_10006detail6reduce18DeviceReduceKernelINS2_10policy_hubIijN4cuda3std3__44plusIiEEE10Policy1000EN6thrust24THRUST_300001_SM_1000_NS6detail15normal_iteratorINSD_10device_ptrIlEEEEjS9_i6squareEEvT0_PT3_T1_NS0_13GridEvenShareISN_EET2_T4_
.visible .entry _ZN3cub18CUB_300001_SM_10006detail6reduce18DeviceReduceKernelINS2_10policy_hubIijN4cuda3std3__44plusIiEEE10Policy1000EN6thrust24THRUST_300001_SM_1000_NS6detail15normal_iteratorINSD_10device_ptrIlEEEEjS9_i6squareEEvT0_PT3_T1_NS0_13GridEvenShareISN_EET2_T4_(
	.param .align 8 .b8 _ZN3cub18CUB_300001_SM_10006detail6reduce18DeviceReduceKernelINS2_10policy_hubIijN4cuda3std3__44plusIiEEE10Policy1000EN6thrust24THRUST_300001_SM_1000_NS6detail15normal_iteratorINSD_10device_ptrIlEEEEjS9_i6squareEEvT0_PT3_T1_NS0_13GridEvenShareISN_EET2_T4__param_0[8],
	.param .u64 .ptr .align 1 _ZN3cub18CUB_300001_SM_10006detail6reduce18DeviceReduceKernelINS2_10policy_hubIijN4cuda3std3__44plusIiEEE10Policy1000EN6thrust24THRUST_300001_SM_1000_NS6detail15normal_iteratorINSD_10device_ptrIlEEEEjS9_i6squareEEvT0_PT3_T1_NS0_13GridEvenShareISN_EET2_T4__param_1,
	.param .u32 _ZN3cub18CUB_300001_SM_10006detail6reduce18DeviceReduceKernelINS2_10policy_hubIijN4cuda3std3__44plusIiEEE10Policy1000EN6thrust24THRUST_300001_SM_1000_NS6detail15normal_iteratorINSD_10device_ptrIlEEEEjS9_i6squareEEvT0_PT3_T1_NS0_13GridEvenShareISN_EET2_T4__param_2,
	.param .align 4 .b8 _ZN3cub18CUB_300001_SM_10006detail6reduce18DeviceReduceKernelINS2_10policy_hubIijN4cuda3std3__44plusIiEEE10Policy1000EN6thrust24THRUST_300001_SM_1000_NS6detail15normal_iteratorINSD_10device_ptrIlEEEEjS9_i6squareEEvT0_PT3_T1_NS0_13GridEvenShareISN_EET2_T4__param_3[40],
	.param .align 1 .b8 _ZN3cub18CUB_300001_SM_10006detail6reduce18DeviceReduceKernelINS2_10policy_hubIijN4cuda3std3__44plusIiEEE10Policy1000EN6thrust24THRUST_300001_SM_1000_NS6detail15normal_iteratorINSD_10device_ptrIlEEEEjS9_i6squareEEvT0_PT3_T1_NS0_13GridEvenShareISN_EET2_T4__param_4[1],
	.param .align 1 .b8 _ZN3cub18CUB_300001_SM_10006detail6reduce18DeviceReduceKernelINS2_10policy_hubIijN4cuda3std3__44plusIiEEE10Policy1000EN6thrust24THRUST_300001_SM_1000_NS6detail15normal_iteratorINSD_10device_ptrIlEEEEjS9_i6squareEEvT0_PT3_T1_NS0_13GridEvenShareISN_EET2_T4__param_5[1]
)
.maxntid 256
{
	.reg .pred 	%p<57>;
	.reg .b16 	%rs<4>;
	.reg .b32 	%r<575>;
	.reg .b64 	%rd<129>;
	// demoted variable
	.shared .align 4 .b8 _ZZN3cub18CUB_300001_SM_10006detail6reduce18DeviceReduceKernelINS2_10policy_hubIijN4cuda3std3__44plusIiEEE10Policy1000EN6thrust24THRUST_300001_SM_1000_NS6detail15normal_iteratorINSD_10device_ptrIlEEEEjS9_i6squareEEvT0_PT3_T1_NS0_13GridEvenShareISN_EET2_T4_E12temp_storage[44];
	ld.param.u32 	%r1, [_ZN3cub18CUB_300001_SM_10006detail6reduce18DeviceReduceKernelINS2_10policy_hubIijN4cuda3std3__44plusIiEEE10Policy1000EN6thrust24THRUST_300001_SM_1000_NS6detail15normal_iteratorINSD_10device_ptrIlEEEEjS9_i6squareEEvT0_PT3_T1_NS0_13GridEvenShareISN_EET2_T4__param_3+20];
	ld.param.u32 	%r2, [_ZN3cub18CUB_300001_SM_10006detail6reduce18DeviceReduceKernelINS2_10policy_hubIijN4cuda3std3__44plusIiEEE10Policy1000EN6thrust24THRUST_300001_SM_1000_NS6detail15normal_iteratorINSD_10device_ptrIlEEEEjS9_i6squareEEvT0_PT3_T1_NS0_13GridEvenShareISN_EET2_T4__param_3+24];
	ld.param.u64 	%rd3, [_ZN3cub18CUB_300001_SM_10006detail6reduce18DeviceReduceKernelINS2_10policy_hubIijN4cuda3std3__44plusIiEEE10Policy1000EN6thrust24THRUST_300001_SM_1000_NS6detail15normal_iteratorINSD_10device_ptrIlEEEEjS9_i6squareEEvT0_PT3_T1_NS0_13GridEvenShareISN_EET2_T4__param_0];
	ld.param.u64 	%rd2, [_ZN3cub18CUB_300001_SM_10006detail6reduce18DeviceReduceKernelINS2_10policy_hubIijN4cuda3std3__44plusIiEEE10Policy1000EN6thrust24THRUST_300001_SM_1000_NS6detail15normal_iteratorINSD_10device_ptrIlEEEEjS9_i6squareEEvT0_PT3_T1_NS0_13GridEvenShareISN_EET2_T4__param_1];
	cvta.to.global.u64 	%rd1, %rd3;
	mov.u32 	%r3, %ctaid.x;
	shl.b32 	%r4, %r2, 12;
	shl.b32 	%r556, %r3, 12;
	sub.s32 	%r6, %r1, %r556;
	setp.gt.u32 	%p1, %r6, 4095;
	@%p1 bra 	$L__BB5_26;
	mov.u32 	%r7, %tid.x;
	setp.ge.u32 	%p23, %r7, %r6;
	mov.b32 	%r550, 0;
	mov.u32 	%r539, %r7;
	@%p23 bra 	$L__BB5_3;
	add.s32 	%r329, %r556, %r7;
	mul.wide.u32 	%rd66, %r329, 8;
	add.s64 	%rd67, %rd1, %rd66;
	ld.global.u32 	%r330, [%rd67];
	mul.lo.s32 	%r550, %r330, %r330;
	add.s32 	%r539, %r7, 256;
$L__BB5_3:
	setp.ge.u32 	%p24, %r539, %r6;
	@%p24 bra 	$L__BB5_17;
	not.b32 	%r332, %r539;
	add.s32 	%r333, %r1, %r332;
	sub.s32 	%r334, %r333, %r556;
	shr.u32 	%r335, %r334, 8;
	add.s32 	%r12, %r335, 1;
	and.b32  	%r13, %r12, 15;
	setp.lt.u32 	%p25, %r334, 3840;
	@%p25 bra 	$L__BB5_8;
	or.b32  	%r536, %r539, 2048;
	add.s32 	%r535, %r539, %r556;
	and.b32  	%r336, %r12, 33554416;
	neg.s32 	%r534, %r336;
$L__BB5_6:
	.pragma "nounroll";
	mul.wide.u32 	%rd68, %r535, 8;
	add.s64 	%rd69, %rd1, %rd68;
	ld.global.u32 	%r337, [%rd69];
	mad.lo.s32 	%r338, %r337, %r337, %r550;
	add.s32 	%r339, %r535, 256;
	mul.wide.u32 	%rd70, %r339, 8;
	add.s64 	%rd71, %rd1, %rd70;
	ld.global.u32 	%r340, [%rd71];
	mad.lo.s32 	%r341, %r340, %r340, %r338;
	add.s32 	%r342, %r535, 512;
	mul.wide.u32 	%rd72, %r342, 8;
	add.s64 	%rd73, %rd1, %rd72;
	ld.global.u32 	%r343, [%rd73];
	mad.lo.s32 	%r344, %r343, %r343, %r341;
	add.s32 	%r345, %r535, 768;
	mul.wide.u32 	%rd74, %r345, 8;
	add.s64 	%rd75, %rd1, %rd74;
	ld.global.u32 	%r346, [%rd75];
	mad.lo.s32 	%r347, %r346, %r346, %r344;
	add.s32 	%r348, %r535, 1024;
	mul.wide.u32 	%rd76, %r348, 8;
	add.s64 	%rd77, %rd1, %rd76;
	ld.global.u32 	%r349, [%rd77];
	mad.lo.s32 	%r350, %r349, %r349, %r347;
	add.s32 	%r351, %r535, 1280;
	mul.wide.u32 	%rd78, %r351, 8;
	add.s64 	%rd79, %rd1, %rd78;
	ld.global.u32 	%r352, [%rd79];
	mad.lo.s32 	%r353, %r352, %r352, %r350;
	add.s32 	%r354, %r535, 1536;
	mul.wide.u32 	%rd80, %r354, 8;
	add.s64 	%rd81, %rd1, %rd80;
	ld.global.u32 	%r355, [%rd81];
	mad.lo.s32 	%r356, %r355, %r355, %r353;
	add.s32 	%r357, %r535, 1792;
	mul.wide.u32 	%rd82, %r357, 8;
	add.s64 	%rd83, %rd1, %rd82;
	ld.global.u32 	%r358, [%rd83];
	mad.lo.s32 	%r359, %r358, %r358, %r356;
	add.s32 	%r360, %r535, 2048;
	mul.wide.u32 	%rd84, %r360, 8;
	add.s64 	%rd85, %rd1, %rd84;
	ld.global.u32 	%r361, [%rd85];
	mad.lo.s32 	%r362, %r361, %r361, %r359;
	add.s32 	%r363, %r535, 2304;
	mul.wide.u32 	%rd86, %r363, 8;
	add.s64 	%rd87, %rd1, %rd86;
	ld.global.u32 	%r364, [%rd87];
	mad.lo.s32 	%r365, %r364, %r364, %r362;
	add.s32 	%r366, %r535, 2560;
	mul.wide.u32 	%rd88, %r366, 8;
	add.s64 	%rd89, %rd1, %rd88;
	ld.global.u32 	%r367, [%rd89];
	mad.lo.s32 	%r368, %r367, %r367, %r365;
	add.s32 	%r369, %r535, 2816;
	mul.wide.u32 	%rd90, %r369, 8;
	add.s64 	%rd91, %rd1, %rd90;
	ld.global.u32 	%r370, [%rd91];
	mad.lo.s32 	%r371, %r370, %r370, %r368;
	add.s32 	%r372, %r535, 3072;
	mul.wide.u32 	%rd92, %r372, 8;
	add.s64 	%rd93, %rd1, %rd92;
	ld.global.u32 	%r373, [%rd93];
	mad.lo.s32 	%r374, %r373, %r373, %r371;
	add.s32 	%r375, %r535, 3328;
	mul.wide.u32 	%rd94, %r375, 8;
	add.s64 	%rd95, %rd1, %rd94;
	ld.global.u32 	%r376, [%rd95];
	mad.lo.s32 	%r377, %r376, %r376, %r374;
	add.s32 	%r378, %r535, 3584;
	mul.wide.u32 	%rd96, %r378, 8;
	add.s64 	%rd97, %rd1, %rd96;
	ld.global.u32 	%r379, [%rd97];
	mad.lo.s32 	%r380, %r379, %r379, %r377;
	add.s32 	%r381, %r535, 3840;
	mul.wide.u32 	%rd98, %r381, 8;
	add.s64 	%rd99, %rd1, %rd98;
	ld.global.u32 	%r382, [%rd99];
	mad.lo.s32 	%r550, %r382, %r382, %r380;
	add.s32 	%r536, %r536, 4096;
	add.s32 	%r535, %r535, 4096;
	add.s32 	%r534, %r534, 16;
	setp.ne.s32 	%p26, %r534, 0;
	@%p26 bra 	$L__BB5_6;
	add.s32 	%r539, %r536, -2048;
$L__BB5_8:
	setp.eq.s32 	%p27, %r13, 0;
	@%p27 bra 	$L__BB5_17;
	and.b32  	%r29, %r12, 7;
	setp.lt.u32 	%p28, %r13, 8;
	@%p28 bra 	$L__BB5_11;
	add.s32 	%r384, %r556, %r539;
	mul.wide.u32 	%rd100, %r384, 8;
	add.s64 	%rd101, %rd1, %rd100;
	ld.global.u32 	%r385, [%rd101];
	mad.lo.s32 	%r386, %r385, %r385, %r550;
	add.s32 	%r387, %r384, 256;
	mul.wide.u32 	%rd102, %r387, 8;
	add.s64 	%rd103, %rd1, %rd102;
	ld.global.u32 	%r388, [%rd103];
	mad.lo.s32 	%r389, %r388, %r388, %r386;
	add.s32 	%r390, %r384, 512;
	mul.wide.u32 	%rd104, %r390, 8;
	add.s64 	%rd105, %rd1, %rd104;
	ld.global.u32 	%r391, [%rd105];
	mad.lo.s32 	%r392, %r391, %r391, %r389;
	add.s32 	%r393, %r384, 768;
	mul.wide.u32 	%rd106, %r393, 8;
	add.s64 	%rd107, %rd1, %rd106;
	ld.global.u32 	%r394, [%rd107];
	mad.lo.s32 	%r395, %r394, %r394, %r392;
	add.s32 	%r396, %r384, 1024;
	mul.wide.u32 	%rd108, %r396, 8;
	add.s64 	%rd109, %rd1, %rd108;
	ld.global.u32 	%r397, [%rd109];
	mad.lo.s32 	%r398, %r397, %r397, %r395;
	add.s32 	%r399, %r384, 1280;
	mul.wide.u32 	%rd110, %r399, 8;
	add.s64 	%rd111, %rd1, %rd110;
	ld.global.u32 	%r400, [%rd111];
	mad.lo.s32 	%r401, %r400, %r400, %r398;
	add.s32 	%r402, %r384, 1536;
	mul.wide.u32 	%rd112, %r402, 8;
	add.s64 	%rd113, %rd1, %rd112;
	ld.global.u32 	%r403, [%rd113];
	mad.lo.s32 	%r404, %r403, %r403, %r401;
	add.s32 	%r405, %r384, 1792;
	mul.wide.u32 	%rd114, %r405, 8;
	add.s64 	%rd115, %rd1, %rd114;
	ld.global.u32 	%r406, [%rd115];
	mad.lo.s32 	%r550, %r406, %r406, %r404;
	add.s32 	%r539, %r539, 2048;
$L__BB5_11:
	setp.eq.s32 	%p29, %r29, 0;
	@%p29 bra 	$L__BB5_17;
	and.b32  	%r35, %r12, 3;
	setp.lt.u32 	%p30, %r29, 4;
	@%p30 bra 	$L__BB5_14;
	add.s32 	%r408, %r556, %r539;
	mul.wide.u32 	%rd116, %r408, 8;
	add.s64 	%rd117, %rd1, %rd116;
	ld.global.u32 	%r409, [%rd117];
	mad.lo.s32 	%r410, %r409, %r409, %r550;
	add.s32 	%r411, %r408, 256;
	mul.wide.u32 	%rd118, %r411, 8;
	add.s64 	%rd119, %rd1, %rd118;
	ld.global.u32 	%r412, [%rd119];
	mad.lo.s32 	%r413, %r412, %r412, %r410;
	add.s32 	%r414, %r408, 512;
	mul.wide.u32 	%rd120, %r414, 8;
	add.s64 	%rd121, %rd1, %rd120;
	ld.global.u32 	%r415, [%rd121];
	mad.lo.s32 	%r416, %r415, %r415, %r413;
	add.s32 	%r417, %r408, 768;
	mul.wide.u32 	%rd122, %r417, 8;
	add.s64 	%rd123, %rd1, %rd122;
	ld.global.u32 	%r418, [%rd123];
	mad.lo.s32 	%r550, %r418, %r418, %r416;
	add.s32 	%r539, %r539, 1024;
$L__BB5_14:
	setp.eq.s32 	%p31, %r35, 0;
	@%p31 bra 	$L__BB5_17;
	add.s32 	%r548, %r539, %r556;
	neg.s32 	%r547, %r35;
$L__BB5_16:
	.pragma "nounroll";
	mul.wide.u32 	%rd124, %r548, 8;
	add.s64 	%rd125, %rd1, %rd124;
	ld.global.u32 	%r419, [%rd125];
	mad.lo.s32 	%r550, %r419, %r419, %r550;
	add.s32 	%r548, %r548, 256;
	add.s32 	%r547, %r547, 1;
	setp.ne.s32 	%p32, %r547, 0;
	@%p32 bra 	$L__BB5_16;
$L__BB5_17:
	setp.lt.u32 	%p33, %r6, 256;
	@%p33 bra 	$L__BB5_22;
	// begin inline asm
	mov.u32 %r483, %laneid;
	// end inline asm
	mov.b32 	%r486, 1;
	mov.b32 	%r507, 31;
	mov.b32 	%r508, -1;
	// begin inline asm
	shfl.sync.down.b32 %r484, %r550, %r486, %r507, %r508;
	// end inline asm
	setp.gt.s32 	%p49, %r483, 30;
	selp.b32 	%r509, 0, %r484, %p49;
	add.s32 	%r490, %r509, %r550;
	mov.b32 	%r491, 2;
	// begin inline asm
	shfl.sync.down.b32 %r489, %r490, %r491, %r507, %r508;
	// end inline asm
	setp.gt.s32 	%p50, %r483, 29;
	selp.b32 	%r510, 0, %r489, %p50;
	add.s32 	%r495, %r490, %r510;
	mov.b32 	%r496, 4;
	// begin inline asm
	shfl.sync.down.b32 %r494, %r495, %r496, %r507, %r508;
	// end inline asm
	setp.gt.s32 	%p51, %r483, 27;
	selp.b32 	%r511, 0, %r494, %p51;
	add.s32 	%r500, %r495, %r511;
	mov.b32 	%r501, 8;
	// begin inline asm
	shfl.sync.down.b32 %r499, %r500, %r501, %r507, %r508;
	// end inline asm
	setp.gt.s32 	%p52, %r483, 23;
	selp.b32 	%r512, 0, %r499, %p52;
	add.s32 	%r505, %r500, %r512;
	mov.b32 	%r506, 16;
	// begin inline asm
	shfl.sync.down.b32 %r504, %r505, %r506, %r507, %r508;
	// end inline asm
	setp.gt.s32 	%p53, %r483, 15;
	selp.b32 	%r513, 0, %r504, %p53;
	add.s32 	%r574, %r505, %r513;
	setp.ne.s32 	%p54, %r483, 0;
	@%p54 bra 	$L__BB5_20;
	shr.u32 	%r514, %r7, 3;
	and.b32  	%r515, %r514, 124;
	mov.u32 	%r516, _ZZN3cub18CUB_300001_SM_10006detail6reduce18DeviceReduceKernelINS2_10policy_hubIijN4cuda3std3__44plusIiEEE10Policy1000EN6thrust24THRUST_300001_SM_1000_NS6detail15normal_iteratorINSD_10device_ptrIlEEEEjS9_i6squareEEvT0_PT3_T1_NS0_13GridEvenShareISN_EET2_T4_E12temp_storage;
	add.s32 	%r517, %r516, %r515;
	st.shared.u32 	[%r517+8], %r574;
$L__BB5_20:
	bar.sync 	0;
	setp.ne.s32 	%p55, %r7, 0;
	@%p55 bra 	$L__BB5_48;
	ld.shared.u32 	%r518, [_ZZN3cub18CUB_300001_SM_10006detail6reduce18DeviceReduceKernelINS2_10policy_hubIijN4cuda3std3__44plusIiEEE10Policy1000EN6thrust24THRUST_300001_SM_1000_NS6detail15normal_iteratorINSD_10device_ptrIlEEEEjS9_i6squareEEvT0_PT3_T1_NS0_13GridEvenShareISN_EET2_T4_E12temp_storage+12];
	add.s32 	%r519, %r518, %r574;
	ld.shared.u32 	%r520, [_ZZN3cub18CUB_300001_SM_10006detail6reduce18DeviceReduceKernelINS2_10policy_hubIijN4cuda3std3__44plusIiEEE10Policy1000EN6thrust24THRUST_300001_SM_1000_NS6detail15normal_iteratorINSD_10device_ptrIlEEEEjS9_i6squareEEvT0_PT3_T1_NS0_13GridEvenShareISN_EET2_T4_E12temp_storage+16];
	add.s32 	%r521, %r519, %r520;
	ld.shared.u32 	%r522, [_ZZN3cub18CUB_300001_SM_10006detail6reduce18DeviceReduceKernelINS2_10policy_hubIijN4cuda3std3__44plusIiEEE10Policy1000EN6thrust24THRUST_300001_SM_1000_NS6detail15normal_iteratorINSD_10device_ptrIlEEEEjS9_i6squareEEvT0_PT3_T1_NS0_13GridEvenShareISN_EET2_T4_E12temp_storage+20];
	add.s32 	%r523, %r521, %r522;
	ld.shared.u32 	%r524, [_ZZN3cub18CUB_300001_SM_10006detail6reduce18DeviceReduceKernelINS2_10policy_hubIijN4cuda3std3__44plusIiEEE10Policy1000EN6thrust24THRUST_300001_SM_1000_NS6detail15normal_iteratorINSD_10device_ptrIlEEEEjS9_i6squareEEvT0_PT3_T1_NS0_13GridEvenShareISN_EET2_T4_E12temp_storage+24];
	add.s32 	%r525, %r523, %r524;
	ld.shared.u32 	%r526, [_ZZN3cub18CUB_300001_SM_10006detail6reduce18DeviceReduceKernelINS2_10policy_hubIijN4cuda3std3__44plusIiEEE10Policy1000EN6thrust24THRUST_300001_SM_1000_NS6detail15normal_iteratorINSD_10device_ptrIlEEEEjS9_i6squareEEvT0_PT3_T1_NS0_13GridEvenShareISN_EET2_T4_E12temp_storage+28];
	add.s32 	%r527, %r525, %r526;
	ld.shared.u32 	%r528, [_ZZN3cub18CUB_300001_SM_10006detail6reduce18DeviceReduceKernelINS2_10policy_hubIijN4cuda3std3__44plusIiEEE10Policy1000EN6thrust24THRUST_300001_SM_1000_NS6detail15normal_iteratorINSD_10device_ptrIlEEEEjS9_i6squareEEvT0_PT3_T1_NS0_13GridEvenShareISN_EET2_T4_E12temp_storage+32];
	add.s32 	%r529, %r527, %r528;
	ld.shared.u32 	%r530, [_ZZN3cub18CUB_300001_SM_10006detail6reduce18DeviceReduceKernelINS2_10policy_hubIijN4cuda3std3__44plusIiEEE10Policy1000EN6thrust24THRUST_300001_SM_1000_NS6detail15normal_iteratorINSD_10device_ptrIlEEEEjS9_i6squareEEvT0_PT3_T1_NS0_13GridEvenShareISN_EET2_T4_E12temp_storage+36];
	add.s32 	%r574, %r529, %r530;
	bra.uni 	$L__BB5_48;
$L__BB5_22:
	// begin inline asm
	mov.u32 %r420, %laneid;
	// end inline asm
	and.b32  	%r446, %r7, 992;
	add.s32 	%r447, %r446, 32;
	setp.gt.u32 	%p34, %r447, %r6;
	not.b32 	%r448, %r446;
	add.s32 	%r449, %r6, %r448;
	selp.b32 	%r444, %r449, 31, %p34;
	mov.b32 	%r423, 1;
	mov.b32 	%r445, -1;
	// begin inline asm
	shfl.sync.down.b32 %r421, %r550, %r423, %r444, %r445;
	// end inline asm
	setp.lt.s32 	%p35, %r420, %r444;
	selp.b32 	%r450, %r421, 0, %p35;
	add.s32 	%r427, %r450, %r550;
	mov.b32 	%r428, 2;
	// begin inline asm
	shfl.sync.down.b32 %r426, %r427, %r428, %r444, %r445;
	// end inline asm
	add.s32 	%r451, %r420, 2;
	setp.gt.s32 	%p36, %r451, %r444;
	selp.b32 	%r452, 0, %r426, %p36;
	add.s32 	%r432, %r427, %r452;
	mov.b32 	%r433, 4;
	// begin inline asm
	shfl.sync.down.b32 %r431, %r432, %r433, %r444, %r445;
	// end inline asm
	add.s32 	%r453, %r420, 4;
	setp.gt.s32 	%p37, %r453, %r444;
	selp.b32 	%r454, 0, %r431, %p37;
	add.s32 	%r437, %r432, %r454;
	mov.b32 	%r438, 8;
	// begin inline asm
	shfl.sync.down.b32 %r436, %r437, %r438, %r444, %r445;
	// end inline asm
	add.s32 	%r455, %r420, 8;
	setp.gt.s32 	%p38, %r455, %r444;
	selp.b32 	%r456, 0, %r436, %p38;
	add.s32 	%r442, %r437, %r456;
	mov.b32 	%r443, 16;
	// begin inline asm
	shfl.sync.down.b32 %r441, %r442, %r443, %r444, %r445;
	// end inline asm
	add.s32 	%r457, %r420, 16;
	setp.gt.s32 	%p39, %r457, %r444;
	selp.b32 	%r458, 0, %r441, %p39;
	add.s32 	%r574, %r442, %r458;
	setp.ne.s32 	%p40, %r420, 0;
	@%p40 bra 	$L__BB5_24;
	shr.u32 	%r459, %r7, 3;
	and.b32  	%r460, %r459, 124;
	mov.u32 	%r461, _ZZN3cub18CUB_300001_SM_10006detail6reduce18DeviceReduceKernelINS2_10policy_hubIijN4cuda3std3__44plusIiEEE10Policy1000EN6thrust24THRUST_300001_SM_1000_NS6detail15normal_iteratorINSD_10device_ptrIlEEEEjS9_i6squareEEvT0_PT3_T1_NS0_13GridEvenShareISN_EET2_T4_E12temp_storage;
	add.s32 	%r462, %r461, %r460;
	st.shared.u32 	[%r462+8], %r574;
$L__BB5_24:
	bar.sync 	0;
	setp.ne.s32 	%p41, %r7, 0;
	@%p41 bra 	$L__BB5_48;
	setp.gt.u32 	%p42, %r6, 32;
	ld.shared.u32 	%r463, [_ZZN3cub18CUB_300001_SM_10006detail6reduce18DeviceReduceKernelINS2_10policy_hubIijN4cuda3std3__44plusIiEEE10Policy1000EN6thrust24THRUST_300001_SM_1000_NS6detail15normal_iteratorINSD_10device_ptrIlEEEEjS9_i6squareEEvT0_PT3_T1_NS0_13GridEvenShareISN_EET2_T4_E12temp_storage+12];
	selp.b32 	%r464, %r463, 0, %p42;
	add.s32 	%r465, %r464, %r574;
	setp.gt.u32 	%p43, %r6, 64;
	ld.shared.u32 	%r466, [_ZZN3cub18CUB_300001_SM_10006detail6reduce18DeviceReduceKernelINS2_10policy_hubIijN4cuda3std3__44plusIiEEE10Policy1000EN6thrust24THRUST_300001_SM_1000_NS6detail15normal_iteratorINSD_10device_ptrIlEEEEjS9_i6squareEEvT0_PT3_T1_NS0_13GridEvenShareISN_EET2_T4_E12temp_storage+16];
	selp.b32 	%r467, %r466, 0, %p43;
	add.s32 	%r468, %r465, %r467;
	setp.gt.u32 	%p44, %r6, 96;
	ld.shared.u32 	%r469, [_ZZN3cub18CUB_300001_SM_10006detail6reduce18DeviceReduceKernelINS2_10policy_hubIijN4cuda3std3__44plusIiEEE10Policy1000EN6thrust24THRUST_300001_SM_1000_NS6detail15normal_iteratorINSD_10device_ptrIlEEEEjS9_i6squareEEvT0_PT3_T1_NS0_13GridEvenShareISN_EET2_T4_E12temp_storage+20];
	selp.b32 	%r470, %r469, 0, %p44;
	add.s32 	%r471, %r468, %r470;
	setp.gt.u32 	%p45, %r6, 128;
	ld.shared.u32 	%r472, [_ZZN3cub18CUB_300001_SM_10006detail6reduce18DeviceReduceKernelINS2_10policy_hubIijN4cuda3std3__44plusIiEEE10Policy1000EN6thrust24THRUST_300001_SM_1000_NS6detail15normal_iteratorINSD_10device_ptrIlEEEEjS9_i6squareEEvT0_PT3_T1_NS0_13GridEvenShareISN_EET2_T4_E12temp_storage+24];
	selp.b32 	%r473, %r472, 0, %p45;
	add.s32 	%r474, %r471, %r473;
	setp.gt.u32 	%p46, %r6, 160;
	ld.shared.u32 	%r475, [_ZZN3cub18CUB_300001_SM_10006detail6reduce18DeviceReduceKernelINS2_10policy_hubIijN4cuda3std3__44plusIiEEE10Policy1000EN6thrust24THRUST_300001_SM_1000_NS6detail15normal_iteratorINSD_10device_ptrIlEEEEjS9_i6squareEEvT0_PT3_T1_NS0_13GridEvenShareISN_EET2_T4_E12temp_storage+28];
	selp.b32 	%r476, %r475, 0, %p46;
	add.s32 	%r477, %r474, %r476;
	setp.gt.u32 	%p47, %r6, 192;
	ld.shared.u32 	%r478, [_ZZN3cub18CUB_300001_SM_10006detail6reduce18DeviceReduceKernelINS2_10policy_hubIijN4cuda3std3__44plusIiEEE10Policy1000EN6thrust24THRUST_300001_SM_1000_NS6detail15normal_iteratorINSD_10device_ptrIlEEEEjS9_i6squareEEvT0_PT3_T1_NS0_13GridEvenShareISN_EET2_T4_E12temp_storage+32];
	selp.b32 	%r479, %r478, 0, %p47;
	add.s32 	%r480, %r477, %r479;
	setp.gt.u32 	%p48, %r6, 224;
	ld.shared.u32 	%r481, [_ZZN3cub18CUB_300001_SM_10006detail6reduce18DeviceReduceKernelINS2_10policy_hubIijN4cuda3std3__44plusIiEEE10Policy1000EN6thrust24THRUST_300001_SM_1000_NS6detail15normal_iteratorINSD_10device_ptrIlEEEEjS9_i6squareEEvT0_PT3_T1_NS0_13GridEvenShareISN_EET2_T4_E12temp_storage+36];
	selp.b32 	%r482, %r481, 0, %p48;
	add.s32 	%r574, %r480, %r482;
	bra.uni 	$L__BB5_48;
$L__BB5_26:
	mov.u32 	%r54, %tid.x;
	add.s32 	%r111, %r54, %r556;
	mul.wide.u32 	%rd4, %r111, 8;
	add.s64 	%rd5, %rd1, %rd4;
	ld.global.u32 	%r112, [%rd5];
	mul.lo.s32 	%r113, %r112, %r112;
	ld.global.u32 	%r114, [%rd5+2048];
	ld.global.u32 	%r115, [%rd5+4096];
	ld.global.u32 	%r116, [%rd5+6144];
	ld.global.u32 	%r117, [%rd5+8192];
	ld.global.u32 	%r118, [%rd5+10240];
	ld.global.u32 	%r119, [%rd5+12288];
	ld.global.u32 	%r120, [%rd5+14336];
	ld.global.u32 	%r121, [%rd5+16384];
	ld.global.u32 	%r122, [%rd5+18432];
	ld.global.u32 	%r123, [%rd5+20480];
	ld.global.u32 	%r124, [%rd5+22528];
	ld.global.u32 	%r125, [%rd5+24576];
	ld.global.u32 	%r126, [%rd5+26624];
	ld.global.u32 	%r127, [%rd5+28672];
	ld.global.u32 	%r128, [%rd5+30720];
	mad.lo.s32 	%r129, %r114, %r114, %r113;
	mad.lo.s32 	%r130, %r115, %r115, %r129;
	mad.lo.s32 	%r131, %r116, %r116, %r130;
	mad.lo.s32 	%r132, %r117, %r117, %r131;
	mad.lo.s32 	%r133, %r118, %r118, %r132;
	mad.lo.s32 	%r134, %r119, %r119, %r133;
	mad.lo.s32 	%r135, %r120, %r120, %r134;
	mad.lo.s32 	%r136, %r121, %r121, %r135;
	mad.lo.s32 	%r137, %r122, %r122, %r136;
	mad.lo.s32 	%r138, %r123, %r123, %r137;
	mad.lo.s32 	%r139, %r124, %r124, %r138;
	mad.lo.s32 	%r140, %r125, %r125, %r139;
	mad.lo.s32 	%r141, %r126, %r126, %r140;
	mad.lo.s32 	%r142, %r127, %r127, %r141;
	mad.lo.s32 	%r573, %r128, %r128, %r142;
	setp.lt.u32 	%p2, %r6, %r4;
	@%p2 bra 	$L__BB5_44;
	add.s32 	%r56, %r1, -4096;
	add.s32 	%r57, %r4, %r556;
	not.b32 	%r144, %r54;
	add.s32 	%r145, %r144, %r1;
	sub.s32 	%r146, %r145, %r4;
	sub.s32 	%r552, %r146, %r556;
	add.s32 	%r147, %r57, %r54;
	add.s32 	%r551, %r147, 2048;
	mov.b32 	%r554, 0;
	mov.u32 	%r553, %r57;
$L__BB5_28:
	add.s32 	%r556, %r556, %r4;
	setp.gt.u32 	%p3, %r556, %r56;
	@%p3 bra 	$L__BB5_30;
	add.s32 	%r148, %r54, %r556;
	mul.wide.u32 	%rd6, %r148, 8;
	add.s64 	%rd7, %rd1, %rd6;
	ld.global.u32 	%r149, [%rd7];
	ld.global.u32 	%r150, [%rd7+2048];
	ld.global.u32 	%r151, [%rd7+4096];
	ld.global.u32 	%r152, [%rd7+6144];
	ld.global.u32 	%r153, [%rd7+8192];
	ld.global.u32 	%r154, [%rd7+10240];
	ld.global.u32 	%r155, [%rd7+12288];
	ld.global.u32 	%r156, [%rd7+14336];
	ld.global.u32 	%r157, [%rd7+16384];
	ld.global.u32 	%r158, [%rd7+18432];
	ld.global.u32 	%r159, [%rd7+20480];
	ld.global.u32 	%r160, [%rd7+22528];
	ld.global.u32 	%r161, [%rd7+24576];
	ld.global.u32 	%r162, [%rd7+26624];
	ld.global.u32 	%r163, [%rd7+28672];
	ld.global.u32 	%r164, [%rd7+30720];
	mad.lo.s32 	%r165, %r149, %r149, %r573;
	mad.lo.s32 	%r166, %r150, %r150, %r165;
	mad.lo.s32 	%r167, %r151, %r151, %r166;
	mad.lo.s32 	%r168, %r152, %r152, %r167;
	mad.lo.s32 	%r169, %r153, %r153, %r168;
	mad.lo.s32 	%r170, %r154, %r154, %r169;
	mad.lo.s32 	%r171, %r155, %r155, %r170;
	mad.lo.s32 	%r172, %r156, %r156, %r171;
	mad.lo.s32 	%r173, %r157, %r157, %r172;
	mad.lo.s32 	%r174, %r158, %r158, %r173;
	mad.lo.s32 	%r175, %r159, %r159, %r174;
	mad.lo.s32 	%r176, %r160, %r160, %r175;
	mad.lo.s32 	%r177, %r161, %r161, %r176;
	mad.lo.s32 	%r178, %r162, %r162, %r177;
	mad.lo.s32 	%r179, %r163, %r163, %r178;
	mad.lo.s32 	%r573, %r164, %r164, %r179;
	sub.s32 	%r180, %r1, %r556;
	setp.lt.u32 	%p4, %r180, %r4;
	add.s32 	%r554, %r554, 1;
	add.s32 	%r553, %r553, %r4;
	sub.s32 	%r552, %r552, %r4;
	add.s32 	%r551, %r551, %r4;
	@%p4 bra 	$L__BB5_44;
	bra.uni 	$L__BB5_28;
$L__BB5_30:
	setp.le.u32 	%p5, %r1, %r556;
	sub.s32 	%r181, %r1, %r556;
	setp.ge.s32 	%p6, %r54, %r181;
	or.pred  	%p7, %p5, %p6;
	@%p7 bra 	$L__BB5_44;
	not.b32 	%r184, %r54;
	add.s32 	%r185, %r1, %r184;
	sub.s32 	%r186, %r185, %r57;
	mul.lo.s32 	%r187, %r2, %r554;
	shl.b32 	%r188, %r187, 12;
	sub.s32 	%r189, %r186, %r188;
	shr.u32 	%r190, %r189, 8;
	add.s32 	%r72, %r190, 1;
	and.b32  	%r73, %r72, 15;
	setp.lt.u32 	%p8, %r189, 3840;
	mov.u32 	%r565, %r54;
	@%p8 bra 	$L__BB5_35;
	or.b32  	%r559, %r54, 2048;
	shr.u32 	%r191, %r552, 8;
	add.s32 	%r192, %r191, 1;
	and.b32  	%r193, %r192, 33554416;
	neg.s32 	%r557, %r193;
$L__BB5_33:
	.pragma "nounroll";
	add.s32 	%r194, %r551, -2048;
	mul.wide.u32 	%rd8, %r194, 8;
	add.s64 	%rd9, %rd1, %rd8;
	ld.global.u32 	%r195, [%rd9];
	mad.lo.s32 	%r196, %r195, %r195, %r573;
	add.s32 	%r197, %r551, -1792;
	mul.wide.u32 	%rd10, %r197, 8;
	add.s64 	%rd11, %rd1, %rd10;
	ld.global.u32 	%r198, [%rd11];
	mad.lo.s32 	%r199, %r198, %r198, %r196;
	add.s32 	%r200, %r551, -1536;
	mul.wide.u32 	%rd12, %r200, 8;
	add.s64 	%rd13, %rd1, %rd12;
	ld.global.u32 	%r201, [%rd13];
	mad.lo.s32 	%r202, %r201, %r201, %r199;
	add.s32 	%r203, %r551, -1280;
	mul.wide.u32 	%rd14, %r203, 8;
	add.s64 	%rd15, %rd1, %rd14;
	ld.global.u32 	%r204, [%rd15];
	mad.lo.s32 	%r205, %r204, %r204, %r202;
	add.s32 	%r206, %r551, -1024;
	mul.wide.u32 	%rd16, %r206, 8;
	add.s64 	%rd17, %rd1, %rd16;
	ld.global.u32 	%r207, [%rd17];
	mad.lo.s32 	%r208, %r207, %r207, %r205;
	add.s32 	%r209, %r551, -768;
	mul.wide.u32 	%rd18, %r209, 8;
	add.s64 	%rd19, %rd1, %rd18;
	ld.global.u32 	%r210, [%rd19];
	mad.lo.s32 	%r211, %r210, %r210, %r208;
	add.s32 	%r212, %r551, -512;
	mul.wide.u32 	%rd20, %r212, 8;
	add.s64 	%rd21, %rd1, %rd20;
	ld.global.u32 	%r213, [%rd21];
	mad.lo.s32 	%r214, %r213, %r213, %r211;
	add.s32 	%r215, %r551, 1792;
	add.s32 	%r216, %r551, -256;
	mul.wide.u32 	%rd22, %r216, 8;
	add.s64 	%rd23, %rd1, %rd22;
	ld.global.u32 	%r217, [%rd23];
	mad.lo.s32 	%r218, %r217, %r217, %r214;
	mul.wide.u32 	%rd24, %r551, 8;
	add.s64 	%rd25, %rd1, %rd24;
	ld.global.u32 	%r219, [%rd25];
	mad.lo.s32 	%r220, %r219, %r219, %r218;
	add.s32 	%r221, %r551, 256;
	mul.wide.u32 	%rd26, %r221, 8;
	add.s64 	%rd27, %rd1, %rd26;
	ld.global.u32 	%r222, [%rd27];
	mad.lo.s32 	%r223, %r222, %r222, %r220;
	add.s32 	%r224, %r551, 512;
	mul.wide.u32 	%rd28, %r224, 8;
	add.s64 	%rd29, %rd1, %rd28;
	ld.global.u32 	%r225, [%rd29];
	mad.lo.s32 	%r226, %r225, %r225, %r223;
	add.s32 	%r227, %r551, 768;
	mul.wide.u32 	%rd30, %r227, 8;
	add.s64 	%rd31, %rd1, %rd30;
	ld.global.u32 	%r228, [%rd31];
	mad.lo.s32 	%r229, %r228, %r228, %r226;
	add.s32 	%r230, %r551, 1024;
	mul.wide.u32 	%rd32, %r230, 8;
	add.s64 	%rd33, %rd1, %rd32;
	ld.global.u32 	%r231, [%rd33];
	mad.lo.s32 	%r232, %r231, %r231, %r229;
	add.s32 	%r233, %r551, 1280;
	mul.wide.u32 	%rd34, %r233, 8;
	add.s64 	%rd35, %rd1, %rd34;
	ld.global.u32 	%r234, [%rd35];
	mad.lo.s32 	%r235, %r234, %r234, %r232;
	add.s32 	%r236, %r551, 1536;
	mul.wide.u32 	%rd36, %r236, 8;
	add.s64 	%rd37, %rd1, %rd36;
	ld.global.u32 	%r237, [%rd37];
	mad.lo.s32 	%r238, %r237, %r237, %r235;
	mul.wide.u32 	%rd38, %r215, 8;
	add.s64 	%rd39, %rd1, %rd38;
	ld.global.u32 	%r239, [%rd39];
	mad.lo.s32 	%r573, %r239, %r239, %r238;
	add.s32 	%r559, %r559, 4096;
	add.s32 	%r551, %r551, 4096;
	add.s32 	%r557, %r557, 16;
	setp.ne.s32 	%p9, %r557, 0;
	@%p9 bra 	$L__BB5_33;
	add.s32 	%r565, %r559, -2048;
$L__BB5_35:
	setp.eq.s32 	%p10, %r73, 0;
	@%p10 bra 	$L__BB5_44;
	and.b32  	%r88, %r72, 7;
	setp.lt.u32 	%p11, %r73, 8;
	@%p11 bra 	$L__BB5_38;
	add.s32 	%r241, %r565, %r556;
	mul.wide.u32 	%rd40, %r241, 8;
	add.s64 	%rd41, %rd1, %rd40;
	ld.global.u32 	%r242, [%rd41];
	mad.lo.s32 	%r243, %r242, %r242, %r573;
	add.s32 	%r244, %r241, 256;
	mul.wide.u32 	%rd42, %r244, 8;
	add.s64 	%rd43, %rd1, %rd42;
	ld.global.u32 	%r245, [%rd43];
	mad.lo.s32 	%r246, %r245, %r245, %r243;
	add.s32 	%r247, %r241, 512;
	mul.wide.u32 	%rd44, %r247, 8;
	add.s64 	%rd45, %rd1, %rd44;
	ld.global.u32 	%r248, [%rd45];
	mad.lo.s32 	%r249, %r248, %r248, %r246;
	add.s32 	%r250, %r241, 768;
	mul.wide.u32 	%rd46, %r250, 8;
	add.s64 	%rd47, %rd1, %rd46;
	ld.global.u32 	%r251, [%rd47];
	mad.lo.s32 	%r252, %r251, %r251, %r249;
	add.s32 	%r253, %r241, 1024;
	mul.wide.u32 	%rd48, %r253, 8;
	add.s64 	%rd49, %rd1, %rd48;
	ld.global.u32 	%r254, [%rd49];
	mad.lo.s32 	%r255, %r254, %r254, %r252;
	add.s32 	%r256, %r241, 1280;
	mul.wide.u32 	%rd50, %r256, 8;
	add.s64 	%rd51, %rd1, %rd50;
	ld.global.u32 	%r257, [%rd51];
	mad.lo.s32 	%r258, %r257, %r257, %r255;
	add.s32 	%r259, %r241, 1536;
	mul.wide.u32 	%rd52, %r259, 8;
	add.s64 	%rd53, %rd1, %rd52;
	ld.global.u32 	%r260, [%rd53];
	mad.lo.s32 	%r261, %r260, %r260, %r258;
	add.s32 	%r262, %r241, 1792;
	mul.wide.u32 	%rd54, %r262, 8;
	add.s64 	%rd55, %rd1, %rd54;
	ld.global.u32 	%r263, [%rd55];
	mad.lo.s32 	%r573, %r263, %r263, %r261;
	add.s32 	%r565, %r565, 2048;
$L__BB5_38:
	setp.eq.s32 	%p12, %r88, 0;
	@%p12 bra 	$L__BB5_44;
	setp.lt.u32 	%p13, %r88, 4;
	@%p13 bra 	$L__BB5_41;
	add.s32 	%r265, %r565, %r556;
	mul.wide.u32 	%rd56, %r265, 8;
	add.s64 	%rd57, %rd1, %rd56;
	ld.global.u32 	%r266, [%rd57];
	mad.lo.s32 	%r267, %r266, %r266, %r573;
	add.s32 	%r268, %r265, 256;
	mul.wide.u32 	%rd58, %r268, 8;
	add.s64 	%rd59, %rd1, %rd58;
	ld.global.u32 	%r269, [%rd59];
	mad.lo.s32 	%r270, %r269, %r269, %r267;
	add.s32 	%r271, %r265, 512;
	mul.wide.u32 	%rd60, %r271, 8;
	add.s64 	%rd61, %rd1, %rd60;
	ld.global.u32 	%r272, [%rd61];
	mad.lo.s32 	%r273, %r272, %r272, %r270;
	add.s32 	%r274, %r265, 768;
	mul.wide.u32 	%rd62, %r274, 8;
	add.s64 	%rd63, %rd1, %rd62;
	ld.global.u32 	%r275, [%rd63];
	mad.lo.s32 	%r573, %r275, %r275, %r273;
	add.s32 	%r565, %r565, 1024;
$L__BB5_41:
	and.b32  	%r276, %r72, 3;
	setp.eq.s32 	%p14, %r276, 0;
	@%p14 bra 	$L__BB5_44;
	add.s32 	%r571, %r565, %r553;
	cvt.u16.u32 	%rs1, %r552;
	shr.u16 	%rs2, %rs1, 8;
	add.s16 	%rs3, %rs2, 1;
	cvt.u32.u16 	%r277, %rs3;
	and.b32  	%r278, %r277, 3;
	neg.s32 	%r570, %r278;
$L__BB5_43:
	.pragma "nounroll";
	mul.wide.u32 	%rd64, %r571, 8;
	add.s64 	%rd65, %rd1, %rd64;
	ld.global.u32 	%r279, [%rd65];
	mad.lo.s32 	%r573, %r279, %r279, %r573;
	add.s32 	%r571, %r571, 256;
	add.s32 	%r570, %r570, 1;
	setp.ne.s32 	%p15, %r570, 0;
	@%p15 bra 	$L__BB5_43;
$L__BB5_44:
	// begin inline asm
	mov.u32 %r280, %laneid;
	// end inline asm
	mov.b32 	%r283, 1;
	mov.b32 	%r304, 31;
	mov.b32 	%r305, -1;
	// begin inline asm
	shfl.sync.down.b32 %r281, %r573, %r283, %r304, %r305;
	// end inline asm
	setp.gt.s32 	%p16, %r280, 30;
	selp.b32 	%r306, 0, %r281, %p16;
	add.s32 	%r287, %r306, %r573;
	mov.b32 	%r288, 2;
	// begin inline asm
	shfl.sync.down.b32 %r286, %r287, %r288, %r304, %r305;
	// end inline asm
	setp.gt.s32 	%p17, %r280, 29;
	selp.b32 	%r307, 0, %r286, %p17;
	add.s32 	%r292, %r287, %r307;
	mov.b32 	%r293, 4;
	// begin inline asm
	shfl.sync.down.b32 %r291, %r292, %r293, %r304, %r305;
	// end inline asm
	setp.gt.s32 	%p18, %r280, 27;
	selp.b32 	%r308, 0, %r291, %p18;
	add.s32 	%r297, %r292, %r308;
	mov.b32 	%r298, 8;
	// begin inline asm
	shfl.sync.down.b32 %r296, %r297, %r298, %r304, %r305;
	// end inline asm
	setp.gt.s32 	%p19, %r280, 23;
	selp.b32 	%r309, 0, %r296, %p19;
	add.s32 	%r302, %r297, %r309;
	mov.b32 	%r303, 16;
	// begin inline asm
	shfl.sync.down.b32 %r301, %r302, %r303, %r304, %r305;
	// end inline asm
	setp.gt.s32 	%p20, %r280, 15;
	selp.b32 	%r310, 0, %r301, %p20;
	add.s32 	%r574, %r302, %r310;
	setp.ne.s32 	%p21, %r280, 0;
	@%p21 bra 	$L__BB5_46;
	shr.u32 	%r311, %r54, 3;
	and.b32  	%r312, %r311, 124;
	mov.u32 	%r313, _ZZN3cub18CUB_300001_SM_10006detail6reduce18DeviceReduceKernelINS2_10policy_hubIijN4cuda3std3__44plusIiEEE10Policy1000EN6thrust24THRUST_300001_SM_1000_NS6detail15normal_iteratorINSD_10device_ptrIlEEEEjS9_i6squareEEvT0_PT3_T1_NS0_13GridEvenShareISN_EET2_T4_E12temp_storage;
	add.s32 	%r314, %r313, %r312;
	st.shared.u32 	[%r314+8], %r574;
$L__BB5_46:
	bar.sync 	0;
	setp.ne.s32 	%p22, %r54, 0;
	@%p22 bra 	$L__BB5_48;
	ld.shared.u32 	%r315, [_ZZN3cub18CUB_300001_SM_10006detail6reduce18DeviceReduceKernelINS2_10policy_hubIijN4cuda3std3__44plusIiEEE10Policy1000EN6thrust24THRUST_300001_SM_1000_NS6detail15normal_iteratorINSD_10device_ptrIlEEEEjS9_i6squareEEvT0_PT3_T1_NS0_13GridEvenShareISN_EET2_T4_E12temp_storage+12];
	add.s32 	%r316, %r315, %r574;
	ld.shared.u32 	%r317, [_ZZN3cub18CUB_300001_SM_10006detail6reduce18DeviceReduceKernelINS2_10policy_hubIijN4cuda3std3__44plusIiEEE10Policy1000EN6thrust24THRUST_300001_SM_1000_NS6detail15normal_iteratorINSD_10device_ptrIlEEEEjS9_i6squareEEvT0_PT3_T1_NS0_13GridEvenShareISN_EET2_T4_E12temp_storage+16];
	add.s32 	%r318, %r316, %r317;
	ld.shared.u32 	%r319, [_ZZN3cub18CUB_300001_SM_10006detail6reduce18DeviceReduceKernelINS2_10policy_hubIijN4cuda3std3__44plusIiEEE10Policy1000EN6thrust24THRUST_300001_SM_1000_NS6detail15normal_iteratorINSD_10device_ptrIlEEEEjS9_i6squareEEvT0_PT3_T1_NS0_13GridEvenShareISN_EET2_T4_E12temp_storage+20];
	add.s32 	%r320, %r318, %r319;
	ld.shared.u32 	%r321, [_ZZN3cub18CUB_300001_SM_10006detail6reduce18DeviceReduceKernelINS2_10policy_hubIijN4cuda3std3__44plusIiEEE10Policy1000EN6thrust24THRUST_300001_SM_1000_NS6detail15normal_iteratorINSD_10device_ptrIlEEEEjS9_i6squareEEvT0_PT3_T1_NS0_13GridEvenShareISN_EET2_T4_E12temp_storage+24];
	add.s32 	%r322, %r320, %r321;
	ld.shared.u32 	%r323, [_ZZN3cub18CUB_300001_SM_10006detail6reduce18DeviceReduceKernelINS2_10policy_hubIijN4cuda3std3__44plusIiEEE10Policy1000EN6thrust24THRUST_300001_SM_1000_NS6detail15normal_iteratorINSD_10device_ptrIlEEEEjS9_i6squareEEvT0_PT3_T1_NS0_13GridEvenShareISN_EET2_T4_E12temp_storage+28];
	add.s32 	%r324, %r322, %r323;
	ld.shared.u32 	%r325, [_ZZN3cub18CUB_300001_SM_10006detail6reduce18DeviceReduceKernelINS2_10policy_hubIijN4cuda3std3__44plusIiEEE10Policy1000EN6thrust24THRUST_300001_SM_1000_NS6detail15normal_iteratorINSD_10device_ptrIlEEEEjS9_i6squareEEvT0_PT3_T1_NS0_13GridEvenShareISN_EET2_T4_E12temp_storage+32];
	add.s32 	%r326, %r324, %r325;
	ld.shared.u32 	%r327, [_ZZN3cub18CUB_300001_SM_10006detail6reduce18DeviceReduceKernelINS2_10policy_hubIijN4cuda3std3__44plusIiEEE10Policy1000EN6thrust24THRUST_300001_SM_1000_NS6detail15normal_iteratorINSD_10device_ptrIlEEEEjS9_i6squareEEvT0_PT3_T1_NS0_13GridEvenShareISN_EET2_T4_E12temp_storage+36];
	add.s32 	%r574, %r326, %r327;
$L__BB5_48:
	mov.u32 	%r531, %tid.x;
	setp.ne.s32 	%p56, %r531, 0;
	@%p56 bra 	$L__BB5_50;
	cvta.to.global.u64 	%rd126, %rd2;
	mul.wide.u32 	%rd127, %r3, 4;
	add.s64 	%rd128, %rd126, %rd127;
	st.global.u32 	[%rd128], %r574;
$L__BB5_50:
	ret;

}
	// .globl	_ZN3cub18CUB_300001_SM_10006detail6reduce28DeviceReduceSingleTileKernelINS2_10policy_hubIijN4cuda3std3__44plusIiEEE10Policy1000EPiSC_iS9_iiNS7_10__identityEEEvT0_T1_T2_T3_T4_T6_
.visible .entry _ZN3cub18CUB_300001_SM_10006detail6reduce28DeviceReduceSingleTileKernelINS2_10policy_hubIijN4cuda3std3__44plusIiEEE10Policy1000EPiSC_iS9_iiNS7_10__identityEEEvT0_T1_T2_T3_T4_T6_(
	.param .u64 .ptr .align 1 _ZN3cub18CUB_300001_SM_10006detail6reduce28DeviceReduceSingleTileKernelINS2_10policy_hubIijN4cuda3std3__44plusIiEEE10Policy1000EPiSC_iS9_iiNS7_10__identityEEEvT0_T1_T2_T3_T4_T6__param_0,
	.param .u64 .ptr .align 1 _ZN3cub18CUB_300001_SM_10006detail6reduce28DeviceReduceSingleTileKernelINS2_10policy_hubIijN4cuda3std3__44plusIiEEE10Policy1000EPiSC_iS9_iiNS7_10__identityEEEvT0_T1_T2_T3_T4_T6__param_1,
	.param .u32 _ZN3cub18CUB_300001_SM_10006detail6reduce28DeviceReduceSingleTileKernelINS2_10policy_hubIijN4cuda3std3__44plusIiEEE10Policy1000EPiSC_iS9_iiNS7_10__identityEEEvT0_T1_T2_T3_T4_T6__param_2,
	.param .align 1 .b8 _ZN3cub18CUB_300001_SM_10006detail6reduce28DeviceReduceSingleTileKernelINS2_10policy_hubIijN4cuda3std3__44plusIiEEE10Policy1000EPiSC_iS9_iiNS7_10__identityEEEvT0_T1_T2_T3_T4_T6__param_3[1],
	.param .u32 _ZN3cub18CUB_300001_SM_10006detail6reduce28DeviceReduceSingleTileKernelINS2_10policy_hubIijN4cuda3std3__44plusIiEEE10Policy1000EPiSC_iS9_iiNS7_10__identityEEEvT0_T1_T2_T3_T4_T6__param_4,
	.param .align 1 .b8 _ZN3cub18CUB_300001_SM_10006detail6reduce28DeviceReduceSingleTileKernelINS2_10policy_hubIijN4cuda3std3__44plusIiEEE10Policy1000EPiSC_iS9_iiNS7_10__identityEEEvT0_T1_T2_T3_T4_T6__param_5[1]
)
.maxntid 256
.minnctapersm 1
{
	.reg .pred 	%p<97>;
	.reg .b32 	%r<687>;
	.reg .b64 	%rd<125>;
	// demoted variable
	.shared .align 4 .b8 _ZZN3cub18CUB_300001_SM_10006detail6reduce28DeviceReduceSingleTileKernelINS2_10policy_hubIijN4cuda3std3__44plusIiEEE10Policy1000EPiSC_iS9_iiNS7_10__identityEEEvT0_T1_T2_T3_T4_T6_E12temp_storage[44];
	ld.param.u64 	%rd16, [_ZN3cub18CUB_300001_SM_10006detail6reduce28DeviceReduceSingleTileKernelINS2_10policy_hubIijN4cuda3std3__44plusIiEEE10Policy1000EPiSC_iS9_iiNS7_10__identityEEEvT0_T1_T2_T3_T4_T6__param_0];
	ld.param.u64 	%rd17, [_ZN3cub18CUB_300001_SM_10006detail6reduce28DeviceReduceSingleTileKernelINS2_10policy_hubIijN4cuda3std3__44plusIiEEE10Policy1000EPiSC_iS9_iiNS7_10__identityEEEvT0_T1_T2_T3_T4_T6__param_1];
	ld.param.u32 	%r120, [_ZN3cub18CUB_300001_SM_10006detail6reduce28DeviceReduceSingleTileKernelINS2_10policy_hubIijN4cuda3std3__44plusIiEEE10Policy1000EPiSC_iS9_iiNS7_10__identityEEEvT0_T1_T2_T3_T4_T6__param_2];
	ld.param.u32 	%r121, [_ZN3cub18CUB_300001_SM_10006detail6reduce28DeviceReduceSingleTileKernelINS2_10policy_hubIijN4cuda3std3__44plusIiEEE10Policy1000EPiSC_iS9_iiNS7_10__identityEEEvT0_T1_T2_T3_T4_T6__param_4];
	cvta.to.global.u64 	%rd1, %rd17;
	setp.ne.s32 	%p1, %r120, 0;
	@%p1 bra 	$L__BB6_3;
	mov.u32 	%r633, %tid.x;
	setp.ne.s32 	%p96, %r633, 0;
	@%p96 bra 	$L__BB6_74;
	st.global.u32 	[%rd1], %r121;
	bra.uni 	$L__BB6_74;
$L__BB6_3:
	and.b64  	%rd18, %rd16, 15;
	setp.ne.s64 	%p2, %rd18, 0;
	@%p2 bra 	$L__BB6_38;
	setp.gt.s32 	%p49, %r120, 4095;
	@%p49 bra 	$L__BB6_22;
	mov.u32 	%r1, %tid.x;
	setp.ge.s32 	%p66, %r1, %r120;
	mov.b32 	%r644, 0;
	mov.u32 	%r639, %r1;
	@%p66 bra 	$L__BB6_7;
	mul.wide.u32 	%rd113, %r1, 4;
	add.s64 	%rd112, %rd16, %rd113;
	// begin inline asm
	ld.global.nc.u32 %r644, [%rd112];
	// end inline asm
	add.s32 	%r639, %r1, 256;
$L__BB6_7:
	setp.ge.s32 	%p67, %r639, %r120;
	@%p67 bra 	$L__BB6_13;
	not.b32 	%r507, %r639;
	add.s32 	%r6, %r120, %r507;
	and.b32  	%r508, %r6, 768;
	setp.eq.s32 	%p68, %r508, 768;
	@%p68 bra 	$L__BB6_11;
	mul.wide.u32 	%rd114, %r639, 4;
	add.s64 	%rd121, %rd16, %rd114;
	shr.u32 	%r509, %r6, 8;
	add.s32 	%r510, %r509, 1;
	and.b32  	%r511, %r510, 3;
	neg.s32 	%r636, %r511;
$L__BB6_10:
	.pragma "nounroll";
	// begin inline asm
	ld.global.nc.u32 %r512, [%rd121];
	// end inline asm
	add.s32 	%r644, %r512, %r644;
	add.s32 	%r639, %r639, 256;
	add.s64 	%rd121, %rd121, 1024;
	add.s32 	%r636, %r636, 1;
	setp.ne.s32 	%p69, %r636, 0;
	@%p69 bra 	$L__BB6_10;
$L__BB6_11:
	setp.lt.u32 	%p70, %r6, 768;
	@%p70 bra 	$L__BB6_13;
$L__BB6_12:
	mul.wide.s32 	%rd120, %r639, 4;
	add.s64 	%rd116, %rd16, %rd120;
	// begin inline asm
	ld.global.nc.u32 %r513, [%rd116];
	// end inline asm
	add.s32 	%r517, %r513, %r644;
	add.s64 	%rd117, %rd116, 1024;
	// begin inline asm
	ld.global.nc.u32 %r514, [%rd117];
	// end inline asm
	add.s32 	%r518, %r514, %r517;
	add.s64 	%rd118, %rd116, 2048;
	// begin inline asm
	ld.global.nc.u32 %r515, [%rd118];
	// end inline asm
	add.s32 	%r519, %r515, %r518;
	add.s64 	%rd119, %rd116, 3072;
	// begin inline asm
	ld.global.nc.u32 %r516, [%rd119];
	// end inline asm
	add.s32 	%r644, %r516, %r519;
	add.s32 	%r639, %r639, 1024;
	setp.lt.s32 	%p71, %r639, %r120;
	@%p71 bra 	$L__BB6_12;
$L__BB6_13:
	setp.lt.s32 	%p72, %r120, 256;
	@%p72 bra 	$L__BB6_18;
	// begin inline asm
	mov.u32 %r583, %laneid;
	// end inline asm
	mov.b32 	%r586, 1;
	mov.b32 	%r607, 31;
	mov.b32 	%r608, -1;
	// begin inline asm
	shfl.sync.down.b32 %r584, %r644, %r586, %r607, %r608;
	// end inline asm
	setp.gt.s32 	%p88, %r583, 30;
	selp.b32 	%r609, 0, %r584, %p88;
	add.s32 	%r590, %r609, %r644;
	mov.b32 	%r591, 2;
	// begin inline asm
	shfl.sync.down.b32 %r589, %r590, %r591, %r607, %r608;
	// end inline asm
	setp.gt.s32 	%p89, %r583, 29;
	selp.b32 	%r610, 0, %r589, %p89;
	add.s32 	%r595, %r590, %r610;
	mov.b32 	%r596, 4;
	// begin inline asm
	shfl.sync.down.b32 %r594, %r595, %r596, %r607, %r608;
	// end inline asm
	setp.gt.s32 	%p90, %r583, 27;
	selp.b32 	%r611, 0, %r594, %p90;
	add.s32 	%r600, %r595, %r611;
	mov.b32 	%r601, 8;
	// begin inline asm
	shfl.sync.down.b32 %r599, %r600, %r601, %r607, %r608;
	// end inline asm
	setp.gt.s32 	%p91, %r583, 23;
	selp.b32 	%r612, 0, %r599, %p91;
	add.s32 	%r605, %r600, %r612;
	mov.b32 	%r606, 16;
	// begin inline asm
	shfl.sync.down.b32 %r604, %r605, %r606, %r607, %r608;
	// end inline asm
	setp.gt.s32 	%p92, %r583, 15;
	selp.b32 	%r613, 0, %r604, %p92;
	add.s32 	%r686, %r605, %r613;
	setp.ne.s32 	%p93, %r583, 0;
	@%p93 bra 	$L__BB6_16;
	shr.u32 	%r614, %r1, 3;
	and.b32  	%r615, %r614, 124;
	mov.u32 	%r616, _ZZN3cub18CUB_300001_SM_10006detail6reduce28DeviceReduceSingleTileKernelINS2_10policy_hubIijN4cuda3std3__44plusIiEEE10Policy1000EPiSC_iS9_iiNS7_10__identityEEEvT0_T1_T2_T3_T4_T6_E12temp_storage;
	add.s32 	%r617, %r616, %r615;
	st.shared.u32 	[%r617+8], %r686;
$L__BB6_16:
	bar.sync 	0;
	setp.ne.s32 	%p94, %r1, 0;
	@%p94 bra 	$L__BB6_72;
	ld.shared.u32 	%r618, [_ZZN3cub18CUB_300001_SM_10006detail6reduce28DeviceReduceSingleTileKernelINS2_10policy_hubIijN4cuda3std3__44plusIiEEE10Policy1000EPiSC_iS9_iiNS7_10__identityEEEvT0_T1_T2_T3_T4_T6_E12temp_storage+12];
	add.s32 	%r619, %r618, %r686;
	ld.shared.u32 	%r620, [_ZZN3cub18CUB_300001_SM_10006detail6reduce28DeviceReduceSingleTileKernelINS2_10policy_hubIijN4cuda3std3__44plusIiEEE10Policy1000EPiSC_iS9_iiNS7_10__identityEEEvT0_T1_T2_T3_T4_T6_E12temp_storage+16];
	add.s32 	%r621, %r619, %r620;
	ld.shared.u32 	%r622, [_ZZN3cub18CUB_300001_SM_10006detail6reduce28DeviceReduceSingleTileKernelINS2_10policy_hubIijN4cuda3std3__44plusIiEEE10Policy1000EPiSC_iS9_iiNS7_10__identityEEEvT0_T1_T2_T3_T4_T6_E12temp_storage+20];
	add.s32 	%r623, %r621, %r622;
	ld.shared.u32 	%r624, [_ZZN3cub18CUB_300001_SM_10006detail6reduce28DeviceReduceSingleTileKernelINS2_10policy_hubIijN4cuda3std3__44plusIiEEE10Policy1000EPiSC_iS9_iiNS7_10__identityEEEvT0_T1_T2_T3_T4_T6_E12temp_storage+24];
	add.s32 	%r625, %r623, %r624;
	ld.shared.u32 	%r626, [_ZZN3cub18CUB_300001_SM_10006detail6reduce28DeviceReduceSingleTileKernelINS2_10policy_hubIijN4cuda3std3__44plusIiEEE10Policy1000EPiSC_iS9_iiNS7_10__identityEEEvT0_T1_T2_T3_T4_T6_E12temp_storage+28];
	add.s32 	%r627, %r625, %r626;
	ld.shared.u32 	%r628, [_ZZN3cub18CUB_300001_SM_10006detail6reduce28DeviceReduceSingleTileKernelINS2_10policy_hubIijN4cuda3std3__44plusIiEEE10Policy1000EPiSC_iS9_iiNS7_10__identityEEEvT0_T1_T2_T3_T4_T6_E12temp_storage+32];
	add.s32 	%r629, %r627, %r628;
	ld.shared.u32 	%r630, [_ZZN3cub18CUB_300001_SM_10006detail6reduce28DeviceReduceSingleTileKernelINS2_10policy_hubIijN4cuda3std3__44plusIiEEE10Policy1000EPiSC_iS9_iiNS7_10__identityEEEvT0_T1_T2_T3_T4_T6_E12temp_storage+36];
	add.s32 	%r686, %r629, %r630;
	bra.uni 	$L__BB6_72;
$L__BB6_18:
	// begin inline asm
	mov.u32 %r520, %laneid;
	// end inline asm
	and.b32  	%r546, %r1, 992;
	add.s32 	%r547, %r546, 32;
	setp.gt.s32 	%p73, %r547, %r120;
	not.b32 	%r548, %r546;
	add.s32 	%r549, %r120, %r548;
	selp.b32 	%r544, %r549, 31, %p73;
	mov.b32 	%r523, 1;
	mov.b32 	%r545, -1;
	// begin inline asm
	shfl.sync.down.b32 %r521, %r644, %r523, %r544, %r545;
	// end inline asm
	setp.lt.s32 	%p74, %r520, %r544;
	selp.b32 	%r550, %r521, 0, %p74;
	add.s32 	%r527, %r550, %r644;
	mov.b32 	%r528, 2;
	// begin inline asm
	shfl.sync.down.b32 %r526, %r527, %r528, %r544, %r545;
	// end inline asm
	add.s32 	%r551, %r520, 2;
	setp.gt.s32 	%p75, %r551, %r544;
	selp.b32 	%r552, 0, %r526, %p75;
	add.s32 	%r532, %r527, %r552;
	mov.b32 	%r533, 4;
	// begin inline asm
	shfl.sync.down.b32 %r531, %r532, %r533, %r544, %r545;
	// end inline asm
	add.s32 	%r553, %r520, 4;
	setp.gt.s32 	%p76, %r553, %r544;
	selp.b32 	%r554, 0, %r531, %p76;
	add.s32 	%r537, %r532, %r554;
	mov.b32 	%r538, 8;
	// begin inline asm
	shfl.sync.down.b32 %r536, %r537, %r538, %r544, %r545;
	// end inline asm
	add.s32 	%r555, %r520, 8;
	setp.gt.s32 	%p77, %r555, %r544;
	selp.b32 	%r556, 0, %r536, %p77;
	add.s32 	%r542, %r537, %r556;
	mov.b32 	%r543, 16;
	// begin inline asm
	shfl.sync.down.b32 %r541, %r542, %r543, %r544, %r545;
	// end inline asm
	add.s32 	%r557, %r520, 16;
	setp.gt.s32 	%p78, %r557, %r544;
	selp.b32 	%r558, 0, %r541, %p78;
	add.s32 	%r686, %r542, %r558;
	setp.ne.s32 	%p79, %r520, 0;
	@%p79 bra 	$L__BB6_20;
	shr.u32 	%r559, %r1, 3;
	and.b32  	%r560, %r559, 124;
	mov.u32 	%r561, _ZZN3cub18CUB_300001_SM_10006detail6reduce28DeviceReduceSingleTileKernelINS2_10policy_hubIijN4cuda3std3__44plusIiEEE10Policy1000EPiSC_iS9_iiNS7_10__identityEEEvT0_T1_T2_T3_T4_T6_E12temp_storage;
	add.s32 	%r562, %r561, %r560;
	st.shared.u32 	[%r562+8], %r686;
$L__BB6_20:
	bar.sync 	0;
	setp.ne.s32 	%p80, %r1, 0;
	@%p80 bra 	$L__BB6_72;
	setp.gt.s32 	%p81, %r120, 32;
	ld.shared.u32 	%r563, [_ZZN3cub18CUB_300001_SM_10006detail6reduce28DeviceReduceSingleTileKernelINS2_10policy_hubIijN4cuda3std3__44plusIiEEE10Policy1000EPiSC_iS9_iiNS7_10__identityEEEvT0_T1_T2_T3_T4_T6_E12temp_storage+12];
	selp.b32 	%r564, %r563, 0, %p81;
	add.s32 	%r565, %r564, %r686;
	setp.gt.s32 	%p82, %r120, 64;
	ld.shared.u32 	%r566, [_ZZN3cub18CUB_300001_SM_10006detail6reduce28DeviceReduceSingleTileKernelINS2_10policy_hubIijN4cuda3std3__44plusIiEEE10Policy1000EPiSC_iS9_iiNS7_10__identityEEEvT0_T1_T2_T3_T4_T6_E12temp_storage+16];
	selp.b32 	%r567, %r566, 0, %p82;
	add.s32 	%r568, %r565, %r567;
	setp.gt.s32 	%p83, %r120, 96;
	ld.shared.u32 	%r569, [_ZZN3cub18CUB_300001_SM_10006detail6reduce28DeviceReduceSingleTileKernelINS2_10policy_hubIijN4cuda3std3__44plusIiEEE10Policy1000EPiSC_iS9_iiNS7_10__identityEEEvT0_T1_T2_T3_T4_T6_E12temp_storage+20];
	selp.b32 	%r570, %r569, 0, %p83;
	add.s32 	%r571, %r568, %r570;
	setp.gt.s32 	%p84, %r120, 128;
	ld.shared.u32 	%r572, [_ZZN3cub18CUB_300001_SM_10006detail6reduce28DeviceReduceSingleTileKernelINS2_10policy_hubIijN4cuda3std3__44plusIiEEE10Policy1000EPiSC_iS9_iiNS7_10__identityEEEvT0_T1_T2_T3_T4_T6_E12temp_storage+24];
	selp.b32 	%r573, %r572, 0, %p84;
	add.s32 	%r574, %r571, %r573;
	setp.gt.s32 	%p85, %r120, 160;
	ld.shared.u32 	%r575, [_ZZN3cub18CUB_300001_SM_10006detail6reduce28DeviceReduceSingleTileKernelINS2_10policy_hubIijN4cuda3std3__44plusIiEEE10Policy1000EPiSC_iS9_iiNS7_10__identityEEEvT0_T1_T2_T3_T4_T6_E12temp_storage+28];
	selp.b32 	%r576, %r575, 0, %p85;
	add.s32 	%r577, %r574, %r576;
	setp.gt.s32 	%p86, %r120, 192;
	ld.shared.u32 	%r578, [_ZZN3cub18CUB_300001_SM_10006detail6reduce28DeviceReduceSingleTileKernelINS2_10policy_hubIijN4cuda3std3__44plusIiEEE10Policy1000EPiSC_iS9_iiNS7_10__identityEEEvT0_T1_T2_T3_T4_T6_E12temp_storage+32];
	selp.b32 	%r579, %r578, 0, %p86;
	add.s32 	%r580, %r577, %r579;
	setp.gt.s32 	%p87, %r120, 224;
	ld.shared.u32 	%r581, [_ZZN3cub18CUB_300001_SM_10006detail6reduce28DeviceReduceSingleTileKernelINS2_10policy_hubIijN4cuda3std3__44plusIiEEE10Policy1000EPiSC_iS9_iiNS7_10__identityEEEvT0_T1_T2_T3_T4_T6_E12temp_storage+36];
	selp.b32 	%r582, %r581, 0, %p87;
	add.s32 	%r686, %r580, %r582;
	bra.uni 	$L__BB6_72;
$L__BB6_22:
	mov.u32 	%r26, %tid.x;
	shl.b32 	%r377, %r26, 2;
	mul.wide.u32 	%rd86, %r377, 4;
	add.s64 	%rd76, %rd16, %rd86;
	// begin inline asm
	ld.global.nc.v2.u64 {%rd74, %rd75}, [%rd76];
	// end inline asm
	mov.b64 	{%r378, %r379}, %rd75;
	mov.b64 	{%r380, %r381}, %rd74;
	add.s64 	%rd79, %rd76, 4096;
	// begin inline asm
	ld.global.nc.v2.u64 {%rd77, %rd78}, [%rd79];
	// end inline asm
	mov.b64 	{%r382, %r383}, %rd78;
	mov.b64 	{%r384, %r385}, %rd77;
	add.s64 	%rd82, %rd76, 8192;
	// begin inline asm
	ld.global.nc.v2.u64 {%rd80, %rd81}, [%rd82];
	// end inline asm
	mov.b64 	{%r386, %r387}, %rd81;
	mov.b64 	{%r388, %r389}, %rd80;
	add.s64 	%rd85, %rd76, 12288;
	// begin inline asm
	ld.global.nc.v2.u64 {%rd83, %rd84}, [%rd85];
	// end inline asm
	mov.b64 	{%r390, %r391}, %rd84;
	mov.b64 	{%r392, %r393}, %rd83;
	add.s32 	%r394, %r381, %r380;
	add.s32 	%r395, %r378, %r394;
	add.s32 	%r396, %r379, %r395;
	add.s32 	%r397, %r384, %r396;
	add.s32 	%r398, %r385, %r397;
	add.s32 	%r399, %r382, %r398;
	add.s32 	%r400, %r383, %r399;
	add.s32 	%r401, %r388, %r400;
	add.s32 	%r402, %r389, %r401;
	add.s32 	%r403, %r386, %r402;
	add.s32 	%r404, %r387, %r403;
	add.s32 	%r405, %r392, %r404;
	add.s32 	%r406, %r393, %r405;
	add.s32 	%r407, %r390, %r406;
	add.s32 	%r659, %r391, %r407;
	setp.lt.u32 	%p50, %r120, 8192;
	mov.b32 	%r648, 4096;
	@%p50 bra 	$L__BB6_26;
	add.s32 	%r28, %r120, -4096;
	mov.b32 	%r648, 4096;
$L__BB6_24:
	mul.wide.s32 	%rd99, %r648, 4;
	add.s64 	%rd89, %rd76, %rd99;
	// begin inline asm
	ld.global.nc.v2.u64 {%rd87, %rd88}, [%rd89];
	// end inline asm
	mov.b64 	{%r409, %r410}, %rd88;
	mov.b64 	{%r411, %r412}, %rd87;
	add.s64 	%rd92, %rd89, 4096;
	// begin inline asm
	ld.global.nc.v2.u64 {%rd90, %rd91}, [%rd92];
	// end inline asm
	mov.b64 	{%r413, %r414}, %rd91;
	mov.b64 	{%r415, %r416}, %rd90;
	add.s64 	%rd95, %rd89, 8192;
	// begin inline asm
	ld.global.nc.v2.u64 {%rd93, %rd94}, [%rd95];
	// end inline asm
	mov.b64 	{%r417, %r418}, %rd94;
	mov.b64 	{%r419, %r420}, %rd93;
	add.s64 	%rd98, %rd89, 12288;
	// begin inline asm
	ld.global.nc.v2.u64 {%rd96, %rd97}, [%rd98];
	// end inline asm
	mov.b64 	{%r421, %r422}, %rd97;
	mov.b64 	{%r423, %r424}, %rd96;
	add.s32 	%r425, %r411, %r659;
	add.s32 	%r426, %r412, %r425;
	add.s32 	%r427, %r409, %r426;
	add.s32 	%r428, %r410, %r427;
	add.s32 	%r429, %r415, %r428;
	add.s32 	%r430, %r416, %r429;
	add.s32 	%r431, %r413, %r430;
	add.s32 	%r432, %r414, %r431;
	add.s32 	%r433, %r419, %r432;
	add.s32 	%r434, %r420, %r433;
	add.s32 	%r435, %r417, %r434;
	add.s32 	%r436, %r418, %r435;
	add.s32 	%r437, %r423, %r436;
	add.s32 	%r438, %r424, %r437;
	add.s32 	%r439, %r421, %r438;
	add.s32 	%r659, %r422, %r439;
	sub.s32 	%r440, %r120, %r648;
	setp.lt.s32 	%p51, %r440, 4096;
	@%p51 bra 	$L__BB6_34;
	add.s32 	%r648, %r648, 4096;
	setp.le.s32 	%p52, %r648, %r28;
	@%p52 bra 	$L__BB6_24;
$L__BB6_26:
	setp.le.s32 	%p53, %r120, %r648;
	@%p53 bra 	$L__BB6_34;
	sub.s32 	%r35, %r120, %r648;
	setp.ge.s32 	%p54, %r26, %r35;
	@%p54 bra 	$L__BB6_34;
	not.b32 	%r442, %r26;
	add.s32 	%r443, %r120, %r442;
	sub.s32 	%r36, %r443, %r648;
	and.b32  	%r444, %r36, 768;
	setp.eq.s32 	%p55, %r444, 768;
	mov.u32 	%r653, %r26;
	@%p55 bra 	$L__BB6_31;
	add.s32 	%r650, %r26, %r648;
	shr.u32 	%r445, %r36, 8;
	add.s32 	%r446, %r445, 1;
	and.b32  	%r447, %r446, 3;
	neg.s32 	%r649, %r447;
	mov.u32 	%r653, %r26;
$L__BB6_30:
	.pragma "nounroll";
	mul.wide.u32 	%rd101, %r650, 4;
	add.s64 	%rd100, %rd16, %rd101;
	// begin inline asm
	ld.global.nc.u32 %r448, [%rd100];
	// end inline asm
	add.s32 	%r659, %r448, %r659;
	add.s32 	%r653, %r653, 256;
	add.s32 	%r650, %r650, 256;
	add.s32 	%r649, %r649, 1;
	setp.ne.s32 	%p56, %r649, 0;
	@%p56 bra 	$L__BB6_30;
$L__BB6_31:
	setp.lt.u32 	%p57, %r36, 768;
	@%p57 bra 	$L__BB6_34;
	cvt.u64.u32 	%rd102, %r653;
	cvt.u64.u32 	%rd103, %r648;
	add.s64 	%rd104, %rd102, %rd103;
	shl.b64 	%rd105, %rd104, 2;
	add.s64 	%rd106, %rd105, %rd16;
	add.s64 	%rd122, %rd106, 2048;
	add.s32 	%r656, %r653, %r648;
$L__BB6_33:
	mul.wide.u32 	%rd111, %r656, 4;
	add.s64 	%rd107, %rd16, %rd111;
	// begin inline asm
	ld.global.nc.u32 %r449, [%rd107];
	// end inline asm
	add.s32 	%r453, %r449, %r659;
	add.s64 	%rd108, %rd122, -1024;
	// begin inline asm
	ld.global.nc.u32 %r450, [%rd108];
	// end inline asm
	add.s32 	%r454, %r450, %r453;
	// begin inline asm
	ld.global.nc.u32 %r451, [%rd122];
	// end inline asm
	add.s32 	%r455, %r451, %r454;
	add.s64 	%rd110, %rd122, 1024;
	// begin inline asm
	ld.global.nc.u32 %r452, [%rd110];
	// end inline asm
	add.s32 	%r659, %r452, %r455;
	add.s32 	%r653, %r653, 1024;
	add.s64 	%rd122, %rd122, 4096;
	add.s32 	%r656, %r656, 1024;
	setp.lt.s32 	%p58, %r653, %r35;
	@%p58 bra 	$L__BB6_33;
$L__BB6_34:
	// begin inline asm
	mov.u32 %r456, %laneid;
	// end inline asm
	mov.b32 	%r459, 1;
	mov.b32 	%r480, 31;
	mov.b32 	%r481, -1;
	// begin inline asm
	shfl.sync.down.b32 %r457, %r659, %r459, %r480, %r481;
	// end inline asm
	setp.gt.s32 	%p59, %r456, 30;
	selp.b32 	%r482, 0, %r457, %p59;
	add.s32 	%r463, %r482, %r659;
	mov.b32 	%r464, 2;
	// begin inline asm
	shfl.sync.down.b32 %r462, %r463, %r464, %r480, %r481;
	// end inline asm
	setp.gt.s32 	%p60, %r456, 29;
	selp.b32 	%r483, 0, %r462, %p60;
	add.s32 	%r468, %r463, %r483;
	mov.b32 	%r469, 4;
	// begin inline asm
	shfl.sync.down.b32 %r467, %r468, %r469, %r480, %r481;
	// end inline asm
	setp.gt.s32 	%p61, %r456, 27;
	selp.b32 	%r484, 0, %r467, %p61;
	add.s32 	%r473, %r468, %r484;
	mov.b32 	%r474, 8;
	// begin inline asm
	shfl.sync.down.b32 %r472, %r473, %r474, %r480, %r481;
	// end inline asm
	setp.gt.s32 	%p62, %r456, 23;
	selp.b32 	%r485, 0, %r472, %p62;
	add.s32 	%r478, %r473, %r485;
	mov.b32 	%r479, 16;
	// begin inline asm
	shfl.sync.down.b32 %r477, %r478, %r479, %r480, %r481;
	// end inline asm
	setp.gt.s32 	%p63, %r456, 15;
	selp.b32 	%r486, 0, %r477, %p63;
	add.s32 	%r686, %r478, %r486;
	setp.ne.s32 	%p64, %r456, 0;
	@%p64 bra 	$L__BB6_36;
	shr.u32 	%r487, %r26, 3;
	and.b32  	%r488, %r487, 124;
	mov.u32 	%r489, _ZZN3cub18CUB_300001_SM_10006detail6reduce28DeviceReduceSingleTileKernelINS2_10policy_hubIijN4cuda3std3__44plusIiEEE10Policy1000EPiSC_iS9_iiNS7_10__identityEEEvT0_T1_T2_T3_T4_T6_E12temp_storage;
	add.s32 	%r490, %r489, %r488;
	st.shared.u32 	[%r490+8], %r686;
$L__BB6_36:
	bar.sync 	0;
	setp.ne.s32 	%p65, %r26, 0;
	@%p65 bra 	$L__BB6_72;
	ld.shared.u32 	%r491, [_ZZN3cub18CUB_300001_SM_10006detail6reduce28DeviceReduceSingleTileKernelINS2_10policy_hubIijN4cuda3std3__44plusIiEEE10Policy1000EPiSC_iS9_iiNS7_10__identityEEEvT0_T1_T2_T3_T4_T6_E12temp_storage+12];
	add.s32 	%r492, %r491, %r686;
	ld.shared.u32 	%r493, [_ZZN3cub18CUB_300001_SM_10006detail6reduce28DeviceReduceSingleTileKernelINS2_10policy_hubIijN4cuda3std3__44plusIiEEE10Policy1000EPiSC_iS9_iiNS7_10__identityEEEvT0_T1_T2_T3_T4_T6_E12temp_storage+16];
	add.s32 	%r494, %r492, %r493;
	ld.shared.u32 	%r495, [_ZZN3cub18CUB_300001_SM_10006detail6reduce28DeviceReduceSingleTileKernelINS2_10policy_hubIijN4cuda3std3__44plusIiEEE10Policy1000EPiSC_iS9_iiNS7_10__identityEEEvT0_T1_T2_T3_T4_T6_E12temp_storage+20];
	add.s32 	%r496, %r494, %r495;
	ld.shared.u32 	%r497, [_ZZN3cub18CUB_300001_SM_10006detail6reduce28DeviceReduceSingleTileKernelINS2_10policy_hubIijN4cuda3std3__44plusIiEEE10Policy1000EPiSC_iS9_iiNS7_10__identityEEEvT0_T1_T2_T3_T4_T6_E12temp_storage+24];
	add.s32 	%r498, %r496, %r497;
	ld.shared.u32 	%r499, [_ZZN3cub18CUB_300001_SM_10006detail6reduce28DeviceReduceSingleTileKernelINS2_10policy_hubIijN4cuda3std3__44plusIiEEE10Policy1000EPiSC_iS9_iiNS7_10__identityEEEvT0_T1_T2_T3_T4_T6_E12temp_storage+28];
	add.s32 	%r500, %r498, %r499;
	ld.shared.u32 	%r501, [_ZZN3cub18CUB_300001_SM_10006detail6reduce28DeviceReduceSingleTileKernelINS2_10policy_hubIijN4cuda3std3__44plusIiEEE10Policy1000EPiSC_iS9_iiNS7_10__identityEEEvT0_T1_T2_T3_T4_T6_E12temp_storage+32];
	add.s32 	%r502, %r500, %r501;
	ld.shared.u32 	%r503, [_ZZN3cub18CUB_300001_SM_10006detail6reduce28DeviceReduceSingleTileKernelINS2_10policy_hubIijN4cuda3std3__44plusIiEEE10Policy1000EPiSC_iS9_iiNS7_10__identityEEEvT0_T1_T2_T3_T4_T6_E12temp_storage+36];
	add.s32 	%r686, %r502, %r503;
	bra.uni 	$L__BB6_72;
$L__BB6_38:
	setp.gt.s32 	%p3, %r120, 4095;
	@%p3 bra 	$L__BB6_56;
	mov.u32 	%r60, %tid.x;
	setp.ge.s32 	%p20, %r60, %r120;
	mov.b32 	%r670, 0;
	mov.u32 	%r665, %r60;
	@%p20 bra 	$L__BB6_41;
	mul.wide.u32 	%rd66, %r60, 4;
	add.s64 	%rd65, %rd16, %rd66;
	// begin inline asm
	ld.global.nc.u32 %r670, [%rd65];
	// end inline asm
	add.s32 	%r665, %r60, 256;
$L__BB6_41:
	setp.ge.s32 	%p21, %r665, %r120;
	@%p21 bra 	$L__BB6_47;
	not.b32 	%r252, %r665;
	add.s32 	%r65, %r120, %r252;
	and.b32  	%r253, %r65, 768;
	setp.eq.s32 	%p22, %r253, 768;
	@%p22 bra 	$L__BB6_45;
	mul.wide.u32 	%rd67, %r665, 4;
	add.s64 	%rd123, %rd16, %rd67;
	shr.u32 	%r254, %r65, 8;
	add.s32 	%r255, %r254, 1;
	and.b32  	%r256, %r255, 3;
	neg.s32 	%r662, %r256;
$L__BB6_44:
	.pragma "nounroll";
	// begin inline asm
	ld.global.nc.u32 %r257, [%rd123];
	// end inline asm
	add.s32 	%r670, %r257, %r670;
	add.s32 	%r665, %r665, 256;
	add.s64 	%rd123, %rd123, 1024;
	add.s32 	%r662, %r662, 1;
	setp.ne.s32 	%p23, %r662, 0;
	@%p23 bra 	$L__BB6_44;
$L__BB6_45:
	setp.lt.u32 	%p24, %r65, 768;
	@%p24 bra 	$L__BB6_47;
$L__BB6_46:
	mul.wide.s32 	%rd73, %r665, 4;
	add.s64 	%rd69, %rd16, %rd73;
	// begin inline asm
	ld.global.nc.u32 %r258, [%rd69];
	// end inline asm
	add.s32 	%r262, %r258, %r670;
	add.s64 	%rd70, %rd69, 1024;
	// begin inline asm
	ld.global.nc.u32 %r259, [%rd70];
	// end inline asm
	add.s32 	%r263, %r259, %r262;
	add.s64 	%rd71, %rd69, 2048;
	// begin inline asm
	ld.global.nc.u32 %r260, [%rd71];
	// end inline asm
	add.s32 	%r264, %r260, %r263;
	add.s64 	%rd72, %rd69, 3072;
	// begin inline asm
	ld.global.nc.u32 %r261, [%rd72];
	// end inline asm
	add.s32 	%r670, %r261, %r264;
	add.s32 	%r665, %r665, 1024;
	setp.lt.s32 	%p25, %r665, %r120;
	@%p25 bra 	$L__BB6_46;
$L__BB6_47:
	setp.lt.s32 	%p26, %r120, 256;
	@%p26 bra 	$L__BB6_52;
	// begin inline asm
	mov.u32 %r328, %laneid;
	// end inline asm
	mov.b32 	%r331, 1;
	mov.b32 	%r352, 31;
	mov.b32 	%r353, -1;
	// begin inline asm
	shfl.sync.down.b32 %r329, %r670, %r331, %r352, %r353;
	// end inline asm
	setp.gt.s32 	%p42, %r328, 30;
	selp.b32 	%r354, 0, %r329, %p42;
	add.s32 	%r335, %r354, %r670;
	mov.b32 	%r336, 2;
	// begin inline asm
	shfl.sync.down.b32 %r334, %r335, %r336, %r352, %r353;
	// end inline asm
	setp.gt.s32 	%p43, %r328, 29;
	selp.b32 	%r355, 0, %r334, %p43;
	add.s32 	%r340, %r335, %r355;
	mov.b32 	%r341, 4;
	// begin inline asm
	shfl.sync.down.b32 %r339, %r340, %r341, %r352, %r353;
	// end inline asm
	setp.gt.s32 	%p44, %r328, 27;
	selp.b32 	%r356, 0, %r339, %p44;
	add.s32 	%r345, %r340, %r356;
	mov.b32 	%r346, 8;
	// begin inline asm
	shfl.sync.down.b32 %r344, %r345, %r346, %r352, %r353;
	// end inline asm
	setp.gt.s32 	%p45, %r328, 23;
	selp.b32 	%r357, 0, %r344, %p45;
	add.s32 	%r350, %r345, %r357;
	mov.b32 	%r351, 16;
	// begin inline asm
	shfl.sync.down.b32 %r349, %r350, %r351, %r352, %r353;
	// end inline asm
	setp.gt.s32 	%p46, %r328, 15;
	selp.b32 	%r358, 0, %r349, %p46;
	add.s32 	%r686, %r350, %r358;
	setp.ne.s32 	%p47, %r328, 0;
	@%p47 bra 	$L__BB6_50;
	shr.u32 	%r359, %r60, 3;
	and.b32  	%r360, %r359, 124;
	mov.u32 	%r361, _ZZN3cub18CUB_300001_SM_10006detail6reduce28DeviceReduceSingleTileKernelINS2_10policy_hubIijN4cuda3std3__44plusIiEEE10Policy1000EPiSC_iS9_iiNS7_10__identityEEEvT0_T1_T2_T3_T4_T6_E12temp_storage;
	add.s32 	%r362, %r361, %r360;
	st.shared.u32 	[%r362+8], %r686;
$L__BB6_50:
	bar.sync 	0;
	setp.ne.s32 	%p48, %r60, 0;
	@%p48 bra 	$L__BB6_72;
	ld.shared.u32 	%r363, [_ZZN3cub18CUB_300001_SM_10006detail6reduce28DeviceReduceSingleTileKernelINS2_10policy_hubIijN4cuda3std3__44plusIiEEE10Policy1000EPiSC_iS9_iiNS7_10__identityEEEvT0_T1_T2_T3_T4_T6_E12temp_storage+12];
	add.s32 	%r364, %r363, %r686;
	ld.shared.u32 	%r365, [_ZZN3cub18CUB_300001_SM_10006detail6reduce28DeviceReduceSingleTileKernelINS2_10policy_hubIijN4cuda3std3__44plusIiEEE10Policy1000EPiSC_iS9_iiNS7_10__identityEEEvT0_T1_T2_T3_T4_T6_E12temp_storage+16];
	add.s32 	%r366, %r364, %r365;
	ld.shared.u32 	%r367, [_ZZN3cub18CUB_300001_SM_10006detail6reduce28DeviceReduceSingleTileKernelINS2_10policy_hubIijN4cuda3std3__44plusIiEEE10Policy1000EPiSC_iS9_iiNS7_10__identityEEEvT0_T1_T2_T3_T4_T6_E12temp_storage+20];
	add.s32 	%r368, %r366, %r367;
	ld.shared.u32 	%r369, [_ZZN3cub18CUB_300001_SM_10006detail6reduce28DeviceReduceSingleTileKernelINS2_10policy_hubIijN4cuda3std3__44plusIiEEE10Policy1000EPiSC_iS9_iiNS7_10__identityEEEvT0_T1_T2_T3_T4_T6_E12temp_storage+24];
	add.s32 	%r370, %r368, %r369;
	ld.shared.u32 	%r371, [_ZZN3cub18CUB_300001_SM_10006detail6reduce28DeviceReduceSingleTileKernelINS2_10policy_hubIijN4cuda3std3__44plusIiEEE10Policy1000EPiSC_iS9_iiNS7_10__identityEEEvT0_T1_T2_T3_T4_T6_E12temp_storage+28];
	add.s32 	%r372, %r370, %r371;
	ld.shared.u32 	%r373, [_ZZN3cub18CUB_300001_SM_10006detail6reduce28DeviceReduceSingleTileKernelINS2_10policy_hubIijN4cuda3std3__44plusIiEEE10Policy1000EPiSC_iS9_iiNS7_10__identityEEEvT0_T1_T2_T3_T4_T6_E12temp_storage+32];
	add.s32 	%r374, %r372, %r373;
	ld.shared.u32 	%r375, [_ZZN3cub18CUB_300001_SM_10006detail6reduce28DeviceReduceSingleTileKernelINS2_10policy_hubIijN4cuda3std3__44plusIiEEE10Policy1000EPiSC_iS9_iiNS7_10__identityEEEvT0_T1_T2_T3_T4_T6_E12temp_storage+36];
	add.s32 	%r686, %r374, %r375;
	bra.uni 	$L__BB6_72;
$L__BB6_52:
	// begin inline asm
	mov.u32 %r265, %laneid;
	// end inline asm
	and.b32  	%r291, %r60, 992;
	add.s32 	%r292, %r291, 32;
	setp.gt.s32 	%p27, %r292, %r120;
	not.b32 	%r293, %r291;
	add.s32 	%r294, %r120, %r293;
	selp.b32 	%r289, %r294, 31, %p27;
	mov.b32 	%r268, 1;
	mov.b32 	%r290, -1;
	// begin inline asm
	shfl.sync.down.b32 %r266, %r670, %r268, %r289, %r290;
	// end inline asm
	setp.lt.s32 	%p28, %r265, %r289;
	selp.b32 	%r295, %r266, 0, %p28;
	add.s32 	%r272, %r295, %r670;
	mov.b32 	%r273, 2;
	// begin inline asm
	shfl.sync.down.b32 %r271, %r272, %r273, %r289, %r290;
	// end inline asm
	add.s32 	%r296, %r265, 2;
	setp.gt.s32 	%p29, %r296, %r289;
	selp.b32 	%r297, 0, %r271, %p29;
	add.s32 	%r277, %r272, %r297;
	mov.b32 	%r278, 4;
	// begin inline asm
	shfl.sync.down.b32 %r276, %r277, %r278, %r289, %r290;
	// end inline asm
	add.s32 	%r298, %r265, 4;
	setp.gt.s32 	%p30, %r298, %r289;
	selp.b32 	%r299, 0, %r276, %p30;
	add.s32 	%r282, %r277, %r299;
	mov.b32 	%r283, 8;
	// begin inline asm
	shfl.sync.down.b32 %r281, %r282, %r283, %r289, %r290;
	// end inline asm
	add.s32 	%r300, %r265, 8;
	setp.gt.s32 	%p31, %r300, %r289;
	selp.b32 	%r301, 0, %r281, %p31;
	add.s32 	%r287, %r282, %r301;
	mov.b32 	%r288, 16;
	// begin inline asm
	shfl.sync.down.b32 %r286, %r287, %r288, %r289, %r290;
	// end inline asm
	add.s32 	%r302, %r265, 16;
	setp.gt.s32 	%p32, %r302, %r289;
	selp.b32 	%r303, 0, %r286, %p32;
	add.s32 	%r686, %r287, %r303;
	setp.ne.s32 	%p33, %r265, 0;
	@%p33 bra 	$L__BB6_54;
	shr.u32 	%r304, %r60, 3;
	and.b32  	%r305, %r304, 124;
	mov.u32 	%r306, _ZZN3cub18CUB_300001_SM_10006detail6reduce28DeviceReduceSingleTileKernelINS2_10policy_hubIijN4cuda3std3__44plusIiEEE10Policy1000EPiSC_iS9_iiNS7_10__identityEEEvT0_T1_T2_T3_T4_T6_E12temp_storage;
	add.s32 	%r307, %r306, %r305;
	st.shared.u32 	[%r307+8], %r686;
$L__BB6_54:
	bar.sync 	0;
	setp.ne.s32 	%p34, %r60, 0;
	@%p34 bra 	$L__BB6_72;
	setp.gt.s32 	%p35, %r120, 32;
	ld.shared.u32 	%r308, [_ZZN3cub18CUB_300001_SM_10006detail6reduce28DeviceReduceSingleTileKernelINS2_10policy_hubIijN4cuda3std3__44plusIiEEE10Policy1000EPiSC_iS9_iiNS7_10__identityEEEvT0_T1_T2_T3_T4_T6_E12temp_storage+12];
	selp.b32 	%r309, %r308, 0, %p35;
	add.s32 	%r310, %r309, %r686;
	setp.gt.s32 	%p36, %r120, 64;
	ld.shared.u32 	%r311, [_ZZN3cub18CUB_300001_SM_10006detail6reduce28DeviceReduceSingleTileKernelINS2_10policy_hubIijN4cuda3std3__44plusIiEEE10Policy1000EPiSC_iS9_iiNS7_10__identityEEEvT0_T1_T2_T3_T4_T6_E12temp_storage+16];
	selp.b32 	%r312, %r311, 0, %p36;
	add.s32 	%r313, %r310, %r312;
	setp.gt.s32 	%p37, %r120, 96;
	ld.shared.u32 	%r314, [_ZZN3cub18CUB_300001_SM_10006detail6reduce28DeviceReduceSingleTileKernelINS2_10policy_hubIijN4cuda3std3__44plusIiEEE10Policy1000EPiSC_iS9_iiNS7_10__identityEEEvT0_T1_T2_T3_T4_T6_E12temp_storage+20];
	selp.b32 	%r315, %r314, 0, %p37;
	add.s32 	%r316, %r313, %r315;
	setp.gt.s32 	%p38, %r120, 128;
	ld.shared.u32 	%r317, [_ZZN3cub18CUB_300001_SM_10006detail6reduce28DeviceReduceSingleTileKernelINS2_10policy_hubIijN4cuda3std3__44plusIiEEE10Policy1000EPiSC_iS9_iiNS7_10__identityEEEvT0_T1_T2_T3_T4_T6_E12temp_storage+24];
	selp.b32 	%r318, %r317, 0, %p38;
	add.s32 	%r319, %r316, %r318;
	setp.gt.s32 	%p39, %r120, 160;
	ld.shared.u32 	%r320, [_ZZN3cub18CUB_300001_SM_10006detail6reduce28DeviceReduceSingleTileKernelINS2_10policy_hubIijN4cuda3std3__44plusIiEEE10Policy1000EPiSC_iS9_iiNS7_10__identityEEEvT0_T1_T2_T3_T4_T6_E12temp_storage+28];
	selp.b32 	%r321, %r320, 0, %p39;
	add.s32 	%r322, %r319, %r321;
	setp.gt.s32 	%p40, %r120, 192;
	ld.shared.u32 	%r323, [_ZZN3cub18CUB_300001_SM_10006detail6reduce28DeviceReduceSingleTileKernelINS2_10policy_hubIijN4cuda3std3__44plusIiEEE10Policy1000EPiSC_iS9_iiNS7_10__identityEEEvT0_T1_T2_T3_T4_T6_E12temp_storage+32];
	selp.b32 	%r324, %r323, 0, %p40;
	add.s32 	%r325, %r322, %r324;
	setp.gt.s32 	%p41, %r120, 224;
	ld.shared.u32 	%r326, [_ZZN3cub18CUB_300001_SM_10006detail6reduce28DeviceReduceSingleTileKernelINS2_10policy_hubIijN4cuda3std3__44plusIiEEE10Policy1000EPiSC_iS9_iiNS7_10__identityEEEvT0_T1_T2_T3_T4_T6_E12temp_storage+36];
	selp.b32 	%r327, %r326, 0, %p41;
	add.s32 	%r686, %r325, %r327;
	bra.uni 	$L__BB6_72;
$L__BB6_56:
	mov.u32 	%r85, %tid.x;
	mul.wide.u32 	%rd35, %r85, 4;
	add.s64 	%rd19, %rd16, %rd35;
	// begin inline asm
	ld.global.nc.u32 %r122, [%rd19];
	// end inline asm
	add.s64 	%rd20, %rd19, 1024;
	// begin inline asm
	ld.global.nc.u32 %r123, [%rd20];
	// end inline asm
	add.s64 	%rd21, %rd19, 2048;
	// begin inline asm
	ld.global.nc.u32 %r124, [%rd21];
	// end inline asm
	add.s64 	%rd22, %rd19, 3072;
	// begin inline asm
	ld.global.nc.u32 %r125, [%rd22];
	// end inline asm
	add.s64 	%rd23, %rd19, 4096;
	// begin inline asm
	ld.global.nc.u32 %r126, [%rd23];
	// end inline asm
	add.s64 	%rd24, %rd19, 5120;
	// begin inline asm
	ld.global.nc.u32 %r127, [%rd24];
	// end inline asm
	add.s64 	%rd25, %rd19, 6144;
	// begin inline asm
	ld.global.nc.u32 %r128, [%rd25];
	// end inline asm
	add.s64 	%rd26, %rd19, 7168;
	// begin inline asm
	ld.global.nc.u32 %r129, [%rd26];
	// end inline asm
	add.s64 	%rd27, %rd19, 8192;
	// begin inline asm
	ld.global.nc.u32 %r130, [%rd27];
	// end inline asm
	add.s64 	%rd28, %rd19, 9216;
	// begin inline asm
	ld.global.nc.u32 %r131, [%rd28];
	// end inline asm
	add.s64 	%rd29, %rd19, 10240;
	// begin inline asm
	ld.global.nc.u32 %r132, [%rd29];
	// end inline asm
	add.s64 	%rd30, %rd19, 11264;
	// begin inline asm
	ld.global.nc.u32 %r133, [%rd30];
	// end inline asm
	add.s64 	%rd31, %rd19, 12288;
	// begin inline asm
	ld.global.nc.u32 %r134, [%rd31];
	// end inline asm
	add.s64 	%rd32, %rd19, 13312;
	// begin inline asm
	ld.global.nc.u32 %r135, [%rd32];
	// end inline asm
	add.s64 	%rd33, %rd19, 14336;
	// begin inline asm
	ld.global.nc.u32 %r136, [%rd33];
	// end inline asm
	add.s64 	%rd34, %rd19, 15360;
	// begin inline asm
	ld.global.nc.u32 %r137, [%rd34];
	// end inline asm
	add.s32 	%r139, %r123, %r122;
	add.s32 	%r140, %r124, %r139;
	add.s32 	%r141, %r125, %r140;
	add.s32 	%r142, %r126, %r141;
	add.s32 	%r143, %r127, %r142;
	add.s32 	%r144, %r128, %r143;
	add.s32 	%r145, %r129, %r144;
	add.s32 	%r146, %r130, %r145;
	add.s32 	%r147, %r131, %r146;
	add.s32 	%r148, %r132, %r147;
	add.s32 	%r149, %r133, %r148;
	add.s32 	%r150, %r134, %r149;
	add.s32 	%r151, %r135, %r150;
	add.s32 	%r152, %r136, %r151;
	add.s32 	%r685, %r137, %r152;
	setp.lt.u32 	%p4, %r120, 8192;
	mov.b32 	%r674, 4096;
	@%p4 bra 	$L__BB6_60;
	add.s32 	%r87, %r120, -4096;
	mov.b32 	%r674, 4096;
$L__BB6_58:
	mul.wide.s32 	%rd52, %r674, 4;
	add.s64 	%rd36, %rd19, %rd52;
	// begin inline asm
	ld.global.nc.u32 %r154, [%rd36];
	// end inline asm
	add.s64 	%rd37, %rd36, 1024;
	// begin inline asm
	ld.global.nc.u32 %r155, [%rd37];
	// end inline asm
	add.s64 	%rd38, %rd36, 2048;
	// begin inline asm
	ld.global.nc.u32 %r156, [%rd38];
	// end inline asm
	add.s64 	%rd39, %rd36, 3072;
	// begin inline asm
	ld.global.nc.u32 %r157, [%rd39];
	// end inline asm
	add.s64 	%rd40, %rd36, 4096;
	// begin inline asm
	ld.global.nc.u32 %r158, [%rd40];
	// end inline asm
	add.s64 	%rd41, %rd36, 5120;
	// begin inline asm
	ld.global.nc.u32 %r159, [%rd41];
	// end inline asm
	add.s64 	%rd42, %rd36, 6144;
	// begin inline asm
	ld.global.nc.u32 %r160, [%rd42];
	// end inline asm
	add.s64 	%rd43, %rd36, 7168;
	// begin inline asm
	ld.global.nc.u32 %r161, [%rd43];
	// end inline asm
	add.s64 	%rd44, %rd36, 8192;
	// begin inline asm
	ld.global.nc.u32 %r162, [%rd44];
	// end inline asm
	add.s64 	%rd45, %rd36, 9216;
	// begin inline asm
	ld.global.nc.u32 %r163, [%rd45];
	// end inline asm
	add.s64 	%rd46, %rd36, 10240;
	// begin inline asm
	ld.global.nc.u32 %r164, [%rd46];
	// end inline asm
	add.s64 	%rd47, %rd36, 11264;
	// begin inline asm
	ld.global.nc.u32 %r165, [%rd47];
	// end inline asm
	add.s64 	%rd48, %rd36, 12288;
	// begin inline asm
	ld.global.nc.u32 %r166, [%rd48];
	// end inline asm
	add.s64 	%rd49, %rd36, 13312;
	// begin inline asm
	ld.global.nc.u32 %r167, [%rd49];
	// end inline asm
	add.s64 	%rd50, %rd36, 14336;
	// begin inline asm
	ld.global.nc.u32 %r168, [%rd50];
	// end inline asm
	add.s64 	%rd51, %rd36, 15360;
	// begin inline asm
	ld.global.nc.u32 %r169, [%rd51];
	// end inline asm
	add.s32 	%r170, %r154, %r685;
	add.s32 	%r171, %r155, %r170;
	add.s32 	%r172, %r156, %r171;
	add.s32 	%r173, %r157, %r172;
	add.s32 	%r174, %r158, %r173;
	add.s32 	%r175, %r159, %r174;
	add.s32 	%r176, %r160, %r175;
	add.s32 	%r177, %r161, %r176;
	add.s32 	%r178, %r162, %r177;
	add.s32 	%r179, %r163, %r178;
	add.s32 	%r180, %r164, %r179;
	add.s32 	%r181, %r165, %r180;
	add.s32 	%r182, %r166, %r181;
	add.s32 	%r183, %r167, %r182;
	add.s32 	%r184, %r168, %r183;
	add.s32 	%r685, %r169, %r184;
	sub.s32 	%r185, %r120, %r674;
	setp.lt.s32 	%p5, %r185, 4096;
	@%p5 bra 	$L__BB6_68;
	add.s32 	%r674, %r674, 4096;
	setp.le.s32 	%p6, %r674, %r87;
	@%p6 bra 	$L__BB6_58;
$L__BB6_60:
	setp.le.s32 	%p7, %r120, %r674;
	@%p7 bra 	$L__BB6_68;
	sub.s32 	%r94, %r120, %r674;
	setp.ge.s32 	%p8, %r85, %r94;
	@%p8 bra 	$L__BB6_68;
	not.b32 	%r187, %r85;
	add.s32 	%r188, %r120, %r187;
	sub.s32 	%r95, %r188, %r674;
	and.b32  	%r189, %r95, 768;
	setp.eq.s32 	%p9, %r189, 768;
	mov.u32 	%r679, %r85;
	@%p9 bra 	$L__BB6_65;
	add.s32 	%r676, %r85, %r674;
	shr.u32 	%r190, %r95, 8;
	add.s32 	%r191, %r190, 1;
	and.b32  	%r192, %r191, 3;
	neg.s32 	%r675, %r192;
	mov.u32 	%r679, %r85;
$L__BB6_64:
	.pragma "nounroll";
	mul.wide.u32 	%rd54, %r676, 4;
	add.s64 	%rd53, %rd16, %rd54;
	// begin inline asm
	ld.global.nc.u32 %r193, [%rd53];
	// end inline asm
	add.s32 	%r685, %r193, %r685;
	add.s32 	%r679, %r679, 256;
	add.s32 	%r676, %r676, 256;
	add.s32 	%r675, %r675, 1;
	setp.ne.s32 	%p10, %r675, 0;
	@%p10 bra 	$L__BB6_64;
$L__BB6_65:
	setp.lt.u32 	%p11, %r95, 768;
	@%p11 bra 	$L__BB6_68;
	cvt.u64.u32 	%rd55, %r679;
	cvt.u64.u32 	%rd56, %r674;
	add.s64 	%rd57, %rd55, %rd56;
	shl.b64 	%rd58, %rd57, 2;
	add.s64 	%rd59, %rd58, %rd16;
	add.s64 	%rd124, %rd59, 2048;
	add.s32 	%r682, %r679, %r674;
$L__BB6_67:
	mul.wide.u32 	%rd64, %r682, 4;
	add.s64 	%rd60, %rd16, %rd64;
	// begin inline asm
	ld.global.nc.u32 %r194, [%rd60];
	// end inline asm
	add.s32 	%r198, %r194, %r685;
	add.s64 	%rd61, %rd124, -1024;
	// begin inline asm
	ld.global.nc.u32 %r195, [%rd61];
	// end inline asm
	add.s32 	%r199, %r195, %r198;
	// begin inline asm
	ld.global.nc.u32 %r196, [%rd124];
	// end inline asm
	add.s32 	%r200, %r196, %r199;
	add.s64 	%rd63, %rd124, 1024;
	// begin inline asm
	ld.global.nc.u32 %r197, [%rd63];
	// end inline asm
	add.s32 	%r685, %r197, %r200;
	add.s32 	%r679, %r679, 1024;
	add.s64 	%rd124, %rd124, 4096;
	add.s32 	%r682, %r682, 1024;
	setp.lt.s32 	%p12, %r679, %r94;
	@%p12 bra 	$L__BB6_67;
$L__BB6_68:
	// begin inline asm
	mov.u32 %r201, %laneid;
	// end inline asm
	mov.b32 	%r204, 1;
	mov.b32 	%r225, 31;
	mov.b32 	%r226, -1;
	// begin inline asm
	shfl.sync.down.b32 %r202, %r685, %r204, %r225, %r226;
	// end inline asm
	setp.gt.s32 	%p13, %r201, 30;
	selp.b32 	%r227, 0, %r202, %p13;
	add.s32 	%r208, %r227, %r685;
	mov.b32 	%r209, 2;
	// begin inline asm
	shfl.sync.down.b32 %r207, %r208, %r209, %r225, %r226;
	// end inline asm
	setp.gt.s32 	%p14, %r201, 29;
	selp.b32 	%r228, 0, %r207, %p14;
	add.s32 	%r213, %r208, %r228;
	mov.b32 	%r214, 4;
	// begin inline asm
	shfl.sync.down.b32 %r212, %r213, %r214, %r225, %r226;
	// end inline asm
	setp.gt.s32 	%p15, %r201, 27;
	selp.b32 	%r229, 0, %r212, %p15;
	add.s32 	%r218, %r213, %r229;
	mov.b32 	%r219, 8;
	// begin inline asm
	shfl.sync.down.b32 %r217, %r218, %r219, %r225, %r226;
	// end inline asm
	setp.gt.s32 	%p16, %r201, 23;
	selp.b32 	%r230, 0, %r217, %p16;
	add.s32 	%r223, %r218, %r230;
	mov.b32 	%r224, 16;
	// begin inline asm
	shfl.sync.down.b32 %r222, %r223, %r224, %r225, %r226;
	// end inline asm
	setp.gt.s32 	%p17, %r201, 15;
	selp.b32 	%r231, 0, %r222, %p17;
	add.s32 	%r686, %r223, %r231;
	setp.ne.s32 	%p18, %r201, 0;
	@%p18 bra 	$L__BB6_70;
	shr.u32 	%r232, %r85, 3;
	and.b32  	%r233, %r232, 124;
	mov.u32 	%r234, _ZZN3cub18CUB_300001_SM_10006detail6reduce28DeviceReduceSingleTileKernelINS2_10policy_hubIijN4cuda3std3__44plusIiEEE10Policy1000EPiSC_iS9_iiNS7_10__identityEEEvT0_T1_T2_T3_T4_T6_E12temp_storage;
	add.s32 	%r235, %r234, %r233;
	st.shared.u32 	[%r235+8], %r686;
$L__BB6_70:
	bar.sync 	0;
	setp.ne.s32 	%p19, %r85, 0;
	@%p19 bra 	$L__BB6_72;
	ld.shared.u32 	%r236, [_ZZN3cub18CUB_300001_SM_10006detail6reduce28DeviceReduceSingleTileKernelINS2_10policy_hubIijN4cuda3std3__44plusIiEEE10Policy1000EPiSC_iS9_iiNS7_10__identityEEEvT0_T1_T2_T3_T4_T6_E12temp_storage+12];
	add.s32 	%r237, %r236, %r686;
	ld.shared.u32 	%r238, [_ZZN3cub18CUB_300001_SM_10006detail6reduce28DeviceReduceSingleTileKernelINS2_10policy_hubIijN4cuda3std3__44plusIiEEE10Policy1000EPiSC_iS9_iiNS7_10__identityEEEvT0_T1_T2_T3_T4_T6_E12temp_storage+16];
	add.s32 	%r239, %r237, %r238;
	ld.shared.u32 	%r240, [_ZZN3cub18CUB_300001_SM_10006detail6reduce28DeviceReduceSingleTileKernelINS2_10policy_hubIijN4cuda3std3__44plusIiEEE10Policy1000EPiSC_iS9_iiNS7_10__identityEEEvT0_T1_T2_T3_T4_T6_E12temp_storage+20];
	add.s32 	%r241, %r239, %r240;
	ld.shared.u32 	%r242, [_ZZN3cub18CUB_300001_SM_10006detail6reduce28DeviceReduceSingleTileKernelINS2_10policy_hubIijN4cuda3std3__44plusIiEEE10Policy1000EPiSC_iS9_iiNS7_10__identityEEEvT0_T1_T2_T3_T4_T6_E12temp_storage+24];
	add.s32 	%r243, %r241, %r242;
	ld.shared.u32 	%r244, [_ZZN3cub18CUB_300001_SM_10006detail6reduce28DeviceReduceSingleTileKernelINS2_10policy_hubIijN4cuda3std3__44plusIiEEE10Policy1000EPiSC_iS9_iiNS7_10__identityEEEvT0_T1_T2_T3_T4_T6_E12temp_storage+28];
	add.s32 	%r245, %r243, %r244;
	ld.shared.u32 	%r246, [_ZZN3cub18CUB_300001_SM_10006detail6reduce28DeviceReduceSingleTileKernelINS2_10policy_hubIijN4cuda3std3__44plusIiEEE10Policy1000EPiSC_iS9_iiNS7_10__identityEEEvT0_T1_T2_T3_T4_T6_E12temp_storage+32];
	add.s32 	%r247, %r245, %r246;
	ld.shared.u32 	%r248, [_ZZN3cub18CUB_300001_SM_10006detail6reduce28DeviceReduceSingleTileKernelINS2_10policy_hubIijN4cuda3std3__44plusIiEEE10Policy1000EPiSC_iS9_iiNS7_10__identityEEEvT0_T1_T2_T3_T4_T6_E12temp_storage+36];
	add.s32 	%r686, %r247, %r248;
$L__BB6_72:
	mov.u32 	%r631, %tid.x;
	setp.ne.s32 	%p95, %r631, 0;
	@%p95 bra 	$L__BB6_74;
	add.s32 	%r632, %r686, %r121;
	st.global.u32 	[%rd1], %r632;
$L__BB6_74:
	ret;

}
	// .globl	_ZN3cub18CUB_300001_SM_10006detail6reduce28DeviceReduceSingleTileKernelINS2_10policy_hubIiyN4cuda3std3__44plusIiEEE10Policy1000EN6thrust24THRUST_300001_SM_1000_NS6detail15normal_iteratorINSD_10device_ptrIlEEEEPiyS9_ii6squareEEvT0_T1_T2_T3_T4_T6_
.visible .entry _ZN3cub18CUB_300001_SM_10006detail6reduce28DeviceReduceSingleTileKernelINS2_10policy_hubIiyN4cuda3std3__44plusIiEEE10Policy1000EN6thrust24THRUST_300001_SM_1000_NS6detail15normal_iteratorINSD_10device_ptrIlEEEEPiyS9_ii6squareEEvT0_T1_T2_T3_T4_T6_(
	.param .align 8 .b8 _ZN3cub18CUB_300001_SM_10006detail6reduce28DeviceReduceSingleTileKernelINS2_10policy_hubIiyN4cuda3std3__44plusIiEEE10Policy1000EN6thrust24THRUST_300001_SM_1000_NS6detail15normal_iteratorINSD_10device_ptrIlEEEEPiyS9_ii6squareEEvT0_T1_T2_T3_T4_T6__param_0[8],
	.param .u64 .ptr .align 1 _ZN3cub18CUB_300001_SM_10006detail6reduce28DeviceReduceSingleTileKernelINS2_10policy_hubIiyN4cuda3std3__44plusIiEEE10Policy1000EN6thrust24THRUST_300001_SM_1000_NS6detail15normal_iteratorINSD_10device_ptrIlEEEEPiyS9_ii6squareEEvT0_T1_T2_T3_T4_T6__param_1,
	.param .u64 _ZN3cub18CUB_300001_SM_10006detail6reduce28DeviceReduceSingleTileKernelINS2_10policy_hubIiyN4cuda3std3__44plusIiEEE10Policy1000EN6thrust24THRUST_300001_SM_1000_NS6detail15normal_iteratorINSD_10device_ptrIlEEEEPiyS9_ii6squareEEvT0_T1_T2_T3_T4_T6__param_2,
	.param .align 1 .b8 _ZN3cub18CUB_300001_SM_10006detail6reduce28DeviceReduceSingleTileKernelINS2_10policy_hubIiyN4cuda3std3__44plusIiEEE10Policy1000EN6thrust24THRUST_300001_SM_1000_NS6detail15normal_iteratorINSD_10device_ptrIlEEEEPiyS9_ii6squareEEvT0_T1_T2_T3_T4_T6__param_3[1],
	.param .u32 _ZN3cub18CUB_300001_SM_10006detail6reduce28DeviceReduceSingleTileKernelINS2_10policy_hubIiyN4cuda3std3__44plusIiEEE10Policy1000EN6thrust24THRUST_300001_SM_1000_NS6detail15normal_iteratorINSD_10device_ptrIlEEEEPiyS9_ii6squareEEvT0_T1_T2_T3_T4_T6__param_4,
	.param .align 1 .b8 _ZN3cub18CUB_300001_SM_10006detail6reduce28DeviceReduceSingleTileKernelINS2_10policy_hubIiyN4cuda3std3__44plusIiEEE10Policy1000EN6thrust24THRUST_300001_SM_1000_NS6detail15normal_iteratorINSD_10device_ptrIlEEEEPiyS9_ii6squareEEvT0_T1_T2_T3_T4_T6__param_5[1]
)
.maxntid 256
.minnctapersm 1
{
	.reg .pred 	%p<59>;
	.reg .b32 	%r<473>;
	.reg .b64 	%rd<56>;
	// demoted variable
	.shared .align 4 .b8 _ZZN3cub18CUB_300001_SM_10006detail6reduce28DeviceReduceSingleTileKernelINS2_10policy_hubIiyN4cuda3std3__44plusIiEEE10Policy1000EN6thrust24THRUST_300001_SM_1000_NS6detail15normal_iteratorINSD_10device_ptrIlEEEEPiyS9_ii6squareEEvT0_T1_T2_T3_T4_T6_E12temp_storage[44];
	ld.param.u64 	%rd18, [_ZN3cub18CUB_300001_SM_10006detail6reduce28DeviceReduceSingleTileKernelINS2_10policy_hubIiyN4cuda3std3__44plusIiEEE10Policy1000EN6thrust24THRUST_300001_SM_1000_NS6detail15normal_iteratorINSD_10device_ptrIlEEEEPiyS9_ii6squareEEvT0_T1_T2_T3_T4_T6__param_0];
	ld.param.u64 	%rd20, [_ZN3cub18CUB_300001_SM_10006detail6reduce28DeviceReduceSingleTileKernelINS2_10policy_hubIiyN4cuda3std3__44plusIiEEE10Policy1000EN6thrust24THRUST_300001_SM_1000_NS6detail15normal_iteratorINSD_10device_ptrIlEEEEPiyS9_ii6squareEEvT0_T1_T2_T3_T4_T6__param_1];
	ld.param.u64 	%rd19, [_ZN3cub18CUB_300001_SM_10006detail6reduce28DeviceReduceSingleTileKernelINS2_10policy_hubIiyN4cuda3std3__44plusIiEEE10Policy1000EN6thrust24THRUST_300001_SM_1000_NS6detail15normal_iteratorINSD_10device_ptrIlEEEEPiyS9_ii6squareEEvT0_T1_T2_T3_T4_T6__param_2];
	ld.param.u32 	%r81, [_ZN3cub18CUB_300001_SM_10006detail6reduce28DeviceReduceSingleTileKernelINS2_10policy_hubIiyN4cuda3std3__44plusIiEEE10Policy1000EN6thrust24THRUST_300001_SM_1000_NS6detail15normal_iteratorINSD_10device_ptrIlEEEEPiyS9_ii6squareEEvT0_T1_T2_T3_T4_T6__param_4];
	cvta.to.global.u64 	%rd1, %rd20;
	setp.ne.s64 	%p1, %rd19, 0;
	@%p1 bra 	$L__BB7_3;
	mov.u32 	%r436, %tid.x;
	setp.ne.s32 	%p58, %r436, 0;
	@%p58 bra 	$L__BB7_51;
	st.global.u32 	[%rd1], %r81;
	bra.uni 	$L__BB7_51;
$L__BB7_3:
	cvta.to.global.u64 	%rd2, %rd18;
	setp.gt.u64 	%p2, %rd19, 4095;
	@%p2 bra 	$L__BB7_28;
	cvt.u32.u64 	%r1, %rd19;
	mov.u32 	%r2, %tid.x;
	setp.ge.u32 	%p24, %r2, %r1;
	mov.b32 	%r454, 0;
	mov.u32 	%r443, %r2;
	@%p24 bra 	$L__BB7_6;
	mul.wide.u32 	%rd41, %r2, 8;
	add.s64 	%rd42, %rd2, %rd41;
	ld.global.u32 	%r261, [%rd42];
	mul.lo.s32 	%r454, %r261, %r261;
	add.s32 	%r443, %r2, 256;
$L__BB7_6:
	setp.ge.u32 	%p25, %r443, %r1;
	@%p25 bra 	$L__BB7_19;
	not.b32 	%r263, %r443;
	add.s32 	%r264, %r263, %r1;
	shr.u32 	%r265, %r264, 8;
	add.s32 	%r7, %r265, 1;
	and.b32  	%r8, %r7, 15;
	setp.lt.u32 	%p26, %r264, 3840;
	@%p26 bra 	$L__BB7_10;
	and.b32  	%r266, %r7, 33554416;
	neg.s32 	%r439, %r266;
	mul.wide.u32 	%rd43, %r443, 8;
	add.s64 	%rd44, %rd43, %rd2;
	add.s64 	%rd51, %rd44, 16384;
$L__BB7_9:
	.pragma "nounroll";
	ld.global.u32 	%r267, [%rd51+-16384];
	mad.lo.s32 	%r268, %r267, %r267, %r454;
	ld.global.u32 	%r269, [%rd51+-14336];
	mad.lo.s32 	%r270, %r269, %r269, %r268;
	ld.global.u32 	%r271, [%rd51+-12288];
	mad.lo.s32 	%r272, %r271, %r271, %r270;
	ld.global.u32 	%r273, [%rd51+-10240];
	mad.lo.s32 	%r274, %r273, %r273, %r272;
	ld.global.u32 	%r275, [%rd51+-8192];
	mad.lo.s32 	%r276, %r275, %r275, %r274;
	ld.global.u32 	%r277, [%rd51+-6144];
	mad.lo.s32 	%r278, %r277, %r277, %r276;
	ld.global.u32 	%r279, [%rd51+-4096];
	mad.lo.s32 	%r280, %r279, %r279, %r278;
	ld.global.u32 	%r281, [%rd51+-2048];
	mad.lo.s32 	%r282, %r281, %r281, %r280;
	ld.global.u32 	%r283, [%rd51];
	mad.lo.s32 	%r284, %r283, %r283, %r282;
	ld.global.u32 	%r285, [%rd51+2048];
	mad.lo.s32 	%r286, %r285, %r285, %r284;
	ld.global.u32 	%r287, [%rd51+4096];
	mad.lo.s32 	%r288, %r287, %r287, %r286;
	ld.global.u32 	%r289, [%rd51+6144];
	mad.lo.s32 	%r290, %r289, %r289, %r288;
	ld.global.u32 	%r291, [%rd51+8192];
	mad.lo.s32 	%r292, %r291, %r291, %r290;
	ld.global.u32 	%r293, [%rd51+10240];
	mad.lo.s32 	%r294, %r293, %r293, %r292;
	ld.global.u32 	%r295, [%rd51+12288];
	mad.lo.s32 	%r296, %r295, %r295, %r294;
	ld.global.u32 	%r297, [%rd51+14336];
	mad.lo.s32 	%r454, %r297, %r297, %r296;
	add.s32 	%r443, %r443, 4096;
	add.s32 	%r439, %r439, 16;
	add.s64 	%rd51, %rd51, 32768;
	setp.ne.s32 	%p27, %r439, 0;
	@%p27 bra 	$L__BB7_9;
$L__BB7_10:
	setp.eq.s32 	%p28, %r8, 0;
	@%p28 bra 	$L__BB7_19;
	and.b32  	%r19, %r7, 7;
	setp.lt.u32 	%p29, %r8, 8;
	@%p29 bra 	$L__BB7_13;
	mul.wide.s32 	%rd45, %r443, 8;
	add.s64 	%rd46, %rd2, %rd45;
	ld.global.u32 	%r299, [%rd46];
	mad.lo.s32 	%r300, %r299, %r299, %r454;
	ld.global.u32 	%r301, [%rd46+2048];
	mad.lo.s32 	%r302, %r301, %r301, %r300;
	ld.global.u32 	%r303, [%rd46+4096];
	mad.lo.s32 	%r304, %r303, %r303, %r302;
	ld.global.u32 	%r305, [%rd46+6144];
	mad.lo.s32 	%r306, %r305, %r305, %r304;
	ld.global.u32 	%r307, [%rd46+8192];
	mad.lo.s32 	%r308, %r307, %r307, %r306;
	ld.global.u32 	%r309, [%rd46+10240];
	mad.lo.s32 	%r310, %r309, %r309, %r308;
	ld.global.u32 	%r311, [%rd46+12288];
	mad.lo.s32 	%r312, %r311, %r311, %r310;
	ld.global.u32 	%r313, [%rd46+14336];
	mad.lo.s32 	%r454, %r313, %r313, %r312;
	add.s32 	%r443, %r443, 2048;
$L__BB7_13:
	setp.eq.s32 	%p30, %r19, 0;
	@%p30 bra 	$L__BB7_19;
	and.b32  	%r25, %r7, 3;
	setp.lt.u32 	%p31, %r19, 4;
	@%p31 bra 	$L__BB7_16;
	mul.wide.s32 	%rd47, %r443, 8;
	add.s64 	%rd48, %rd2, %rd47;
	ld.global.u32 	%r315, [%rd48];
	mad.lo.s32 	%r316, %r315, %r315, %r454;
	ld.global.u32 	%r317, [%rd48+2048];
	mad.lo.s32 	%r318, %r317, %r317, %r316;
	ld.global.u32 	%r319, [%rd48+4096];
	mad.lo.s32 	%r320, %r319, %r319, %r318;
	ld.global.u32 	%r321, [%rd48+6144];
	mad.lo.s32 	%r454, %r321, %r321, %r320;
	add.s32 	%r443, %r443, 1024;
$L__BB7_16:
	setp.eq.s32 	%p32, %r25, 0;
	@%p32 bra 	$L__BB7_19;
	neg.s32 	%r451, %r25;
$L__BB7_18:
	.pragma "nounroll";
	mul.wide.s32 	%rd49, %r443, 8;
	add.s64 	%rd50, %rd2, %rd49;
	ld.global.u32 	%r322, [%rd50];
	mad.lo.s32 	%r454, %r322, %r322, %r454;
	add.s32 	%r443, %r443, 256;
	add.s32 	%r451, %r451, 1;
	setp.ne.s32 	%p33, %r451, 0;
	@%p33 bra 	$L__BB7_18;
$L__BB7_19:
	setp.lt.u64 	%p34, %rd19, 256;
	@%p34 bra 	$L__BB7_24;
	// begin inline asm
	mov.u32 %r386, %laneid;
	// end inline asm
	mov.b32 	%r389, 1;
	mov.b32 	%r410, 31;
	mov.b32 	%r411, -1;
	// begin inline asm
	shfl.sync.down.b32 %r387, %r454, %r389, %r410, %r411;
	// end inline asm
	setp.gt.s32 	%p50, %r386, 30;
	selp.b32 	%r412, 0, %r387, %p50;
	add.s32 	%r393, %r412, %r454;
	mov.b32 	%r394, 2;
	// begin inline asm
	shfl.sync.down.b32 %r392, %r393, %r394, %r410, %r411;
	// end inline asm
	setp.gt.s32 	%p51, %r386, 29;
	selp.b32 	%r413, 0, %r392, %p51;
	add.s32 	%r398, %r393, %r413;
	mov.b32 	%r399, 4;
	// begin inline asm
	shfl.sync.down.b32 %r397, %r398, %r399, %r410, %r411;
	// end inline asm
	setp.gt.s32 	%p52, %r386, 27;
	selp.b32 	%r414, 0, %r397, %p52;
	add.s32 	%r403, %r398, %r414;
	mov.b32 	%r404, 8;
	// begin inline asm
	shfl.sync.down.b32 %r402, %r403, %r404, %r410, %r411;
	// end inline asm
	setp.gt.s32 	%p53, %r386, 23;
	selp.b32 	%r415, 0, %r402, %p53;
	add.s32 	%r408, %r403, %r415;
	mov.b32 	%r409, 16;
	// begin inline asm
	shfl.sync.down.b32 %r407, %r408, %r409, %r410, %r411;
	// end inline asm
	setp.gt.s32 	%p54, %r386, 15;
	selp.b32 	%r416, 0, %r407, %p54;
	add.s32 	%r472, %r408, %r416;
	setp.ne.s32 	%p55, %r386, 0;
	@%p55 bra 	$L__BB7_22;
	shr.u32 	%r417, %r2, 3;
	and.b32  	%r418, %r417, 124;
	mov.u32 	%r419, _ZZN3cub18CUB_300001_SM_10006detail6reduce28DeviceReduceSingleTileKernelINS2_10policy_hubIiyN4cuda3std3__44plusIiEEE10Policy1000EN6thrust24THRUST_300001_SM_1000_NS6detail15normal_iteratorINSD_10device_ptrIlEEEEPiyS9_ii6squareEEvT0_T1_T2_T3_T4_T6_E12temp_storage;
	add.s32 	%r420, %r419, %r418;
	st.shared.u32 	[%r420+8], %r472;
$L__BB7_22:
	bar.sync 	0;
	setp.ne.s32 	%p56, %r2, 0;
	@%p56 bra 	$L__BB7_49;
	ld.shared.u32 	%r421, [_ZZN3cub18CUB_300001_SM_10006detail6reduce28DeviceReduceSingleTileKernelINS2_10policy_hubIiyN4cuda3std3__44plusIiEEE10Policy1000EN6thrust24THRUST_300001_SM_1000_NS6detail15normal_iteratorINSD_10device_ptrIlEEEEPiyS9_ii6squareEEvT0_T1_T2_T3_T4_T6_E12temp_storage+12];
	add.s32 	%r422, %r421, %r472;
	ld.shared.u32 	%r423, [_ZZN3cub18CUB_300001_SM_10006detail6reduce28DeviceReduceSingleTileKernelINS2_10policy_hubIiyN4cuda3std3__44plusIiEEE10Policy1000EN6thrust24THRUST_300001_SM_1000_NS6detail15normal_iteratorINSD_10device_ptrIlEEEEPiyS9_ii6squareEEvT0_T1_T2_T3_T4_T6_E12temp_storage+16];
	add.s32 	%r424, %r422, %r423;
	ld.shared.u32 	%r425, [_ZZN3cub18CUB_300001_SM_10006detail6reduce28DeviceReduceSingleTileKernelINS2_10policy_hubIiyN4cuda3std3__44plusIiEEE10Policy1000EN6thrust24THRUST_300001_SM_1000_NS6detail15normal_iteratorINSD_10device_ptrIlEEEEPiyS9_ii6squareEEvT0_T1_T2_T3_T4_T6_E12temp_storage+20];
	add.s32 	%r426, %r424, %r425;
	ld.shared.u32 	%r427, [_ZZN3cub18CUB_300001_SM_10006detail6reduce28DeviceReduceSingleTileKernelINS2_10policy_hubIiyN4cuda3std3__44plusIiEEE10Policy1000EN6thrust24THRUST_300001_SM_1000_NS6detail15normal_iteratorINSD_10device_ptrIlEEEEPiyS9_ii6squareEEvT0_T1_T2_T3_T4_T6_E12temp_storage+24];
	add.s32 	%r428, %r426, %r427;
	ld.shared.u32 	%r429, [_ZZN3cub18CUB_300001_SM_10006detail6reduce28DeviceReduceSingleTileKernelINS2_10policy_hubIiyN4cuda3std3__44plusIiEEE10Policy1000EN6thrust24THRUST_300001_SM_1000_NS6detail15normal_iteratorINSD_10device_ptrIlEEEEPiyS9_ii6squareEEvT0_T1_T2_T3_T4_T6_E12temp_storage+28];
	add.s32 	%r430, %r428, %r429;
	ld.shared.u32 	%r431, [_ZZN3cub18CUB_300001_SM_10006detail6reduce28DeviceReduceSingleTileKernelINS2_10policy_hubIiyN4cuda3std3__44plusIiEEE10Policy1000EN6thrust24THRUST_300001_SM_1000_NS6detail15normal_iteratorINSD_10device_ptrIlEEEEPiyS9_ii6squareEEvT0_T1_T2_T3_T4_T6_E12temp_storage+32];
	add.s32 	%r432, %r430, %r431;
	ld.shared.u32 	%r433, [_ZZN3cub18CUB_300001_SM_10006detail6reduce28DeviceReduceSingleTileKernelINS2_10policy_hubIiyN4cuda3std3__44plusIiEEE10Policy1000EN6thrust24THRUST_300001_SM_1000_NS6detail15normal_iteratorINSD_10device_ptrIlEEEEPiyS9_ii6squareEEvT0_T1_T2_T3_T4_T6_E12temp_storage+36];
	add.s32 	%r472, %r432, %r433;
	bra.uni 	$L__BB7_49;
$L__BB7_24:
	// begin inline asm
	mov.u32 %r323, %laneid;
	// end inline asm
	and.b32  	%r349, %r2, 992;
	add.s32 	%r350, %r349, 32;
	setp.gt.u32 	%p35, %r350, %r1;
	not.b32 	%r351, %r349;
	add.s32 	%r352, %r1, %r351;
	selp.b32 	%r347, %r352, 31, %p35;
	mov.b32 	%r326, 1;
	mov.b32 	%r348, -1;
	// begin inline asm
	shfl.sync.down.b32 %r324, %r454, %r326, %r347, %r348;
	// end inline asm
	setp.lt.s32 	%p36, %r323, %r347;
	selp.b32 	%r353, %r324, 0, %p36;
	add.s32 	%r330, %r353, %r454;
	mov.b32 	%r331, 2;
	// begin inline asm
	shfl.sync.down.b32 %r329, %r330, %r331, %r347, %r348;
	// end inline asm
	add.s32 	%r354, %r323, 2;
	setp.gt.s32 	%p37, %r354, %r347;
	selp.b32 	%r355, 0, %r329, %p37;
	add.s32 	%r335, %r330, %r355;
	mov.b32 	%r336, 4;
	// begin inline asm
	shfl.sync.down.b32 %r334, %r335, %r336, %r347, %r348;
	// end inline asm
	add.s32 	%r356, %r323, 4;
	setp.gt.s32 	%p38, %r356, %r347;
	selp.b32 	%r357, 0, %r334, %p38;
	add.s32 	%r340, %r335, %r357;
	mov.b32 	%r341, 8;
	// begin inline asm
	shfl.sync.down.b32 %r339, %r340, %r341, %r347, %r348;
	// end inline asm
	add.s32 	%r358, %r323, 8;
	setp.gt.s32 	%p39, %r358, %r347;
	selp.b32 	%r359, 0, %r339, %p39;
	add.s32 	%r345, %r340, %r359;
	mov.b32 	%r346, 16;
	// begin inline asm
	shfl.sync.down.b32 %r344, %r345, %r346, %r347, %r348;
	// end inline asm
	add.s32 	%r360, %r323, 16;
	setp.gt.s32 	%p40, %r360, %r347;
	selp.b32 	%r361, 0, %r344, %p40;
	add.s32 	%r472, %r345, %r361;
	setp.ne.s32 	%p41, %r323, 0;
	@%p41 bra 	$L__BB7_26;
	shr.u32 	%r362, %r2, 3;
	and.b32  	%r363, %r362, 124;
	mov.u32 	%r364, _ZZN3cub18CUB_300001_SM_10006detail6reduce28DeviceReduceSingleTileKernelINS2_10policy_hubIiyN4cuda3std3__44plusIiEEE10Policy1000EN6thrust24THRUST_300001_SM_1000_NS6detail15normal_iteratorINSD_10device_ptrIlEEEEPiyS9_ii6squareEEvT0_T1_T2_T3_T4_T6_E12temp_storage;
	add.s32 	%r365, %r364, %r363;
	st.shared.u32 	[%r365+8], %r472;
$L__BB7_26:
	bar.sync 	0;
	setp.ne.s32 	%p42, %r2, 0;
	@%p42 bra 	$L__BB7_49;
	setp.gt.u64 	%p43, %rd19, 32;
	ld.shared.u32 	%r366, [_ZZN3cub18CUB_300001_SM_10006detail6reduce28DeviceReduceSingleTileKernelINS2_10policy_hubIiyN4cuda3std3__44plusIiEEE10Policy1000EN6thrust24THRUST_300001_SM_1000_NS6detail15normal_iteratorINSD_10device_ptrIlEEEEPiyS9_ii6squareEEvT0_T1_T2_T3_T4_T6_E12temp_storage+12];
	selp.b32 	%r367, %r366, 0, %p43;
	add.s32 	%r368, %r367, %r472;
	setp.gt.u64 	%p44, %rd19, 64;
	ld.shared.u32 	%r369, [_ZZN3cub18CUB_300001_SM_10006detail6reduce28DeviceReduceSingleTileKernelINS2_10policy_hubIiyN4cuda3std3__44plusIiEEE10Policy1000EN6thrust24THRUST_300001_SM_1000_NS6detail15normal_iteratorINSD_10device_ptrIlEEEEPiyS9_ii6squareEEvT0_T1_T2_T3_T4_T6_E12temp_storage+16];
	selp.b32 	%r370, %r369, 0, %p44;
	add.s32 	%r371, %r368, %r370;
	setp.gt.u64 	%p45, %rd19, 96;
	ld.shared.u32 	%r372, [_ZZN3cub18CUB_300001_SM_10006detail6reduce28DeviceReduceSingleTileKernelINS2_10policy_hubIiyN4cuda3std3__44plusIiEEE10Policy1000EN6thrust24THRUST_300001_SM_1000_NS6detail15normal_iteratorINSD_10device_ptrIlEEEEPiyS9_ii6squareEEvT0_T1_T2_T3_T4_T6_E12temp_storage+20];
	selp.b32 	%r373, %r372, 0, %p45;
	add.s32 	%r374, %r371, %r373;
	setp.gt.u64 	%p46, %rd19, 128;
	ld.shared.u32 	%r375, [_ZZN3cub18CUB_300001_SM_10006detail6reduce28DeviceReduceSingleTileKernelINS2_10policy_hubIiyN4cuda3std3__44plusIiEEE10Policy1000EN6thrust24THRUST_300001_SM_1000_NS6detail15normal_iteratorINSD_10device_ptrIlEEEEPiyS9_ii6squareEEvT0_T1_T2_T3_T4_T6_E12temp_storage+24];
	selp.b32 	%r376, %r375, 0, %p46;
	add.s32 	%r377, %r374, %r376;
	setp.gt.u64 	%p47, %rd19, 160;
	ld.shared.u32 	%r378, [_ZZN3cub18CUB_300001_SM_10006detail6reduce28DeviceReduceSingleTileKernelINS2_10policy_hubIiyN4cuda3std3__44plusIiEEE10Policy1000EN6thrust24THRUST_300001_SM_1000_NS6detail15normal_iteratorINSD_10device_ptrIlEEEEPiyS9_ii6squareEEvT0_T1_T2_T3_T4_T6_E12temp_storage+28];
	selp.b32 	%r379, %r378, 0, %p47;
	add.s32 	%r380, %r377, %r379;
	setp.gt.u64 	%p48, %rd19, 192;
	ld.shared.u32 	%r381, [_ZZN3cub18CUB_300001_SM_10006detail6reduce28DeviceReduceSingleTileKernelINS2_10policy_hubIiyN4cuda3std3__44plusIiEEE10Policy1000EN6thrust24THRUST_300001_SM_1000_NS6detail15normal_iteratorINSD_10device_ptrIlEEEEPiyS9_ii6squareEEvT0_T1_T2_T3_T4_T6_E12temp_storage+32];
	selp.b32 	%r382, %r381, 0, %p48;
	add.s32 	%r383, %r380, %r382;
	setp.gt.u64 	%p49, %rd19, 224;
	ld.shared.u32 	%r384, [_ZZN3cub18CUB_300001_SM_10006detail6reduce28DeviceReduceSingleTileKernelINS2_10policy_hubIiyN4cuda3std3__44plusIiEEE10Policy1000EN6thrust24THRUST_300001_SM_1000_NS6detail15normal_iteratorINSD_10device_ptrIlEEEEPiyS9_ii6squareEEvT0_T1_T2_T3_T4_T6_E12temp_storage+36];
	selp.b32 	%r385, %r384, 0, %p49;
	add.s32 	%r472, %r383, %r385;
	bra.uni 	$L__BB7_49;
$L__BB7_28:
	mov.u32 	%r43, %tid.x;
	cvt.u64.u32 	%rd6, %r43;
	mul.wide.u32 	%rd22, %r43, 8;
	add.s64 	%rd7, %rd2, %rd22;
	ld.global.u32 	%r82, [%rd7];
	mul.lo.s32 	%r83, %r82, %r82;
	ld.global.u32 	%r84, [%rd7+2048];
	ld.global.u32 	%r85, [%rd7+4096];
	ld.global.u32 	%r86, [%rd7+6144];
	ld.global.u32 	%r87, [%rd7+8192];
	ld.global.u32 	%r88, [%rd7+10240];
	ld.global.u32 	%r89, [%rd7+12288];
	ld.global.u32 	%r90, [%rd7+14336];
	ld.global.u32 	%r91, [%rd7+16384];
	ld.global.u32 	%r92, [%rd7+18432];
	ld.global.u32 	%r93, [%rd7+20480];
	ld.global.u32 	%r94, [%rd7+22528];
	ld.global.u32 	%r95, [%rd7+24576];
	ld.global.u32 	%r96, [%rd7+26624];
	ld.global.u32 	%r97, [%rd7+28672];
	ld.global.u32 	%r98, [%rd7+30720];
	mad.lo.s32 	%r99, %r84, %r84, %r83;
	mad.lo.s32 	%r100, %r85, %r85, %r99;
	mad.lo.s32 	%r101, %r86, %r86, %r100;
	mad.lo.s32 	%r102, %r87, %r87, %r101;
	mad.lo.s32 	%r103, %r88, %r88, %r102;
	mad.lo.s32 	%r104, %r89, %r89, %r103;
	mad.lo.s32 	%r105, %r90, %r90, %r104;
	mad.lo.s32 	%r106, %r91, %r91, %r105;
	mad.lo.s32 	%r107, %r92, %r92, %r106;
	mad.lo.s32 	%r108, %r93, %r93, %r107;
	mad.lo.s32 	%r109, %r94, %r94, %r108;
	mad.lo.s32 	%r110, %r95, %r95, %r109;
	mad.lo.s32 	%r111, %r96, %r96, %r110;
	mad.lo.s32 	%r112, %r97, %r97, %r111;
	mad.lo.s32 	%r471, %r98, %r98, %r112;
	add.s64 	%rd8, %rd19, -4096;
	setp.lt.u64 	%p3, %rd8, 4096;
	mov.b64 	%rd53, 4096;
	@%p3 bra 	$L__BB7_32;
	mov.b64 	%rd53, 4096;
$L__BB7_30:
	shl.b64 	%rd24, %rd53, 3;
	add.s64 	%rd25, %rd7, %rd24;
	ld.global.u32 	%r113, [%rd25];
	ld.global.u32 	%r114, [%rd25+2048];
	ld.global.u32 	%r115, [%rd25+4096];
	ld.global.u32 	%r116, [%rd25+6144];
	ld.global.u32 	%r117, [%rd25+8192];
	ld.global.u32 	%r118, [%rd25+10240];
	ld.global.u32 	%r119, [%rd25+12288];
	ld.global.u32 	%r120, [%rd25+14336];
	ld.global.u32 	%r121, [%rd25+16384];
	ld.global.u32 	%r122, [%rd25+18432];
	ld.global.u32 	%r123, [%rd25+20480];
	ld.global.u32 	%r124, [%rd25+22528];
	ld.global.u32 	%r125, [%rd25+24576];
	ld.global.u32 	%r126, [%rd25+26624];
	ld.global.u32 	%r127, [%rd25+28672];
	ld.global.u32 	%r128, [%rd25+30720];
	mad.lo.s32 	%r129, %r113, %r113, %r471;
	mad.lo.s32 	%r130, %r114, %r114, %r129;
	mad.lo.s32 	%r131, %r115, %r115, %r130;
	mad.lo.s32 	%r132, %r116, %r116, %r131;
	mad.lo.s32 	%r133, %r117, %r117, %r132;
	mad.lo.s32 	%r134, %r118, %r118, %r133;
	mad.lo.s32 	%r135, %r119, %r119, %r134;
	mad.lo.s32 	%r136, %r120, %r120, %r135;
	mad.lo.s32 	%r137, %r121, %r121, %r136;
	mad.lo.s32 	%r138, %r122, %r122, %r137;
	mad.lo.s32 	%r139, %r123, %r123, %r138;
	mad.lo.s32 	%r140, %r124, %r124, %r139;
	mad.lo.s32 	%r141, %r125, %r125, %r140;
	mad.lo.s32 	%r142, %r126, %r126, %r141;
	mad.lo.s32 	%r143, %r127, %r127, %r142;
	mad.lo.s32 	%r471, %r128, %r128, %r143;
	sub.s64 	%rd26, %rd19, %rd53;
	setp.lt.u64 	%p4, %rd26, 4096;
	@%p4 bra 	$L__BB7_45;
	add.s64 	%rd53, %rd53, 4096;
	setp.le.u64 	%p5, %rd53, %rd8;
	@%p5 bra 	$L__BB7_30;
$L__BB7_32:
	setp.le.u64 	%p6, %rd19, %rd53;
	cvt.u32.u64 	%r144, %rd53;
	cvt.u32.u64 	%r145, %rd19;
	sub.s32 	%r146, %r145, %r144;
	setp.ge.s32 	%p7, %r43, %r146;
	or.pred  	%p8, %p6, %p7;
	@%p8 bra 	$L__BB7_45;
	not.b32 	%r150, %r43;
	add.s32 	%r151, %r150, %r145;
	sub.s32 	%r153, %r151, %r144;
	shr.u32 	%r154, %r153, 8;
	add.s32 	%r48, %r154, 1;
	and.b32  	%r49, %r48, 15;
	setp.lt.u32 	%p9, %r153, 3840;
	mov.u32 	%r461, %r43;
	@%p9 bra 	$L__BB7_36;
	and.b32  	%r155, %r48, 33554416;
	neg.s32 	%r457, %r155;
	add.s64 	%rd27, %rd53, %rd6;
	shl.b64 	%rd28, %rd27, 3;
	add.s64 	%rd29, %rd28, %rd2;
	add.s64 	%rd54, %rd29, 16384;
	mov.u32 	%r461, %r43;
$L__BB7_35:
	.pragma "nounroll";
	ld.global.u32 	%r156, [%rd54+-16384];
	mad.lo.s32 	%r157, %r156, %r156, %r471;
	ld.global.u32 	%r158, [%rd54+-14336];
	mad.lo.s32 	%r159, %r158, %r158, %r157;
	ld.global.u32 	%r160, [%rd54+-12288];
	mad.lo.s32 	%r161, %r160, %r160, %r159;
	ld.global.u32 	%r162, [%rd54+-10240];
	mad.lo.s32 	%r163, %r162, %r162, %r161;
	ld.global.u32 	%r164, [%rd54+-8192];
	mad.lo.s32 	%r165, %r164, %r164, %r163;
	ld.global.u32 	%r166, [%rd54+-6144];
	mad.lo.s32 	%r167, %r166, %r166, %r165;
	ld.global.u32 	%r168, [%rd54+-4096];
	mad.lo.s32 	%r169, %r168, %r168, %r167;
	ld.global.u32 	%r170, [%rd54+-2048];
	mad.lo.s32 	%r171, %r170, %r170, %r169;
	ld.global.u32 	%r172, [%rd54];
	mad.lo.s32 	%r173, %r172, %r172, %r171;
	ld.global.u32 	%r174, [%rd54+2048];
	mad.lo.s32 	%r175, %r174, %r174, %r173;
	ld.global.u32 	%r176, [%rd54+4096];
	mad.lo.s32 	%r177, %r176, %r176, %r175;
	ld.global.u32 	%r178, [%rd54+6144];
	mad.lo.s32 	%r179, %r178, %r178, %r177;
	ld.global.u32 	%r180, [%rd54+8192];
	mad.lo.s32 	%r181, %r180, %r180, %r179;
	ld.global.u32 	%r182, [%rd54+10240];
	mad.lo.s32 	%r183, %r182, %r182, %r181;
	ld.global.u32 	%r184, [%rd54+12288];
	mad.lo.s32 	%r185, %r184, %r184, %r183;
	ld.global.u32 	%r186, [%rd54+14336];
	mad.lo.s32 	%r471, %r186, %r186, %r185;
	add.s32 	%r461, %r461, 4096;
	add.s32 	%r457, %r457, 16;
	add.s64 	%rd54, %rd54, 32768;
	setp.ne.s32 	%p10, %r457, 0;
	@%p10 bra 	$L__BB7_35;
$L__BB7_36:
	setp.eq.s32 	%p11, %r49, 0;
	@%p11 bra 	$L__BB7_45;
	and.b32  	%r60, %r48, 7;
	setp.lt.u32 	%p12, %r49, 8;
	@%p12 bra 	$L__BB7_39;
	cvt.u64.u32 	%rd30, %r461;
	add.s64 	%rd31, %rd53, %rd30;
	shl.b64 	%rd32, %rd31, 3;
	add.s64 	%rd33, %rd2, %rd32;
	ld.global.u32 	%r188, [%rd33];
	mad.lo.s32 	%r189, %r188, %r188, %r471;
	ld.global.u32 	%r190, [%rd33+2048];
	mad.lo.s32 	%r191, %r190, %r190, %r189;
	ld.global.u32 	%r192, [%rd33+4096];
	mad.lo.s32 	%r193, %r192, %r192, %r191;
	ld.global.u32 	%r194, [%rd33+6144];
	mad.lo.s32 	%r195, %r194, %r194, %r193;
	ld.global.u32 	%r196, [%rd33+8192];
	mad.lo.s32 	%r197, %r196, %r196, %r195;
	ld.global.u32 	%r198, [%rd33+10240];
	mad.lo.s32 	%r199, %r198, %r198, %r197;
	ld.global.u32 	%r200, [%rd33+12288];
	mad.lo.s32 	%r201, %r200, %r200, %r199;
	ld.global.u32 	%r202, [%rd33+14336];
	mad.lo.s32 	%r471, %r202, %r202, %r201;
	add.s32 	%r461, %r461, 2048;
$L__BB7_39:
	setp.eq.s32 	%p13, %r60, 0;
	@%p13 bra 	$L__BB7_45;
	and.b32  	%r66, %r48, 3;
	setp.lt.u32 	%p14, %r60, 4;
	@%p14 bra 	$L__BB7_42;
	cvt.u64.u32 	%rd34, %r461;
	add.s64 	%rd35, %rd53, %rd34;
	shl.b64 	%rd36, %rd35, 3;
	add.s64 	%rd37, %rd2, %rd36;
	ld.global.u32 	%r204, [%rd37];
	mad.lo.s32 	%r205, %r204, %r204, %r471;
	ld.global.u32 	%r206, [%rd37+2048];
	mad.lo.s32 	%r207, %r206, %r206, %r205;
	ld.global.u32 	%r208, [%rd37+4096];
	mad.lo.s32 	%r209, %r208, %r208, %r207;
	ld.global.u32 	%r210, [%rd37+6144];
	mad.lo.s32 	%r471, %r210, %r210, %r209;
	add.s32 	%r461, %r461, 1024;
$L__BB7_42:
	setp.eq.s32 	%p15, %r66, 0;
	@%p15 bra 	$L__BB7_45;
	cvt.u64.u32 	%rd38, %r461;
	add.s64 	%rd39, %rd53, %rd38;
	shl.b64 	%rd40, %rd39, 3;
	add.s64 	%rd55, %rd2, %rd40;
	neg.s32 	%r469, %r66;
$L__BB7_44:
	.pragma "nounroll";
	ld.global.u32 	%r211, [%rd55];
	mad.lo.s32 	%r471, %r211, %r211, %r471;
	add.s64 	%rd55, %rd55, 2048;
	add.s32 	%r469, %r469, 1;
	setp.ne.s32 	%p16, %r469, 0;
	@%p16 bra 	$L__BB7_44;
$L__BB7_45:
	// begin inline asm
	mov.u32 %r212, %laneid;
	// end inline asm
	mov.b32 	%r215, 1;
	mov.b32 	%r236, 31;
	mov.b32 	%r237, -1;
	// begin inline asm
	shfl.sync.down.b32 %r213, %r471, %r215, %r236, %r237;
	// end inline asm
	setp.gt.s32 	%p17, %r212, 30;
	selp.b32 	%r238, 0, %r213, %p17;
	add.s32 	%r219, %r238, %r471;
	mov.b32 	%r220, 2;
	// begin inline asm
	shfl.sync.down.b32 %r218, %r219, %r220, %r236, %r237;
	// end inline asm
	setp.gt.s32 	%p18, %r212, 29;
	selp.b32 	%r239, 0, %r218, %p18;
	add.s32 	%r224, %r219, %r239;
	mov.b32 	%r225, 4;
	// begin inline asm
	shfl.sync.down.b32 %r223, %r224, %r225, %r236, %r237;
	// end inline asm
	setp.gt.s32 	%p19, %r212, 27;
	selp.b32 	%r240, 0, %r223, %p19;
	add.s32 	%r229, %r224, %r240;
	mov.b32 	%r230, 8;
	// begin inline asm
	shfl.sync.down.b32 %r228, %r229, %r230, %r236, %r237;
	// end inline asm
	setp.gt.s32 	%p20, %r212, 23;
	selp.b32 	%r241, 0, %r228, %p20;
	add.s32 	%r234, %r229, %r241;
	mov.b32 	%r235, 16;
	// begin inline asm
	shfl.sync.down.b32 %r233, %r234, %r235, %r236, %r237;
	// end inline asm
	setp.gt.s32 	%p21, %r212, 15;
	selp.b32 	%r242, 0, %r233, %p21;
	add.s32 	%r472, %r234, %r242;
	setp.ne.s32 	%p22, %r212, 0;
	@%p22 bra 	$L__BB7_47;
	shr.u32 	%r243, %r43, 3;
	and.b32  	%r244, %r243, 124;
	mov.u32 	%r245, _ZZN3cub18CUB_300001_SM_10006detail6reduce28DeviceReduceSingleTileKernelINS2_10policy_hubIiyN4cuda3std3__44plusIiEEE10Policy1000EN6thrust24THRUST_300001_SM_1000_NS6detail15normal_iteratorINSD_10device_ptrIlEEEEPiyS9_ii6squareEEvT0_T1_T2_T3_T4_T6_E12temp_storage;
	add.s32 	%r246, %r245, %r244;
	st.shared.u32 	[%r246+8], %r472;
$L__BB7_47:
	bar.sync 	0;
	setp.ne.s32 	%p23, %r43, 0;
	@%p23 bra 	$L__BB7_49;
	ld.shared.u32 	%r247, [_ZZN3cub18CUB_300001_SM_10006detail6reduce28DeviceReduceSingleTileKernelINS2_10policy_hubIiyN4cuda3std3__44plusIiEEE10Policy1000EN6thrust24THRUST_300001_SM_1000_NS6detail15normal_iteratorINSD_10device_ptrIlEEEEPiyS9_ii6squareEEvT0_T1_T2_T3_T4_T6_E12temp_storage+12];
	add.s32 	%r248, %r247, %r472;
	ld.shared.u32 	%r249, [_ZZN3cub18CUB_300001_SM_10006detail6reduce28DeviceReduceSingleTileKernelINS2_10policy_hubIiyN4cuda3std3__44plusIiEEE10Policy1000EN6thrust24THRUST_300001_SM_1000_NS6detail15normal_iteratorINSD_10device_ptrIlEEEEPiyS9_ii6squareEEvT0_T1_T2_T3_T4_T6_E12temp_storage+16];
	add.s32 	%r250, %r248, %r249;
	ld.shared.u32 	%r251, [_ZZN3cub18CUB_300001_SM_10006detail6reduce28DeviceReduceSingleTileKernelINS2_10policy_hubIiyN4cuda3std3__44plusIiEEE10Policy1000EN6thrust24THRUST_300001_SM_1000_NS6detail15normal_iteratorINSD_10device_ptrIlEEEEPiyS9_ii6squareEEvT0_T1_T2_T3_T4_T6_E12temp_storage+20];
	add.s32 	%r252, %r250, %r251;
	ld.shared.u32 	%r253, [_ZZN3cub18CUB_300001_SM_10006detail6reduce28DeviceReduceSingleTileKernelINS2_10policy_hubIiyN4cuda3std3__44plusIiEEE10Policy1000EN6thrust24THRUST_300001_SM_1000_NS6detail15normal_iteratorINSD_10device_ptrIlEEEEPiyS9_ii6squareEEvT0_T1_T2_T3_T4_T6_E12temp_storage+24];
	add.s32 	%r254, %r252, %r253;
	ld.shared.u32 	%r255, [_ZZN3cub18CUB_300001_SM_10006detail6reduce28DeviceReduceSingleTileKernelINS2_10policy_hubIiyN4cuda3std3__44plusIiEEE10Policy1000EN6thrust24THRUST_300001_SM_1000_NS6detail15normal_iteratorINSD_10device_ptrIlEEEEPiyS9_ii6squareEEvT0_T1_T2_T3_T4_T6_E12temp_storage+28];
	add.s32 	%r256, %r254, %r255;
	ld.shared.u32 	%r257, [_ZZN3cub18CUB_300001_SM_10006detail6reduce28DeviceReduceSingleTileKernelINS2_10policy_hubIiyN4cuda3std3__44plusIiEEE10Policy1000EN6thrust24THRUST_300001_SM_1000_NS6detail15normal_iteratorINSD_10device_ptrIlEEEEPiyS9_ii6squareEEvT0_T1_T2_T3_T4_T6_E12temp_storage+32];
	add.s32 	%r258, %r256, %r257;
	ld.shared.u32 	%r259, [_ZZN3cub18CUB_300001_SM_10006detail6reduce28DeviceReduceSingleTileKernelINS2_10policy_hubIiyN4cuda3std3__44plusIiEEE10Policy1000EN6thrust24THRUST_300001_SM_1000_NS6detail15normal_iteratorINSD_10device_ptrIlEEEEPiyS9_ii6squareEEvT0_T1_T2_T3_T4_T6_E12temp_storage+36];
	add.s32 	%r472, %r258, %r259;
$L__BB7_49:
	mov.u32 	%r434, %tid.x;
	setp.ne.s32 	%p57, %r434, 0;
	@%p57 bra 	$L__BB7_51;
	add.s32 	%r435, %r472, %r81;
	st.global.u32 	[%rd1], %r435;
$L__BB7_51:
	ret;

}
	// .globl	_ZN3cub18CUB_300001_SM_10006detail6reduce18DeviceReduceKernelINS2_10policy_hubIiyN4cuda3std3__44plusIiEEE10Policy1000EN6thrust24THRUST_300001_SM_1000_NS6detail15normal_iteratorINSD_10device_ptrIlEEEEyS9_i6squareEEvT0_PT3_T1_NS0_13GridEvenShareISN_EET2_T4_
.visible .entry _ZN3cub18CUB_300001_SM_10006detail6reduce18DeviceReduceKernelINS2_10policy_hubIiyN4cuda3std3__44plusIiEEE10Policy1000EN6thrust24THRUST_300001_SM_1000_NS6detail15normal_iteratorINSD_10device_ptrIlEEEEyS9_i6squareEEvT0_PT3_T1_NS0_13GridEvenShareISN_EET2_T4_(
	.param .align 8 .b8 _ZN3cub18CUB_300001_SM_10006detail6reduce18DeviceReduceKernelINS2_10policy_hubIiyN4cuda3std3__44plusIiEEE10Policy1000EN6thrust24THRUST_300001_SM_1000_NS6detail15normal_iteratorINSD_10device_ptrIlEEEEyS9_i6squareEEvT0_PT3_T1_NS0_13GridEvenShareISN_EET2_T4__param_0[8],
	.param .u64 .ptr .align 1 _ZN3cub18CUB_300001_SM_10006detail6reduce18DeviceReduceKernelINS2_10policy_hubIiyN4cuda3std3__44plusIiEEE10Policy1000EN6thrust24THRUST_300001_SM_1000_NS6detail15normal_iteratorINSD_10device_ptrIlEEEEyS9_i6squareEEvT0_PT3_T1_NS0_13GridEvenShareISN_EET2_T4__param_1,
	.param .u64 _ZN3cub18CUB_300001_SM_10006detail6reduce18DeviceReduceKernelINS2_10policy_hubIiyN4cuda3std3__44plusIiEEE10Policy1000EN6thrust24THRUST_300001_SM_1000_NS6detail15normal_iteratorINSD_10device_ptrIlEEEEyS9_i6squareEEvT0_PT3_T1_NS0_13GridEvenShareISN_EET2_T4__param_2,
	.param .align 8 .b8 _ZN3cub18CUB_300001_SM_10006detail6reduce18DeviceReduceKernelINS2_10policy_hubIiyN4cuda3std3__44plusIiEEE10Policy1000EN6thrust24THRUST_300001_SM_1000_NS6detail15normal_iteratorINSD_10device_ptrIlEEEEyS9_i6squareEEvT0_PT3_T1_NS0_13GridEvenShareISN_EET2_T4__param_3[72],
	.param .align 1 .b8 _ZN3cub18CUB_300001_SM_10006detail6reduce18DeviceReduceKernelINS2_10policy_hubIiyN4cuda3std3__44plusIiEEE10Policy1000EN6thrust24THRUST_300001_SM_1000_NS6detail15normal_iteratorINSD_10device_ptrIlEEEEyS9_i6squareEEvT0_PT3_T1_NS0_13GridEvenShareISN_EET2_T4__param_4[1],
	.param .align 1 .b8 _ZN3cub18CUB_300001_SM_10006detail6reduce18DeviceReduceKernelINS2_10policy_hubIiyN4cuda3std3__44plusIiEEE10Policy1000EN6thrust24THRUST_300001_SM_1000_NS6detail15normal_iteratorINSD_10device_ptrIlEEEEyS9_i6squareEEvT0_PT3_T1_NS0_13GridEvenShareISN_EET2_T4__param_5[1]
)
.maxntid 256
{
	.reg .pred 	%p<57>;
	.reg .b16 	%rs<4>;
	.reg .b32 	%r<503>;
	.reg .b64 	%rd<74>;
	// demoted variable
	.shared .align 4 .b8 _ZZN3cub18CUB_300001_SM_10006detail6reduce18DeviceReduceKernelINS2_10policy_hubIiyN4cuda3std3__44plusIiEEE10Policy1000EN6thrust24THRUST_300001_SM_1000_NS6detail15normal_iteratorINSD_10device_ptrIlEEEEyS9_i6squareEEvT0_PT3_T1_NS0_13GridEvenShareISN_EET2_T4_E12temp_storage[44];
	ld.param.u64 	%rd1, [_ZN3cub18CUB_300001_SM_10006detail6reduce18DeviceReduceKernelINS2_10policy_hubIiyN4cuda3std3__44plusIiEEE10Policy1000EN6thrust24THRUST_300001_SM_1000_NS6detail15normal_iteratorINSD_10device_ptrIlEEEEyS9_i6squareEEvT0_PT3_T1_NS0_13GridEvenShareISN_EET2_T4__param_3+32];
	ld.param.u32 	%r1, [_ZN3cub18CUB_300001_SM_10006detail6reduce18DeviceReduceKernelINS2_10policy_hubIiyN4cuda3std3__44plusIiEEE10Policy1000EN6thrust24THRUST_300001_SM_1000_NS6detail15normal_iteratorINSD_10device_ptrIlEEEEyS9_i6squareEEvT0_PT3_T1_NS0_13GridEvenShareISN_EET2_T4__param_3+40];
	ld.param.u64 	%rd25, [_ZN3cub18CUB_300001_SM_10006detail6reduce18DeviceReduceKernelINS2_10policy_hubIiyN4cuda3std3__44plusIiEEE10Policy1000EN6thrust24THRUST_300001_SM_1000_NS6detail15normal_iteratorINSD_10device_ptrIlEEEEyS9_i6squareEEvT0_PT3_T1_NS0_13GridEvenShareISN_EET2_T4__param_0];
	ld.param.u64 	%rd24, [_ZN3cub18CUB_300001_SM_10006detail6reduce18DeviceReduceKernelINS2_10policy_hubIiyN4cuda3std3__44plusIiEEE10Policy1000EN6thrust24THRUST_300001_SM_1000_NS6detail15normal_iteratorINSD_10device_ptrIlEEEEyS9_i6squareEEvT0_PT3_T1_NS0_13GridEvenShareISN_EET2_T4__param_1];
	cvta.to.global.u64 	%rd2, %rd25;
	mov.u32 	%r2, %ctaid.x;
	shl.b32 	%r88, %r1, 12;
	cvt.s64.s32 	%rd3, %r88;
	shl.b32 	%r89, %r2, 12;
	cvt.u64.u32 	%rd4, %r89;
	sub.s64 	%rd5, %rd1, %rd4;
	setp.gt.u64 	%p1, %rd5, 4095;
	@%p1 bra 	$L__BB8_25;
	cvt.u32.u64 	%r287, %rd4;
	cvt.u32.u64 	%r3, %rd1;
	sub.s32 	%r4, %r3, %r287;
	mov.u32 	%r5, %tid.x;
	setp.ge.s32 	%p23, %r5, %r4;
	mov.b32 	%r483, 0;
	mov.u32 	%r472, %r5;
	@%p23 bra 	$L__BB8_3;
	add.s32 	%r289, %r287, %r5;
	mul.wide.u32 	%rd48, %r289, 8;
	add.s64 	%rd49, %rd2, %rd48;
	ld.global.u32 	%r290, [%rd49];
	mul.lo.s32 	%r483, %r290, %r290;
	add.s32 	%r472, %r5, 256;
$L__BB8_3:
	setp.ge.s32 	%p24, %r472, %r4;
	@%p24 bra 	$L__BB8_16;
	not.b32 	%r293, %r472;
	add.s32 	%r294, %r293, %r3;
	sub.s32 	%r295, %r294, %r287;
	shr.u32 	%r296, %r295, 8;
	add.s32 	%r10, %r296, 1;
	and.b32  	%r11, %r10, 15;
	setp.lt.u32 	%p25, %r295, 3840;
	@%p25 bra 	$L__BB8_7;
	and.b32  	%r297, %r10, 33554416;
	neg.s32 	%r468, %r297;
	mul.wide.u32 	%rd50, %r2, 32768;
	mul.wide.u32 	%rd51, %r472, 8;
	or.b64  	%rd52, %rd50, %rd51;
	add.s64 	%rd53, %rd52, %rd2;
	add.s64 	%rd68, %rd53, 16384;
$L__BB8_6:
	.pragma "nounroll";
	ld.global.u32 	%r298, [%rd68+-16384];
	mad.lo.s32 	%r299, %r298, %r298, %r483;
	ld.global.u32 	%r300, [%rd68+-14336];
	mad.lo.s32 	%r301, %r300, %r300, %r299;
	ld.global.u32 	%r302, [%rd68+-12288];
	mad.lo.s32 	%r303, %r302, %r302, %r301;
	ld.global.u32 	%r304, [%rd68+-10240];
	mad.lo.s32 	%r305, %r304, %r304, %r303;
	ld.global.u32 	%r306, [%rd68+-8192];
	mad.lo.s32 	%r307, %r306, %r306, %r305;
	ld.global.u32 	%r308, [%rd68+-6144];
	mad.lo.s32 	%r309, %r308, %r308, %r307;
	ld.global.u32 	%r310, [%rd68+-4096];
	mad.lo.s32 	%r311, %r310, %r310, %r309;
	ld.global.u32 	%r312, [%rd68+-2048];
	mad.lo.s32 	%r313, %r312, %r312, %r311;
	ld.global.u32 	%r314, [%rd68];
	mad.lo.s32 	%r315, %r314, %r314, %r313;
	ld.global.u32 	%r316, [%rd68+2048];
	mad.lo.s32 	%r317, %r316, %r316, %r315;
	ld.global.u32 	%r318, [%rd68+4096];
	mad.lo.s32 	%r319, %r318, %r318, %r317;
	ld.global.u32 	%r320, [%rd68+6144];
	mad.lo.s32 	%r321, %r320, %r320, %r319;
	ld.global.u32 	%r322, [%rd68+8192];
	mad.lo.s32 	%r323, %r322, %r322, %r321;
	ld.global.u32 	%r324, [%rd68+10240];
	mad.lo.s32 	%r325, %r324, %r324, %r323;
	ld.global.u32 	%r326, [%rd68+12288];
	mad.lo.s32 	%r327, %r326, %r326, %r325;
	ld.global.u32 	%r328, [%rd68+14336];
	mad.lo.s32 	%r483, %r328, %r328, %r327;
	add.s32 	%r472, %r472, 4096;
	add.s32 	%r468, %r468, 16;
	add.s64 	%rd68, %rd68, 32768;
	setp.ne.s32 	%p26, %r468, 0;
	@%p26 bra 	$L__BB8_6;
$L__BB8_7:
	setp.eq.s32 	%p27, %r11, 0;
	@%p27 bra 	$L__BB8_16;
	and.b32  	%r22, %r10, 7;
	setp.lt.u32 	%p28, %r11, 8;
	@%p28 bra 	$L__BB8_10;
	cvt.s64.s32 	%rd54, %r472;
	add.s64 	%rd55, %rd54, %rd4;
	shl.b64 	%rd56, %rd55, 3;
	add.s64 	%rd57, %rd2, %rd56;
	ld.global.u32 	%r330, [%rd57];
	mad.lo.s32 	%r331, %r330, %r330, %r483;
	ld.global.u32 	%r332, [%rd57+2048];
	mad.lo.s32 	%r333, %r332, %r332, %r331;
	ld.global.u32 	%r334, [%rd57+4096];
	mad.lo.s32 	%r335, %r334, %r334, %r333;
	ld.global.u32 	%r336, [%rd57+6144];
	mad.lo.s32 	%r337, %r336, %r336, %r335;
	ld.global.u32 	%r338, [%rd57+8192];
	mad.lo.s32 	%r339, %r338, %r338, %r337;
	ld.global.u32 	%r340, [%rd57+10240];
	mad.lo.s32 	%r341, %r340, %r340, %r339;
	ld.global.u32 	%r342, [%rd57+12288];
	mad.lo.s32 	%r343, %r342, %r342, %r341;
	ld.global.u32 	%r344, [%rd57+14336];
	mad.lo.s32 	%r483, %r344, %r344, %r343;
	add.s32 	%r472, %r472, 2048;
$L__BB8_10:
	setp.eq.s32 	%p29, %r22, 0;
	@%p29 bra 	$L__BB8_16;
	and.b32  	%r28, %r10, 3;
	setp.lt.u32 	%p30, %r22, 4;
	@%p30 bra 	$L__BB8_13;
	cvt.s64.s32 	%rd58, %r472;
	add.s64 	%rd59, %rd58, %rd4;
	shl.b64 	%rd60, %rd59, 3;
	add.s64 	%rd61, %rd2, %rd60;
	ld.global.u32 	%r346, [%rd61];
	mad.lo.s32 	%r347, %r346, %r346, %r483;
	ld.global.u32 	%r348, [%rd61+2048];
	mad.lo.s32 	%r349, %r348, %r348, %r347;
	ld.global.u32 	%r350, [%rd61+4096];
	mad.lo.s32 	%r351, %r350, %r350, %r349;
	ld.global.u32 	%r352, [%rd61+6144];
	mad.lo.s32 	%r483, %r352, %r352, %r351;
	add.s32 	%r472, %r472, 1024;
$L__BB8_13:
	setp.eq.s32 	%p31, %r28, 0;
	@%p31 bra 	$L__BB8_16;
	mul.wide.u32 	%rd62, %r2, 32768;
	add.s64 	%rd9, %rd2, %rd62;
	neg.s32 	%r480, %r28;
$L__BB8_15:
	.pragma "nounroll";
	mul.wide.s32 	%rd63, %r472, 8;
	add.s64 	%rd64, %rd9, %rd63;
	ld.global.u32 	%r353, [%rd64];
	mad.lo.s32 	%r483, %r353, %r353, %r483;
	add.s32 	%r472, %r472, 256;
	add.s32 	%r480, %r480, 1;
	setp.ne.s32 	%p32, %r480, 0;
	@%p32 bra 	$L__BB8_15;
$L__BB8_16:
	setp.lt.s32 	%p33, %r4, 256;
	@%p33 bra 	$L__BB8_21;
	// begin inline asm
	mov.u32 %r417, %laneid;
	// end inline asm
	mov.b32 	%r420, 1;
	mov.b32 	%r441, 31;
	mov.b32 	%r442, -1;
	// begin inline asm
	shfl.sync.down.b32 %r418, %r483, %r420, %r441, %r442;
	// end inline asm
	setp.gt.s32 	%p49, %r417, 30;
	selp.b32 	%r443, 0, %r418, %p49;
	add.s32 	%r424, %r443, %r483;
	mov.b32 	%r425, 2;
	// begin inline asm
	shfl.sync.down.b32 %r423, %r424, %r425, %r441, %r442;
	// end inline asm
	setp.gt.s32 	%p50, %r417, 29;
	selp.b32 	%r444, 0, %r423, %p50;
	add.s32 	%r429, %r424, %r444;
	mov.b32 	%r430, 4;
	// begin inline asm
	shfl.sync.down.b32 %r428, %r429, %r430, %r441, %r442;
	// end inline asm
	setp.gt.s32 	%p51, %r417, 27;
	selp.b32 	%r445, 0, %r428, %p51;
	add.s32 	%r434, %r429, %r445;
	mov.b32 	%r435, 8;
	// begin inline asm
	shfl.sync.down.b32 %r433, %r434, %r435, %r441, %r442;
	// end inline asm
	setp.gt.s32 	%p52, %r417, 23;
	selp.b32 	%r446, 0, %r433, %p52;
	add.s32 	%r439, %r434, %r446;
	mov.b32 	%r440, 16;
	// begin inline asm
	shfl.sync.down.b32 %r438, %r439, %r440, %r441, %r442;
	// end inline asm
	setp.gt.s32 	%p53, %r417, 15;
	selp.b32 	%r447, 0, %r438, %p53;
	add.s32 	%r502, %r439, %r447;
	setp.ne.s32 	%p54, %r417, 0;
	@%p54 bra 	$L__BB8_19;
	shr.u32 	%r448, %r5, 3;
	and.b32  	%r449, %r448, 124;
	mov.u32 	%r450, _ZZN3cub18CUB_300001_SM_10006detail6reduce18DeviceReduceKernelINS2_10policy_hubIiyN4cuda3std3__44plusIiEEE10Policy1000EN6thrust24THRUST_300001_SM_1000_NS6detail15normal_iteratorINSD_10device_ptrIlEEEEyS9_i6squareEEvT0_PT3_T1_NS0_13GridEvenShareISN_EET2_T4_E12temp_storage;
	add.s32 	%r451, %r450, %r449;
	st.shared.u32 	[%r451+8], %r502;
$L__BB8_19:
	bar.sync 	0;
	setp.ne.s32 	%p55, %r5, 0;
	@%p55 bra 	$L__BB8_46;
	ld.shared.u32 	%r452, [_ZZN3cub18CUB_300001_SM_10006detail6reduce18DeviceReduceKernelINS2_10policy_hubIiyN4cuda3std3__44plusIiEEE10Policy1000EN6thrust24THRUST_300001_SM_1000_NS6detail15normal_iteratorINSD_10device_ptrIlEEEEyS9_i6squareEEvT0_PT3_T1_NS0_13GridEvenShareISN_EET2_T4_E12temp_storage+12];
	add.s32 	%r453, %r452, %r502;
	ld.shared.u32 	%r454, [_ZZN3cub18CUB_300001_SM_10006detail6reduce18DeviceReduceKernelINS2_10policy_hubIiyN4cuda3std3__44plusIiEEE10Policy1000EN6thrust24THRUST_300001_SM_1000_NS6detail15normal_iteratorINSD_10device_ptrIlEEEEyS9_i6squareEEvT0_PT3_T1_NS0_13GridEvenShareISN_EET2_T4_E12temp_storage+16];
	add.s32 	%r455, %r453, %r454;
	ld.shared.u32 	%r456, [_ZZN3cub18CUB_300001_SM_10006detail6reduce18DeviceReduceKernelINS2_10policy_hubIiyN4cuda3std3__44plusIiEEE10Policy1000EN6thrust24THRUST_300001_SM_1000_NS6detail15normal_iteratorINSD_10device_ptrIlEEEEyS9_i6squareEEvT0_PT3_T1_NS0_13GridEvenShareISN_EET2_T4_E12temp_storage+20];
	add.s32 	%r457, %r455, %r456;
	ld.shared.u32 	%r458, [_ZZN3cub18CUB_300001_SM_10006detail6reduce18DeviceReduceKernelINS2_10policy_hubIiyN4cuda3std3__44plusIiEEE10Policy1000EN6thrust24THRUST_300001_SM_1000_NS6detail15normal_iteratorINSD_10device_ptrIlEEEEyS9_i6squareEEvT0_PT3_T1_NS0_13GridEvenShareISN_EET2_T4_E12temp_storage+24];
	add.s32 	%r459, %r457, %r458;
	ld.shared.u32 	%r460, [_ZZN3cub18CUB_300001_SM_10006detail6reduce18DeviceReduceKernelINS2_10policy_hubIiyN4cuda3std3__44plusIiEEE10Policy1000EN6thrust24THRUST_300001_SM_1000_NS6detail15normal_iteratorINSD_10device_ptrIlEEEEyS9_i6squareEEvT0_PT3_T1_NS0_13GridEvenShareISN_EET2_T4_E12temp_storage+28];
	add.s32 	%r461, %r459, %r460;
	ld.shared.u32 	%r462, [_ZZN3cub18CUB_300001_SM_10006detail6reduce18DeviceReduceKernelINS2_10policy_hubIiyN4cuda3std3__44plusIiEEE10Policy1000EN6thrust24THRUST_300001_SM_1000_NS6detail15normal_iteratorINSD_10device_ptrIlEEEEyS9_i6squareEEvT0_PT3_T1_NS0_13GridEvenShareISN_EET2_T4_E12temp_storage+32];
	add.s32 	%r463, %r461, %r462;
	ld.shared.u32 	%r464, [_ZZN3cub18CUB_300001_SM_10006detail6reduce18DeviceReduceKernelINS2_10policy_hubIiyN4cuda3std3__44plusIiEEE10Policy1000EN6thrust24THRUST_300001_SM_1000_NS6detail15normal_iteratorINSD_10device_ptrIlEEEEyS9_i6squareEEvT0_PT3_T1_NS0_13GridEvenShareISN_EET2_T4_E12temp_storage+36];
	add.s32 	%r502, %r463, %r464;
	bra.uni 	$L__BB8_46;
$L__BB8_21:
	// begin inline asm
	mov.u32 %r354, %laneid;
	// end inline asm
	and.b32  	%r380, %r5, 992;
	add.s32 	%r381, %r380, 32;
	setp.gt.s32 	%p34, %r381, %r4;
	not.b32 	%r382, %r380;
	add.s32 	%r383, %r4, %r382;
	selp.b32 	%r378, %r383, 31, %p34;
	mov.b32 	%r357, 1;
	mov.b32 	%r379, -1;
	// begin inline asm
	shfl.sync.down.b32 %r355, %r483, %r357, %r378, %r379;
	// end inline asm
	setp.lt.s32 	%p35, %r354, %r378;
	selp.b32 	%r384, %r355, 0, %p35;
	add.s32 	%r361, %r384, %r483;
	mov.b32 	%r362, 2;
	// begin inline asm
	shfl.sync.down.b32 %r360, %r361, %r362, %r378, %r379;
	// end inline asm
	add.s32 	%r385, %r354, 2;
	setp.gt.s32 	%p36, %r385, %r378;
	selp.b32 	%r386, 0, %r360, %p36;
	add.s32 	%r366, %r361, %r386;
	mov.b32 	%r367, 4;
	// begin inline asm
	shfl.sync.down.b32 %r365, %r366, %r367, %r378, %r379;
	// end inline asm
	add.s32 	%r387, %r354, 4;
	setp.gt.s32 	%p37, %r387, %r378;
	selp.b32 	%r388, 0, %r365, %p37;
	add.s32 	%r371, %r366, %r388;
	mov.b32 	%r372, 8;
	// begin inline asm
	shfl.sync.down.b32 %r370, %r371, %r372, %r378, %r379;
	// end inline asm
	add.s32 	%r389, %r354, 8;
	setp.gt.s32 	%p38, %r389, %r378;
	selp.b32 	%r390, 0, %r370, %p38;
	add.s32 	%r376, %r371, %r390;
	mov.b32 	%r377, 16;
	// begin inline asm
	shfl.sync.down.b32 %r375, %r376, %r377, %r378, %r379;
	// end inline asm
	add.s32 	%r391, %r354, 16;
	setp.gt.s32 	%p39, %r391, %r378;
	selp.b32 	%r392, 0, %r375, %p39;
	add.s32 	%r502, %r376, %r392;
	setp.ne.s32 	%p40, %r354, 0;
	@%p40 bra 	$L__BB8_23;
	shr.u32 	%r393, %r5, 3;
	and.b32  	%r394, %r393, 124;
	mov.u32 	%r395, _ZZN3cub18CUB_300001_SM_10006detail6reduce18DeviceReduceKernelINS2_10policy_hubIiyN4cuda3std3__44plusIiEEE10Policy1000EN6thrust24THRUST_300001_SM_1000_NS6detail15normal_iteratorINSD_10device_ptrIlEEEEyS9_i6squareEEvT0_PT3_T1_NS0_13GridEvenShareISN_EET2_T4_E12temp_storage;
	add.s32 	%r396, %r395, %r394;
	st.shared.u32 	[%r396+8], %r502;
$L__BB8_23:
	bar.sync 	0;
	setp.ne.s32 	%p41, %r5, 0;
	@%p41 bra 	$L__BB8_46;
	setp.gt.s32 	%p42, %r4, 32;
	ld.shared.u32 	%r397, [_ZZN3cub18CUB_300001_SM_10006detail6reduce18DeviceReduceKernelINS2_10policy_hubIiyN4cuda3std3__44plusIiEEE10Policy1000EN6thrust24THRUST_300001_SM_1000_NS6detail15normal_iteratorINSD_10device_ptrIlEEEEyS9_i6squareEEvT0_PT3_T1_NS0_13GridEvenShareISN_EET2_T4_E12temp_storage+12];
	selp.b32 	%r398, %r397, 0, %p42;
	add.s32 	%r399, %r398, %r502;
	setp.gt.s32 	%p43, %r4, 64;
	ld.shared.u32 	%r400, [_ZZN3cub18CUB_300001_SM_10006detail6reduce18DeviceReduceKernelINS2_10policy_hubIiyN4cuda3std3__44plusIiEEE10Policy1000EN6thrust24THRUST_300001_SM_1000_NS6detail15normal_iteratorINSD_10device_ptrIlEEEEyS9_i6squareEEvT0_PT3_T1_NS0_13GridEvenShareISN_EET2_T4_E12temp_storage+16];
	selp.b32 	%r401, %r400, 0, %p43;
	add.s32 	%r402, %r399, %r401;
	setp.gt.s32 	%p44, %r4, 96;
	ld.shared.u32 	%r403, [_ZZN3cub18CUB_300001_SM_10006detail6reduce18DeviceReduceKernelINS2_10policy_hubIiyN4cuda3std3__44plusIiEEE10Policy1000EN6thrust24THRUST_300001_SM_1000_NS6detail15normal_iteratorINSD_10device_ptrIlEEEEyS9_i6squareEEvT0_PT3_T1_NS0_13GridEvenShareISN_EET2_T4_E12temp_storage+20];
	selp.b32 	%r404, %r403, 0, %p44;
	add.s32 	%r405, %r402, %r404;
	setp.gt.s32 	%p45, %r4, 128;
	ld.shared.u32 	%r406, [_ZZN3cub18CUB_300001_SM_10006detail6reduce18DeviceReduceKernelINS2_10policy_hubIiyN4cuda3std3__44plusIiEEE10Policy1000EN6thrust24THRUST_300001_SM_1000_NS6detail15normal_iteratorINSD_10device_ptrIlEEEEyS9_i6squareEEvT0_PT3_T1_NS0_13GridEvenShareISN_EET2_T4_E12temp_storage+24];
	selp.b32 	%r407, %r406, 0, %p45;
	add.s32 	%r408, %r405, %r407;
	setp.gt.s32 	%p46, %r4, 160;
	ld.shared.u32 	%r409, [_ZZN3cub18CUB_300001_SM_10006detail6reduce18DeviceReduceKernelINS2_10policy_hubIiyN4cuda3std3__44plusIiEEE10Policy1000EN6thrust24THRUST_300001_SM_1000_NS6detail15normal_iteratorINSD_10device_ptrIlEEEEyS9_i6squareEEvT0_PT3_T1_NS0_13GridEvenShareISN_EET2_T4_E12temp_storage+28];
	selp.b32 	%r410, %r409, 0, %p46;
	add.s32 	%r411, %r408, %r410;
	setp.gt.s32 	%p47, %r4, 192;
	ld.shared.u32 	%r412, [_ZZN3cub18CUB_300001_SM_10006detail6reduce18DeviceReduceKernelINS2_10policy_hubIiyN4cuda3std3__44plusIiEEE10Policy1000EN6thrust24THRUST_300001_SM_1000_NS6detail15normal_iteratorINSD_10device_ptrIlEEEEyS9_i6squareEEvT0_PT3_T1_NS0_13GridEvenShareISN_EET2_T4_E12temp_storage+32];
	selp.b32 	%r413, %r412, 0, %p47;
	add.s32 	%r414, %r411, %r413;
	setp.gt.s32 	%p48, %r4, 224;
	ld.shared.u32 	%r415, [_ZZN3cub18CUB_300001_SM_10006detail6reduce18DeviceReduceKernelINS2_10policy_hubIiyN4cuda3std3__44plusIiEEE10Policy1000EN6thrust24THRUST_300001_SM_1000_NS6detail15normal_iteratorINSD_10device_ptrIlEEEEyS9_i6squareEEvT0_PT3_T1_NS0_13GridEvenShareISN_EET2_T4_E12temp_storage+36];
	selp.b32 	%r416, %r415, 0, %p48;
	add.s32 	%r502, %r414, %r416;
	bra.uni 	$L__BB8_46;
$L__BB8_25:
	cvt.u32.u64 	%r90, %rd4;
	mov.u32 	%r46, %tid.x;
	add.s32 	%r91, %r46, %r90;
	mul.wide.u32 	%rd26, %r91, 8;
	add.s64 	%rd27, %rd2, %rd26;
	ld.global.u32 	%r92, [%rd27];
	mul.lo.s32 	%r93, %r92, %r92;
	ld.global.u32 	%r94, [%rd27+2048];
	ld.global.u32 	%r95, [%rd27+4096];
	ld.global.u32 	%r96, [%rd27+6144];
	ld.global.u32 	%r97, [%rd27+8192];
	ld.global.u32 	%r98, [%rd27+10240];
	ld.global.u32 	%r99, [%rd27+12288];
	ld.global.u32 	%r100, [%rd27+14336];
	ld.global.u32 	%r101, [%rd27+16384];
	ld.global.u32 	%r102, [%rd27+18432];
	ld.global.u32 	%r103, [%rd27+20480];
	ld.global.u32 	%r104, [%rd27+22528];
	ld.global.u32 	%r105, [%rd27+24576];
	ld.global.u32 	%r106, [%rd27+26624];
	ld.global.u32 	%r107, [%rd27+28672];
	ld.global.u32 	%r108, [%rd27+30720];
	mad.lo.s32 	%r109, %r94, %r94, %r93;
	mad.lo.s32 	%r110, %r95, %r95, %r109;
	mad.lo.s32 	%r111, %r96, %r96, %r110;
	mad.lo.s32 	%r112, %r97, %r97, %r111;
	mad.lo.s32 	%r113, %r98, %r98, %r112;
	mad.lo.s32 	%r114, %r99, %r99, %r113;
	mad.lo.s32 	%r115, %r100, %r100, %r114;
	mad.lo.s32 	%r116, %r101, %r101, %r115;
	mad.lo.s32 	%r117, %r102, %r102, %r116;
	mad.lo.s32 	%r118, %r103, %r103, %r117;
	mad.lo.s32 	%r119, %r104, %r104, %r118;
	mad.lo.s32 	%r120, %r105, %r105, %r119;
	mad.lo.s32 	%r121, %r106, %r106, %r120;
	mad.lo.s32 	%r122, %r107, %r107, %r121;
	mad.lo.s32 	%r501, %r108, %r108, %r122;
	setp.lt.u64 	%p2, %rd5, %rd3;
	@%p2 bra 	$L__BB8_42;
	cvt.u32.u64 	%r124, %rd3;
	cvt.u64.u32 	%rd10, %r46;
	add.s64 	%rd70, %rd4, %rd3;
	cvt.u32.u64 	%r48, %rd1;
	not.b32 	%r126, %r46;
	add.s32 	%r127, %r126, %r48;
	sub.s32 	%r128, %r127, %r124;
	sub.s32 	%r484, %r128, %r90;
	add.s64 	%rd28, %rd70, %rd10;
	shl.b64 	%rd29, %rd28, 3;
	add.s64 	%rd30, %rd29, %rd2;
	add.s64 	%rd69, %rd30, 16384;
	mov.b32 	%r485, 0;
	mov.u64 	%rd71, %rd4;
$L__BB8_27:
	add.s64 	%rd71, %rd71, %rd3;
	add.s64 	%rd31, %rd1, -4096;
	setp.gt.u64 	%p3, %rd71, %rd31;
	@%p3 bra 	$L__BB8_29;
	cvt.u32.u64 	%r129, %rd3;
	add.s64 	%rd32, %rd71, %rd10;
	shl.b64 	%rd33, %rd32, 3;
	add.s64 	%rd34, %rd2, %rd33;
	ld.global.u32 	%r130, [%rd34];
	ld.global.u32 	%r131, [%rd34+2048];
	ld.global.u32 	%r132, [%rd34+4096];
	ld.global.u32 	%r133, [%rd34+6144];
	ld.global.u32 	%r134, [%rd34+8192];
	ld.global.u32 	%r135, [%rd34+10240];
	ld.global.u32 	%r136, [%rd34+12288];
	ld.global.u32 	%r137, [%rd34+14336];
	ld.global.u32 	%r138, [%rd34+16384];
	ld.global.u32 	%r139, [%rd34+18432];
	ld.global.u32 	%r140, [%rd34+20480];
	ld.global.u32 	%r141, [%rd34+22528];
	ld.global.u32 	%r142, [%rd34+24576];
	ld.global.u32 	%r143, [%rd34+26624];
	ld.global.u32 	%r144, [%rd34+28672];
	ld.global.u32 	%r145, [%rd34+30720];
	mad.lo.s32 	%r146, %r130, %r130, %r501;
	mad.lo.s32 	%r147, %r131, %r131, %r146;
	mad.lo.s32 	%r148, %r132, %r132, %r147;
	mad.lo.s32 	%r149, %r133, %r133, %r148;
	mad.lo.s32 	%r150, %r134, %r134, %r149;
	mad.lo.s32 	%r151, %r135, %r135, %r150;
	mad.lo.s32 	%r152, %r136, %r136, %r151;
	mad.lo.s32 	%r153, %r137, %r137, %r152;
	mad.lo.s32 	%r154, %r138, %r138, %r153;
	mad.lo.s32 	%r155, %r139, %r139, %r154;
	mad.lo.s32 	%r156, %r140, %r140, %r155;
	mad.lo.s32 	%r157, %r141, %r141, %r156;
	mad.lo.s32 	%r158, %r142, %r142, %r157;
	mad.lo.s32 	%r159, %r143, %r143, %r158;
	mad.lo.s32 	%r160, %r144, %r144, %r159;
	mad.lo.s32 	%r501, %r145, %r145, %r160;
	sub.s64 	%rd35, %rd1, %rd71;
	setp.lt.u64 	%p4, %rd35, %rd3;
	add.s32 	%r485, %r485, 1;
	add.s64 	%rd70, %rd70, %rd3;
	sub.s32 	%r484, %r484, %r129;
	shl.b64 	%rd36, %rd3, 3;
	add.s64 	%rd69, %rd69, %rd36;
	@%p4 bra 	$L__BB8_42;
	bra.uni 	$L__BB8_27;
$L__BB8_29:
	setp.le.u64 	%p5, %rd1, %rd71;
	cvt.u32.u64 	%r161, %rd71;
	cvt.u32.u64 	%r162, %rd1;
	sub.s32 	%r163, %r162, %r161;
	setp.ge.s32 	%p6, %r46, %r163;
	or.pred  	%p7, %p5, %p6;
	@%p7 bra 	$L__BB8_42;
	cvt.u32.u64 	%r166, %rd3;
	cvt.u32.u64 	%r167, %rd4;
	not.b32 	%r168, %r46;
	add.s32 	%r169, %r168, %r48;
	add.s32 	%r170, %r166, %r167;
	sub.s32 	%r171, %r169, %r170;
	mul.lo.s32 	%r172, %r1, %r485;
	shl.b32 	%r173, %r172, 12;
	sub.s32 	%r174, %r171, %r173;
	shr.u32 	%r175, %r174, 8;
	add.s32 	%r56, %r175, 1;
	and.b32  	%r57, %r56, 15;
	setp.lt.u32 	%p8, %r174, 3840;
	mov.u32 	%r491, %r46;
	@%p8 bra 	$L__BB8_33;
	shr.u32 	%r176, %r484, 8;
	add.s32 	%r177, %r176, 1;
	and.b32  	%r178, %r177, 33554416;
	neg.s32 	%r487, %r178;
	mov.u32 	%r491, %r46;
$L__BB8_32:
	.pragma "nounroll";
	ld.global.u32 	%r179, [%rd69+-16384];
	mad.lo.s32 	%r180, %r179, %r179, %r501;
	ld.global.u32 	%r181, [%rd69+-14336];
	mad.lo.s32 	%r182, %r181, %r181, %r180;
	ld.global.u32 	%r183, [%rd69+-12288];
	mad.lo.s32 	%r184, %r183, %r183, %r182;
	ld.global.u32 	%r185, [%rd69+-10240];
	mad.lo.s32 	%r186, %r185, %r185, %r184;
	ld.global.u32 	%r187, [%rd69+-8192];
	mad.lo.s32 	%r188, %r187, %r187, %r186;
	ld.global.u32 	%r189, [%rd69+-6144];
	mad.lo.s32 	%r190, %r189, %r189, %r188;
	ld.global.u32 	%r191, [%rd69+-4096];
	mad.lo.s32 	%r192, %r191, %r191, %r190;
	ld.global.u32 	%r193, [%rd69+-2048];
	mad.lo.s32 	%r194, %r193, %r193, %r192;
	ld.global.u32 	%r195, [%rd69];
	mad.lo.s32 	%r196, %r195, %r195, %r194;
	ld.global.u32 	%r197, [%rd69+2048];
	mad.lo.s32 	%r198, %r197, %r197, %r196;
	ld.global.u32 	%r199, [%rd69+4096];
	mad.lo.s32 	%r200, %r199, %r199, %r198;
	ld.global.u32 	%r201, [%rd69+6144];
	mad.lo.s32 	%r202, %r201, %r201, %r200;
	ld.global.u32 	%r203, [%rd69+8192];
	mad.lo.s32 	%r204, %r203, %r203, %r202;
	ld.global.u32 	%r205, [%rd69+10240];
	mad.lo.s32 	%r206, %r205, %r205, %r204;
	ld.global.u32 	%r207, [%rd69+12288];
	mad.lo.s32 	%r208, %r207, %r207, %r206;
	ld.global.u32 	%r209, [%rd69+14336];
	mad.lo.s32 	%r501, %r209, %r209, %r208;
	add.s32 	%r491, %r491, 4096;
	add.s32 	%r487, %r487, 16;
	add.s64 	%rd69, %rd69, 32768;
	setp.ne.s32 	%p9, %r487, 0;
	@%p9 bra 	$L__BB8_32;
$L__BB8_33:
	setp.eq.s32 	%p10, %r57, 0;
	@%p10 bra 	$L__BB8_42;
	and.b32  	%r68, %r56, 7;
	setp.lt.u32 	%p11, %r57, 8;
	@%p11 bra 	$L__BB8_36;
	cvt.u64.u32 	%rd37, %r491;
	add.s64 	%rd38, %rd71, %rd37;
	shl.b64 	%rd39, %rd38, 3;
	add.s64 	%rd40, %rd2, %rd39;
	ld.global.u32 	%r211, [%rd40];
	mad.lo.s32 	%r212, %r211, %r211, %r501;
	ld.global.u32 	%r213, [%rd40+2048];
	mad.lo.s32 	%r214, %r213, %r213, %r212;
	ld.global.u32 	%r215, [%rd40+4096];
	mad.lo.s32 	%r216, %r215, %r215, %r214;
	ld.global.u32 	%r217, [%rd40+6144];
	mad.lo.s32 	%r218, %r217, %r217, %r216;
	ld.global.u32 	%r219, [%rd40+8192];
	mad.lo.s32 	%r220, %r219, %r219, %r218;
	ld.global.u32 	%r221, [%rd40+10240];
	mad.lo.s32 	%r222, %r221, %r221, %r220;
	ld.global.u32 	%r223, [%rd40+12288];
	mad.lo.s32 	%r224, %r223, %r223, %r222;
	ld.global.u32 	%r225, [%rd40+14336];
	mad.lo.s32 	%r501, %r225, %r225, %r224;
	add.s32 	%r491, %r491, 2048;
$L__BB8_36:
	setp.eq.s32 	%p12, %r68, 0;
	@%p12 bra 	$L__BB8_42;
	setp.lt.u32 	%p13, %r68, 4;
	@%p13 bra 	$L__BB8_39;
	cvt.u64.u32 	%rd41, %r491;
	add.s64 	%rd42, %rd71, %rd41;
	shl.b64 	%rd43, %rd42, 3;
	add.s64 	%rd44, %rd2, %rd43;
	ld.global.u32 	%r227, [%rd44];
	mad.lo.s32 	%r228, %r227, %r227, %r501;
	ld.global.u32 	%r229, [%rd44+2048];
	mad.lo.s32 	%r230, %r229, %r229, %r228;
	ld.global.u32 	%r231, [%rd44+4096];
	mad.lo.s32 	%r232, %r231, %r231, %r230;
	ld.global.u32 	%r233, [%rd44+6144];
	mad.lo.s32 	%r501, %r233, %r233, %r232;
	add.s32 	%r491, %r491, 1024;
$L__BB8_39:
	and.b32  	%r234, %r56, 3;
	setp.eq.s32 	%p14, %r234, 0;
	@%p14 bra 	$L__BB8_42;
	cvt.u64.u32 	%rd45, %r491;
	add.s64 	%rd46, %rd45, %rd70;
	shl.b64 	%rd47, %rd46, 3;
	add.s64 	%rd73, %rd2, %rd47;
	cvt.u16.u32 	%rs1, %r484;
	shr.u16 	%rs2, %rs1, 8;
	add.s16 	%rs3, %rs2, 1;
	cvt.u32.u16 	%r235, %rs3;
	and.b32  	%r236, %r235, 3;
	neg.s32 	%r499, %r236;
$L__BB8_41:
	.pragma "nounroll";
	ld.global.u32 	%r237, [%rd73];
	mad.lo.s32 	%r501, %r237, %r237, %r501;
	add.s64 	%rd73, %rd73, 2048;
	add.s32 	%r499, %r499, 1;
	setp.ne.s32 	%p15, %r499, 0;
	@%p15 bra 	$L__BB8_41;
$L__BB8_42:
	// begin inline asm
	mov.u32 %r238, %laneid;
	// end inline asm
	mov.b32 	%r241, 1;
	mov.b32 	%r262, 31;
	mov.b32 	%r263, -1;
	// begin inline asm
	shfl.sync.down.b32 %r239, %r501, %r241, %r262, %r263;
	// end inline asm
	setp.gt.s32 	%p16, %r238, 30;
	selp.b32 	%r264, 0, %r239, %p16;
	add.s32 	%r245, %r264, %r501;
	mov.b32 	%r246, 2;
	// begin inline asm
	shfl.sync.down.b32 %r244, %r245, %r246, %r262, %r263;
	// end inline asm
	setp.gt.s32 	%p17, %r238, 29;
	selp.b32 	%r265, 0, %r244, %p17;
	add.s32 	%r250, %r245, %r265;
	mov.b32 	%r251, 4;
	// begin inline asm
	shfl.sync.down.b32 %r249, %r250, %r251, %r262, %r263;
	// end inline asm
	setp.gt.s32 	%p18, %r238, 27;
	selp.b32 	%r266, 0, %r249, %p18;
	add.s32 	%r255, %r250, %r266;
	mov.b32 	%r256, 8;
	// begin inline asm
	shfl.sync.down.b32 %r254, %r255, %r256, %r262, %r263;
	// end inline asm
	setp.gt.s32 	%p19, %r238, 23;
	selp.b32 	%r267, 0, %r254, %p19;
	add.s32 	%r260, %r255, %r267;
	mov.b32 	%r261, 16;
	// begin inline asm
	shfl.sync.down.b32 %r259, %r260, %r261, %r262, %r263;
	// end inline asm
	setp.gt.s32 	%p20, %r238, 15;
	selp.b32 	%r268, 0, %r259, %p20;
	add.s32 	%r502, %r260, %r268;
	setp.ne.s32 	%p21, %r238, 0;
	@%p21 bra 	$L__BB8_44;
	shr.u32 	%r269, %r46, 3;
	and.b32  	%r270, %r269, 124;
	mov.u32 	%r271, _ZZN3cub18CUB_300001_SM_10006detail6reduce18DeviceReduceKernelINS2_10policy_hubIiyN4cuda3std3__44plusIiEEE10Policy1000EN6thrust24THRUST_300001_SM_1000_NS6detail15normal_iteratorINSD_10device_ptrIlEEEEyS9_i6squareEEvT0_PT3_T1_NS0_13GridEvenShareISN_EET2_T4_E12temp_storage;
	add.s32 	%r272, %r271, %r270;
	st.shared.u32 	[%r272+8], %r502;
$L__BB8_44:
	bar.sync 	0;
	setp.ne.s32 	%p22, %r46, 0;
	@%p22 bra 	$L__BB8_46;
	ld.shared.u32 	%r273, [_ZZN3cub18CUB_300001_SM_10006detail6reduce18DeviceReduceKernelINS2_10policy_hubIiyN4cuda3std3__44plusIiEEE10Policy1000EN6thrust24THRUST_300001_SM_1000_NS6detail15normal_iteratorINSD_10device_ptrIlEEEEyS9_i6squareEEvT0_PT3_T1_NS0_13GridEvenShareISN_EET2_T4_E12temp_storage+12];
	add.s32 	%r274, %r273, %r502;
	ld.shared.u32 	%r275, [_ZZN3cub18CUB_300001_SM_10006detail6reduce18DeviceReduceKernelINS2_10policy_hubIiyN4cuda3std3__44plusIiEEE10Policy1000EN6thrust24THRUST_300001_SM_1000_NS6detail15normal_iteratorINSD_10device_ptrIlEEEEyS9_i6squareEEvT0_PT3_T1_NS0_13GridEvenShareISN_EET2_T4_E12temp_storage+16];
	add.s32 	%r276, %r274, %r275;
	ld.shared.u32 	%r277, [_ZZN3cub18CUB_300001_SM_10006detail6reduce18DeviceReduceKernelINS2_10policy_hubIiyN4cuda3std3__44plusIiEEE10Policy1000EN6thrust24THRUST_300001_SM_1000_NS6detail15normal_iteratorINSD_10device_ptrIlEEEEyS9_i6squareEEvT0_PT3_T1_NS0_13GridEvenShareISN_EET2_T4_E12temp_storage+20];
	add.s32 	%r278, %r276, %r277;
	ld.shared.u32 	%r279, [_ZZN3cub18CUB_300001_SM_10006detail6reduce18DeviceReduceKernelINS2_10policy_hubIiyN4cuda3std3__44plusIiEEE10Policy1000EN6thrust24THRUST_300001_SM_1000_NS6detail15normal_iteratorINSD_10device_ptrIlEEEEyS9_i6squareEEvT0_PT3_T1_NS0_13GridEvenShareISN_EET2_T4_E12temp_storage+24];
	add.s32 	%r280, %r278, %r279;
	ld.shared.u32 	%r281, [_ZZN3cub18CUB_300001_SM_10006detail6reduce18DeviceReduceKernelINS2_10policy_hubIiyN4cuda3std3__44plusIiEEE10Policy1000EN6thrust24THRUST_300001_SM_1000_NS6detail15normal_iteratorINSD_10device_ptrIlEEEEyS9_i6squareEEvT0_PT3_T1_NS0_13GridEvenShareISN_EET2_T4_E12temp_storage+28];
	add.s32 	%r282, %r280, %r281;
	ld.shared.u32 	%r283, [_ZZN3cub18CUB_300001_SM_10006detail6reduce18DeviceReduceKernelINS2_10policy_hubIiyN4cuda3std3__44plusIiEEE10Policy1000EN6thrust24THRUST_300001_SM_1000_NS6detail15normal_iteratorINSD_10device_ptrIlEEEEyS9_i6squareEEvT0_PT3_T1_NS0_13GridEvenShareISN_EET2_T4_E12temp_storage+32];
	add.s32 	%r284, %r282, %r283;
	ld.shared.u32 	%r285, [_ZZN3cub18CUB_300001_SM_10006detail6reduce18DeviceReduceKernelINS2_10policy_hubIiyN4cuda3std3__44plusIiEEE10Policy1000EN6thrust24THRUST_300001_SM_1000_NS6detail15normal_iteratorINSD_10device_ptrIlEEEEyS9_i6squareEEvT0_PT3_T1_NS0_13GridEvenShareISN_EET2_T4_E12temp_storage+36];
	add.s32 	%r502, %r284, %r285;
$L__BB8_46:
	mov.u32 	%r465, %tid.x;
	setp.ne.s32 	%p56, %r465, 0;
	@%p56 bra 	$L__BB8_48;
	cvta.to.global.u64 	%rd65, %rd24;
	mul.wide.u32 	%rd66, %r2, 4;
	add.s64 	%rd67, %rd65, %rd66;
	st.global.u32 	[%rd67], %r502;
$L__BB8_48:
	ret;

}
	// .globl	_ZN3cub18CUB_300001_SM_10006detail6reduce28DeviceReduceSingleTileKernelINS2_10policy_hubIiyN4cuda3std3__44plusIiEEE10Policy1000EPiSC_iS9_iiNS7_10__identityEEEvT0_T1_T2_T3_T4_T6_
.visible .entry _ZN3cub18CUB_300001_SM_10006detail6reduce28DeviceReduceSingleTileKernelINS2_10policy_hubIiyN4cuda3std3__44plusIiEEE10Policy1000EPiSC_iS9_iiNS7_10__identityEEEvT0_T1_T2_T3_T4_T6_(
	.param .u64 .ptr .align 1 _ZN3cub18CUB_300001_SM_10006detail6reduce28DeviceReduceSingleTileKernelINS2_10policy_hubIiyN4cuda3std3__44plusIiEEE10Policy1000EPiSC_iS9_iiNS7_10__identityEEEvT0_T1_T2_T3_T4_T6__param_0,
	.param .u64 .ptr .align 1 _ZN3cub18CUB_300001_SM_10006detail6reduce28DeviceReduceSingleTileKernelINS2_10policy_hubIiyN4cuda3std3__44plusIiEEE10Policy1000EPiSC_iS9_iiNS7_10__identityEEEvT0_T1_T2_T3_T4_T6__param_1,
	.param .u32 _ZN3cub18CUB_300001_SM_10006detail6reduce28DeviceReduceSingleTileKernelINS2_10policy_hubIiyN4cuda3std3__44plusIiEEE10Policy1000EPiSC_iS9_iiNS7_10__identityEEEvT0_T1_T2_T3_T4_T6__param_2,
	.param .align 1 .b8 _ZN3cub18CUB_300001_SM_10006detail6reduce28DeviceReduceSingleTileKernelINS2_10policy_hubIiyN4cuda3std3__44plusIiEEE10Policy1000EPiSC_iS9_iiNS7_10__identityEEEvT0_T1_T2_T3_T4_T6__param_3[1],
	.param .u32 _ZN3cub18CUB_300001_SM_10006detail6reduce28DeviceReduceSingleTileKernelINS2_10policy_hubIiyN4cuda3std3__44plusIiEEE10Policy1000EPiSC_iS9_iiNS7_10__identityEEEvT0_T1_T2_T3_T4_T6__param_4,
	.param .align 1 .b8 _ZN3cub18CUB_300001_SM_10006detail6reduce28DeviceReduceSingleTileKernelINS2_10policy_hubIiyN4cuda3std3__44plusIiEEE10Policy1000EPiSC_iS9_iiNS7_10__identityEEEvT0_T1_T2_T3_T4_T6__param_5[1]
)
.maxntid 256
.minnctapersm 1
{
	.reg .pred 	%p<97>;
	.reg .b32 	%r<687>;
	.reg .b64 	%rd<125>;
	// demoted variable
	.shared .align 4 .b8 _ZZN3cub18CUB_300001_SM_10006detail6reduce28DeviceReduceSingleTileKernelINS2_10policy_hubIiyN4cuda3std3__44plusIiEEE10Policy1000EPiSC_iS9_iiNS7_10__identityEEEvT0_T1_T2_T3_T4_T6_E12temp_storage[44];
	ld.param.u64 	%rd16, [_ZN3cub18CUB_300001_SM_10006detail6reduce28DeviceReduceSingleTileKernelINS2_10policy_hubIiyN4cuda3std3__44plusIiEEE10Policy1000EPiSC_iS9_iiNS7_10__identityEEEvT0_T1_T2_T3_T4_T6__param_0];
	ld.param.u64 	%rd17, [_ZN3cub18CUB_300001_SM_10006detail6reduce28DeviceReduceSingleTileKernelINS2_10policy_hubIiyN4cuda3std3__44plusIiEEE10Policy1000EPiSC_iS9_iiNS7_10__identityEEEvT0_T1_T2_T3_T4_T6__param_1];
	ld.param.u32 	%r120, [_ZN3cub18CUB_300001_SM_10006detail6reduce28DeviceReduceSingleTileKernelINS2_10policy_hubIiyN4cuda3std3__44plusIiEEE10Policy1000EPiSC_iS9_iiNS7_10__identityEEEvT0_T1_T2_T3_T4_T6__param_2];
	ld.param.u32 	%r121, [_ZN3cub18CUB_300001_SM_10006detail6reduce28DeviceReduceSingleTileKernelINS2_10policy_hubIiyN4cuda3std3__44plusIiEEE10Policy1000EPiSC_iS9_iiNS7_10__identityEEEvT0_T1_T2_T3_T4_T6__param_4];
	cvta.to.global.u64 	%rd1, %rd17;
	setp.ne.s32 	%p1, %r120, 0;
	@%p1 bra 	$L__BB9_3;
	mov.u32 	%r633, %tid.x;
	setp.ne.s32 	%p96, %r633, 0;
	@%p96 bra 	$L__BB9_74;
	st.global.u32 	[%rd1], %r121;
	bra.uni 	$L__BB9_74;
$L__BB9_3:
	and.b64  	%rd18, %rd16, 15;
	setp.ne.s64 	%p2, %rd18, 0;
	@%p2 bra 	$L__BB9_38;
	setp.gt.s32 	%p49, %r120, 4095;
	@%p49 bra 	$L__BB9_22;
	mov.u32 	%r1, %tid.x;
	setp.ge.s32 	%p66, %r1, %r120;
	mov.b32 	%r644, 0;
	mov.u32 	%r639, %r1;
	@%p66 bra 	$L__BB9_7;
	mul.wide.u32 	%rd113, %r1, 4;
	add.s64 	%rd112, %rd16, %rd113;
	// begin inline asm
	ld.global.nc.u32 %r644, [%rd112];
	// end inline asm
	add.s32 	%r639, %r1, 256;
$L__BB9_7:
	setp.ge.s32 	%p67, %r639, %r120;
	@%p67 bra 	$L__BB9_13;
	not.b32 	%r507, %r639;
	add.s32 	%r6, %r120, %r507;
	and.b32  	%r508, %r6, 768;
	setp.eq.s32 	%p68, %r508, 768;
	@%p68 bra 	$L__BB9_11;
	mul.wide.u32 	%rd114, %r639, 4;
	add.s64 	%rd121, %rd16, %rd114;
	shr.u32 	%r509, %r6, 8;
	add.s32 	%r510, %r509, 1;
	and.b32  	%r511, %r510, 3;
	neg.s32 	%r636, %r511;
$L__BB9_10:
	.pragma "nounroll";
	// begin inline asm
	ld.global.nc.u32 %r512, [%rd121];
	// end inline asm
	add.s32 	%r644, %r512, %r644;
	add.s32 	%r639, %r639, 256;
	add.s64 	%rd121, %rd121, 1024;
	add.s32 	%r636, %r636, 1;
	setp.ne.s32 	%p69, %r636, 0;
	@%p69 bra 	$L__BB9_10;
$L__BB9_11:
	setp.lt.u32 	%p70, %r6, 768;
	@%p70 bra 	$L__BB9_13;
$L__BB9_12:
	mul.wide.s32 	%rd120, %r639, 4;
	add.s64 	%rd116, %rd16, %rd120;
	// begin inline asm
	ld.global.nc.u32 %r513, [%rd116];
	// end inline asm
	add.s32 	%r517, %r513, %r644;
	add.s64 	%rd117, %rd116, 1024;
	// begin inline asm
	ld.global.nc.u32 %r514, [%rd117];
	// end inline asm
	add.s32 	%r518, %r514, %r517;
	add.s64 	%rd118, %rd116, 2048;
	// begin inline asm
	ld.global.nc.u32 %r515, [%rd118];
	// end inline asm
	add.s32 	%r519, %r515, %r518;
	add.s64 	%rd119, %rd116, 3072;
	// begin inline asm
	ld.global.nc.u32 %r516, [%rd119];
	// end inline asm
	add.s32 	%r644, %r516, %r519;
	add.s32 	%r639, %r639, 1024;
	setp.lt.s32 	%p71, %r639, %r120;
	@%p71 bra 	$L__BB9_12;
$L__BB9_13:
	setp.lt.s32 	%p72, %r120, 256;
	@%p72 bra 	$L__BB9_18;
	// begin inline asm
	mov.u32 %r583, %laneid;
	// end inline asm
	mov.b32 	%r586, 1;
	mov.b32 	%r607, 31;
	mov.b32 	%r608, -1;
	// begin inline asm
	shfl.sync.down.b32 %r584, %r644, %r586, %r607, %r608;
	// end inline asm
	setp.gt.s32 	%p88, %r583, 30;
	selp.b32 	%r609, 0, %r584, %p88;
	add.s32 	%r590, %r609, %r644;
	mov.b32 	%r591, 2;
	// begin inline asm
	shfl.sync.down.b32 %r589, %r590, %r591, %r607, %r608;
	// end inline asm
	setp.gt.s32 	%p89, %r583, 29;
	selp.b32 	%r610, 0, %r589, %p89;
	add.s32 	%r595, %r590, %r610;
	mov.b32 	%r596, 4;
	// begin inline asm
	shfl.sync.down.b32 %r594, %r595, %r596, %r607, %r608;
	// end inline asm
	setp.gt.s32 	%p90, %r583, 27;
	selp.b32 	%r611, 0, %r594, %p90;
	add.s32 	%r600, %r595, %r611;
	mov.b32 	%r601, 8;
	// begin inline asm
	shfl.sync.down.b32 %r599, %r600, %r601, %r607, %r608;
	// end inline asm
	setp.gt.s32 	%p91, %r583, 23;
	selp.b32 	%r612, 0, %r599, %p91;
	add.s32 	%r605, %r600, %r612;
	mov.b32 	%r606, 16;
	// begin inline asm
	shfl.sync.down.b32 %r604, %r605, %r606, %r607, %r608;
	// end inline asm
	setp.gt.s32 	%p92, %r583, 15;
	selp.b32 	%r613, 0, %r604, %p92;
	add.s32 	%r686, %r605, %r613;
	setp.ne.s32 	%p93, %r583, 0;
	@%p93 bra 	$L__BB9_16;
	shr.u32 	%r614, %r1, 3;
	and.b32  	%r615, %r614, 124;
	mov.u32 	%r616, _ZZN3cub18CUB_300001_SM_10006detail6reduce28DeviceReduceSingleTileKernelINS2_10policy_hubIiyN4cuda3std3__44plusIiEEE10Policy1000EPiSC_iS9_iiNS7_10__identityEEEvT0_T1_T2_T3_T4_T6_E12temp_storage;
	add.s32 	%r617, %r616, %r615;
	st.shared.u32 	[%r617+8], %r686;
$L__BB9_16:
	bar.sync 	0;
	setp.ne.s32 	%p94, %r1, 0;
	@%p94 bra 	$L__BB9_72;
	ld.shared.u32 	%r618, [_ZZN3cub18CUB_300001_SM_10006detail6reduce28DeviceReduceSingleTileKernelINS2_10policy_hubIiyN4cuda3std3__44plusIiEEE10Policy1000EPiSC_iS9_iiNS7_10__identityEEEvT0_T1_T2_T3_T4_T6_E12temp_storage+12];
	add.s32 	%r619, %r618, %r686;
	ld.shared.u32 	%r620, [_ZZN3cub18CUB_300001_SM_10006detail6reduce28DeviceReduceSingleTileKernelINS2_10policy_hubIiyN4cuda3std3__44plusIiEEE10Policy1000EPiSC_iS9_iiNS7_10__identityEEEvT0_T1_T2_T3_T4_T6_E12temp_storage+16];
	add.s32 	%r621, %r619, %r620;
	ld.shared.u32 	%r622, [_ZZN3cub18CUB_300001_SM_10006detail6reduce28DeviceReduceSingleTileKernelINS2_10policy_hubIiyN4cuda3std3__44plusIiEEE10Policy1000EPiSC_iS9_iiNS7_10__identityEEEvT0_T1_T2_T3_T4_T6_E12temp_storage+20];
	add.s32 	%r623, %r621, %r622;
	ld.shared.u32 	%r624, [_ZZN3cub18CUB_300001_SM_10006detail6reduce28DeviceReduceSingleTileKernelINS2_10policy_hubIiyN4cuda3std3__44plusIiEEE10Policy1000EPiSC_iS9_iiNS7_10__identityEEEvT0_T1_T2_T3_T4_T6_E12temp_storage+24];
	add.s32 	%r625, %r623, %r624;
	ld.shared.u32 	%r626, [_ZZN3cub18CUB_300001_SM_10006detail6reduce28DeviceReduceSingleTileKernelINS2_10policy_hubIiyN4cuda3std3__44plusIiEEE10Policy1000EPiSC_iS9_iiNS7_10__identityEEEvT0_T1_T2_T3_T4_T6_E12temp_storage+28];
	add.s32 	%r627, %r625, %r626;
	ld.shared.u32 	%r628, [_ZZN3cub18CUB_300001_SM_10006detail6reduce28DeviceReduceSingleTileKernelINS2_10policy_hubIiyN4cuda3std3__44plusIiEEE10Policy1000EPiSC_iS9_iiNS7_10__identityEEEvT0_T1_T2_T3_T4_T6_E12temp_storage+32];
	add.s32 	%r629, %r627, %r628;
	ld.shared.u32 	%r630, [_ZZN3cub18CUB_300001_SM_10006detail6reduce28DeviceReduceSingleTileKernelINS2_10policy_hubIiyN4cuda3std3__44plusIiEEE10Policy1000EPiSC_iS9_iiNS7_10__identityEEEvT0_T1_T2_T3_T4_T6_E12temp_storage+36];
	add.s32 	%r686, %r629, %r630;
	bra.uni 	$L__BB9_72;
$L__BB9_18:
	// begin inline asm
	mov.u32 %r520, %laneid;
	// end inline asm
	and.b32  	%r546, %r1, 992;
	add.s32 	%r547, %r546, 32;
	setp.gt.s32 	%p73, %r547, %r120;
	not.b32 	%r548, %r546;
	add.s32 	%r549, %r120, %r548;
	selp.b32 	%r544, %r549, 31, %p73;
	mov.b32 	%r523, 1;
	mov.b32 	%r545, -1;
	// begin inline asm
	shfl.sync.down.b32 %r521, %r644, %r523, %r544, %r545;
	// end inline asm
	setp.lt.s32 	%p74, %r520, %r544;
	selp.b32 	%r550, %r521, 0, %p74;
	add.s32 	%r527, %r550, %r644;
	mov.b32 	%r528, 2;
	// begin inline asm
	shfl.sync.down.b32 %r526, %r527, %r528, %r544, %r545;
	// end inline asm
	add.s32 	%r551, %r520, 2;
	setp.gt.s32 	%p75, %r551, %r544;
	selp.b32 	%r552, 0, %r526, %p75;
	add.s32 	%r532, %r527, %r552;
	mov.b32 	%r533, 4;
	// begin inline asm
	shfl.sync.down.b32 %r531, %r532, %r533, %r544, %r545;
	// end inline asm
	add.s32 	%r553, %r520, 4;
	setp.gt.s32 	%p76, %r553, %r544;
	selp.b32 	%r554, 0, %r531, %p76;
	add.s32 	%r537, %r532, %r554;
	mov.b32 	%r538, 8;
	// begin inline asm
	shfl.sync.down.b32 %r536, %r537, %r538, %r544, %r545;
	// end inline asm
	add.s32 	%r555, %r520, 8;
	setp.gt.s32 	%p77, %r555, %r544;
	selp.b32 	%r556, 0, %r536, %p77;
	add.s32 	%r542, %r537, %r556;
	mov.b32 	%r543, 16;
	// begin inline asm
	shfl.sync.down.b32 %r541, %r542, %r543, %r544, %r545;
	// end inline asm
	add.s32 	%r557, %r520, 16;
	setp.gt.s32 	%p78, %r557, %r544;
	selp.b32 	%r558, 0, %r541, %p78;
	add.s32 	%r686, %r542, %r558;
	setp.ne.s32 	%p79, %r520, 0;
	@%p79 bra 	$L__BB9_20;
	shr.u32 	%r559, %r1, 3;
	and.b32  	%r560, %r559, 124;
	mov.u32 	%r561, _ZZN3cub18CUB_300001_SM_10006detail6reduce28DeviceReduceSingleTileKernelINS2_10policy_hubIiyN4cuda3std3__44plusIiEEE10Policy1000EPiSC_iS9_iiNS7_10__identityEEEvT0_T1_T2_T3_T4_T6_E12temp_storage;
	add.s32 	%r562, %r561, %r560;
	st.shared.u32 	[%r562+8], %r686;
$L__BB9_20:
	bar.sync 	0;
	setp.ne.s32 	%p80, %r1, 0;
	@%p80 bra 	$L__BB9_72;
	setp.gt.s32 	%p81, %r120, 32;
	ld.shared.u32 	%r563, [_ZZN3cub18CUB_300001_SM_10006detail6reduce28DeviceReduceSingleTileKernelINS2_10policy_hubIiyN4cuda3std3__44plusIiEEE10Policy1000EPiSC_iS9_iiNS7_10__identityEEEvT0_T1_T2_T3_T4_T6_E12temp_storage+12];
	selp.b32 	%r564, %r563, 0, %p81;
	add.s32 	%r565, %r564, %r686;
	setp.gt.s32 	%p82, %r120, 64;
	ld.shared.u32 	%r566, [_ZZN3cub18CUB_300001_SM_10006detail6reduce28DeviceReduceSingleTileKernelINS2_10policy_hubIiyN4cuda3std3__44plusIiEEE10Policy1000EPiSC_iS9_iiNS7_10__identityEEEvT0_T1_T2_T3_T4_T6_E12temp_storage+16];
	selp.b32 	%r567, %r566, 0, %p82;
	add.s32 	%r568, %r565, %r567;
	setp.gt.s32 	%p83, %r120, 96;
	ld.shared.u32 	%r569, [_ZZN3cub18CUB_300001_SM_10006detail6reduce28DeviceReduceSingleTileKernelINS2_10policy_hubIiyN4cuda3std3__44plusIiEEE10Policy1000EPiSC_iS9_iiNS7_10__identityEEEvT0_T1_T2_T3_T4_T6_E12temp_storage+20];
	selp.b32 	%r570, %r569, 0, %p83;
	add.s32 	%r571, %r568, %r570;
	setp.gt.s32 	%p84, %r120, 128;
	ld.shared.u32 	%r572, [_ZZN3cub18CUB_300001_SM_10006detail6reduce28DeviceReduceSingleTileKernelINS2_10policy_hubIiyN4cuda3std3__44plusIiEEE10Policy1000EPiSC_iS9_iiNS7_10__identityEEEvT0_T1_T2_T3_T4_T6_E12temp_storage+24];
	selp.b32 	%r573, %r572, 0, %p84;
	add.s32 	%r574, %r571, %r573;
	setp.gt.s32 	%p85, %r120, 160;
	ld.shared.u32 	%r575, [_ZZN3cub18CUB_300001_SM_10006detail6reduce28DeviceReduceSingleTileKernelINS2_10policy_hubIiyN4cuda3std3__44plusIiEEE10Policy1000EPiSC_iS9_iiNS7_10__identityEEEvT0_T1_T2_T3_T4_T6_E12temp_storage+28];
	selp.b32 	%r576, %r575, 0, %p85;
	add.s32 	%r577, %r574, %r576;
	setp.gt.s32 	%p86, %r120, 192;
	ld.shared.u32 	%r578, [_ZZN3cub18CUB_300001_SM_10006detail6reduce28DeviceReduceSingleTileKernelINS2_10policy_hubIiyN4cuda3std3__44plusIiEEE10Policy1000EPiSC_iS9_iiNS7_10__identityEEEvT0_T1_T2_T3_T4_T6_E12temp_storage+32];
	selp.b32 	%r579, %r578, 0, %p86;
	add.s32 	%r580, %r577, %r579;
	setp.gt.s32 	%p87, %r120, 224;
	ld.shared.u32 	%r581, [_ZZN3cub18CUB_300001_SM_10006detail6reduce28DeviceReduceSingleTileKernelINS2_10policy_hubIiyN4cuda3std3__44plusIiEEE10Policy1000EPiSC_iS9_iiNS7_10__identityEEEvT0_T1_T2_T3_T4_T6_E12temp_storage+36];
	selp.b32 	%r582, %r581, 0, %p87;
	add.s32 	%r686, %r580, %r582;
	bra.uni 	$L__BB9_72;
$L__BB9_22:
	mov.u32 	%r26, %tid.x;
	shl.b32 	%r377, %r26, 2;
	mul.wide.u32 	%rd86, %r377, 4;
	add.s64 	%rd76, %rd16, %rd86;
	// begin inline asm
	ld.global.nc.v2.u64 {%rd74, %rd75}, [%rd76];
	// end inline asm
	mov.b64 	{%r378, %r379}, %rd75;
	mov.b64 	{%r380, %r381}, %rd74;
	add.s64 	%rd79, %rd76, 4096;
	// begin inline asm
	ld.global.nc.v2.u64 {%rd77, %rd78}, [%rd79];
	// end inline asm
	mov.b64 	{%r382, %r383}, %rd78;
	mov.b64 	{%r384, %r385}, %rd77;
	add.s64 	%rd82, %rd76, 8192;
	// begin inline asm
	ld.global.nc.v2.u64 {%rd80, %rd81}, [%rd82];
	// end inline asm
	mov.b64 	{%r386, %r387}, %rd81;
	mov.b64 	{%r388, %r389}, %rd80;
	add.s64 	%rd85, %rd76, 12288;
	// begin inline asm
	ld.global.nc.v2.u64 {%rd83, %rd84}, [%rd85];
	// end inline asm
	mov.b64 	{%r390, %r391}, %rd84;
	mov.b64 	{%r392, %r393}, %rd83;
	add.s32 	%r394, %r381, %r380;
	add.s32 	%r395, %r378, %r394;
	add.s32 	%r396, %r379, %r395;
	add.s32 	%r397, %r384, %r396;
	add.s32 	%r398, %r385, %r397;
	add.s32 	%r399, %r382, %r398;
	add.s32 	%r400, %r383, %r399;
	add.s32 	%r401, %r388, %r400;
	add.s32 	%r402, %r389, %r401;
	add.s32 	%r403, %r386, %r402;
	add.s32 	%r404, %r387, %r403;
	add.s32 	%r405, %r392, %r404;
	add.s32 	%r406, %r393, %r405;
	add.s32 	%r407, %r390, %r406;
	add.s32 	%r659, %r391, %r407;
	setp.lt.u32 	%p50, %r120, 8192;
	mov.b32 	%r648, 4096;
	@%p50 bra 	$L__BB9_26;
	add.s32 	%r28, %r120, -4096;
	mov.b32 	%r648, 4096;
$L__BB9_24:
	mul.wide.s32 	%rd99, %r648, 4;
	add.s64 	%rd89, %rd76, %rd99;
	// begin inline asm
	ld.global.nc.v2.u64 {%rd87, %rd88}, [%rd89];
	// end inline asm
	mov.b64 	{%r409, %r410}, %rd88;
	mov.b64 	{%r411, %r412}, %rd87;
	add.s64 	%rd92, %rd89, 4096;
	// begin inline asm
	ld.global.nc.v2.u64 {%rd90, %rd91}, [%rd92];
	// end inline asm
	mov.b64 	{%r413, %r414}, %rd91;
	mov.b64 	{%r415, %r416}, %rd90;
	add.s64 	%rd95, %rd89, 8192;
	// begin inline asm
	ld.global.nc.v2.u64 {%rd93, %rd94}, [%rd95];
	// end inline asm
	mov.b64 	{%r417, %r418}, %rd94;
	mov.b64 	{%r419, %r420}, %rd93;
	add.s64 	%rd98, %rd89, 12288;
	// begin inline asm
	ld.global.nc.v2.u64 {%rd96, %rd97}, [%rd98];
	// end inline asm
	mov.b64 	{%r421, %r422}, %rd97;
	mov.b64 	{%r423, %r424}, %rd96;
	add.s32 	%r425, %r411, %r659;
	add.s32 	%r426, %r412, %r425;
	add.s32 	%r427, %r409, %r426;
	add.s32 	%r428, %r410, %r427;
	add.s32 	%r429, %r415, %r428;
	add.s32 	%r430, %r416, %r429;
	add.s32 	%r431, %r413, %r430;
	add.s32 	%r432, %r414, %r431;
	add.s32 	%r433, %r419, %r432;
	add.s32 	%r434, %r420, %r433;
	add.s32 	%r435, %r417, %r434;
	add.s32 	%r436, %r418, %r435;
	add.s32 	%r437, %r423, %r436;
	add.s32 	%r438, %r424, %r437;
	add.s32 	%r439, %r421, %r438;
	add.s32 	%r659, %r422, %r439;
	sub.s32 	%r440, %r120, %r648;
	setp.lt.s32 	%p51, %r440, 4096;
	@%p51 bra 	$L__BB9_34;
	add.s32 	%r648, %r648, 4096;
	setp.le.s32 	%p52, %r648, %r28;
	@%p52 bra 	$L__BB9_24;
$L__BB9_26:
	setp.le.s32 	%p53, %r120, %r648;
	@%p53 bra 	$L__BB9_34;
	sub.s32 	%r35, %r120, %r648;
	setp.ge.s32 	%p54, %r26, %r35;
	@%p54 bra 	$L__BB9_34;
	not.b32 	%r442, %r26;
	add.s32 	%r443, %r120, %r442;
	sub.s32 	%r36, %r443, %r648;
	and.b32  	%r444, %r36, 768;
	setp.eq.s32 	%p55, %r444, 768;
	mov.u32 	%r653, %r26;
	@%p55 bra 	$L__BB9_31;
	add.s32 	%r650, %r26, %r648;
	shr.u32 	%r445, %r36, 8;
	add.s32 	%r446, %r445, 1;
	and.b32  	%r447, %r446, 3;
	neg.s32 	%r649, %r447;
	mov.u32 	%r653, %r26;
$L__BB9_30:
	.pragma "nounroll";
	mul.wide.u32 	%rd101, %r650, 4;
	add.s64 	%rd100, %rd16, %rd101;
	// begin inline asm
	ld.global.nc.u32 %r448, [%rd100];
	// end inline asm
	add.s32 	%r659, %r448, %r659;
	add.s32 	%r653, %r653, 256;
	add.s32 	%r650, %r650, 256;
	add.s32 	%r649, %r649, 1;
	setp.ne.s32 	%p56, %r649, 0;
	@%p56 bra 	$L__BB9_30;
$L__BB9_31:
	setp.lt.u32 	%p57, %r36, 768;
	@%p57 bra 	$L__BB9_34;
	cvt.u64.u32 	%rd102, %r653;
	cvt.u64.u32 	%rd103, %r648;
	add.s64 	%rd104, %rd102, %rd103;
	shl.b64 	%rd105, %rd104, 2;
	add.s64 	%rd106, %rd105, %rd16;
	add.s64 	%rd122, %rd106, 2048;
	add.s32 	%r656, %r653, %r648;
$L__BB9_33:
	mul.wide.u32 	%rd111, %r656, 4;
	add.s64 	%rd107, %rd16, %rd111;
	// begin inline asm
	ld.global.nc.u32 %r449, [%rd107];
	// end inline asm
	add.s32 	%r453, %r449, %r659;
	add.s64 	%rd108, %rd122, -1024;
	// begin inline asm
	ld.global.nc.u32 %r450, [%rd108];
	// end inline asm
	add.s32 	%r454, %r450, %r453;
	// begin inline asm
	ld.global.nc.u32 %r451, [%rd122];
	// end inline asm
	add.s32 	%r455, %r451, %r454;
	add.s64 	%rd110, %rd122, 1024;
	// begin inline asm
	ld.global.nc.u32 %r452, [%rd110];
	// end inline asm
	add.s32 	%r659, %r452, %r455;
	add.s32 	%r653, %r653, 1024;
	add.s64 	%rd122, %rd122, 4096;
	add.s32 	%r656, %r656, 1024;
	setp.lt.s32 	%p58, %r653, %r35;
	@%p58 bra 	$L__BB9_33;
$L__BB9_34:
	// begin inline asm
	mov.u32 %r456, %laneid;
	// end inline asm
	mov.b32 	%r459, 1;
	mov.b32 	%r480, 31;
	mov.b32 	%r481, -1;
	// begin inline asm
	shfl.sync.down.b32 %r457, %r659, %r459, %r480, %r481;
	// end inline asm
	setp.gt.s32 	%p59, %r456, 30;
	selp.b32 	%r482, 0, %r457, %p59;
	add.s32 	%r463, %r482, %r659;
	mov.b32 	%r464, 2;
	// begin inline asm
	shfl.sync.down.b32 %r462, %r463, %r464, %r480, %r481;
	// end inline asm
	setp.gt.s32 	%p60, %r456, 29;
	selp.b32 	%r483, 0, %r462, %p60;
	add.s32 	%r468, %r463, %r483;
	mov.b32 	%r469, 4;
	// begin inline asm
	shfl.sync.down.b32 %r467, %r468, %r469, %r480, %r481;
	// end inline asm
	setp.gt.s32 	%p61, %r456, 27;
	selp.b32 	%r484, 0, %r467, %p61;
	add.s32 	%r473, %r468, %r484;
	mov.b32 	%r474, 8;
	// begin inline asm
	shfl.sync.down.b32 %r472, %r473, %r474, %r480, %r481;
	// end inline asm
	setp.gt.s32 	%p62, %r456, 23;
	selp.b32 	%r485, 0, %r472, %p62;
	add.s32 	%r478, %r473, %r485;
	mov.b32 	%r479, 16;
	// begin inline asm
	shfl.sync.down.b32 %r477, %r478, %r479, %r480, %r481;
	// end inline asm
	setp.gt.s32 	%p63, %r456, 15;
	selp.b32 	%r486, 0, %r477, %p63;
	add.s32 	%r686, %r478, %r486;
	setp.ne.s32 	%p64, %r456, 0;
	@%p64 bra 	$L__BB9_36;
	shr.u32 	%r487, %r26, 3;
	and.b32  	%r488, %r487, 124;
	mov.u32 	%r489, _ZZN3cub18CUB_300001_SM_10006detail6reduce28DeviceReduceSingleTileKernelINS2_10policy_hubIiyN4cuda3std3__44plusIiEEE10Policy1000EPiSC_iS9_iiNS7_10__identityEEEvT0_T1_T2_T3_T4_T6_E12temp_storage;
	add.s32 	%r490, %r489, %r488;
	st.shared.u32 	[%r490+8], %r686;
$L__BB9_36:
	bar.sync 	0;
	setp.ne.s32 	%p65, %r26, 0;
	@%p65 bra 	$L__BB9_72;
	ld.shared.u32 	%r491, [_ZZN3cub18CUB_300001_SM_10006detail6reduce28DeviceReduceSingleTileKernelINS2_10policy_hubIiyN4cuda3std3__44plusIiEEE10Policy1000EPiSC_iS9_iiNS7_10__identityEEEvT0_T1_T2_T3_T4_T6_E12temp_storage+12];
	add.s32 	%r492, %r491, %r686;
	ld.shared.u32 	%r493, [_ZZN3cub18CUB_300001_SM_10006detail6reduce28DeviceReduceSingleTileKernelINS2_10policy_hubIiyN4cuda3std3__44plusIiEEE10Policy1000EPiSC_iS9_iiNS7_10__identityEEEvT0_T1_T2_T3_T4_T6_E12temp_storage+16];
	add.s32 	%r494, %r492, %r493;
	ld.shared.u32 	%r495, [_ZZN3cub18CUB_300001_SM_10006detail6reduce28DeviceReduceSingleTileKernelINS2_10policy_hubIiyN4cuda3std3__44plusIiEEE10Policy1000EPiSC_iS9_iiNS7_10__identityEEEvT0_T1_T2_T3_T4_T6_E12temp_storage+20];
	add.s32 	%r496, %r494, %r495;
	ld.shared.u32 	%r497, [_ZZN3cub18CUB_300001_SM_10006detail6reduce28DeviceReduceSingleTileKernelINS2_10policy_hubIiyN4cuda3std3__44plusIiEEE10Policy1000EPiSC_iS9_iiNS7_10__identityEEEvT0_T1_T2_T3_T4_T6_E12temp_storage+24];
	add.s32 	%r498, %r496, %r497;
	ld.shared.u32 	%r499, [_ZZN3cub18CUB_300001_SM_10006detail6reduce28DeviceReduceSingleTileKernelINS2_10policy_hubIiyN4cuda3std3__44plusIiEEE10Policy1000EPiSC_iS9_iiNS7_10__identityEEEvT0_T1_T2_T3_T4_T6_E12temp_storage+28];
	add.s32 	%r500, %r498, %r499;
	ld.shared.u32 	%r501, [_ZZN3cub18CUB_300001_SM_10006detail6reduce28DeviceReduceSingleTileKernelINS2_10policy_hubIiyN4cuda3std3__44plusIiEEE10Policy1000EPiSC_iS9_iiNS7_10__identityEEEvT0_T1_T2_T3_T4_T6_E12temp_storage+32];
	add.s32 	%r502, %r500, %r501;
	ld.shared.u32 	%r503, [_ZZN3cub18CUB_300001_SM_10006detail6reduce28DeviceReduceSingleTileKernelINS2_10policy_hubIiyN4cuda3std3__44plusIiEEE10Policy1000EPiSC_iS9_iiNS7_10__identityEEEvT0_T1_T2_T3_T4_T6_E12temp_storage+36];
	add.s32 	%r686, %r502, %r503;
	bra.uni 	$L__BB9_72;
$L__BB9_38:
	setp.gt.s32 	%p3, %r120, 4095;
	@%p3 bra 	$L__BB9_56;
	mov.u32 	%r60, %tid.x;
	setp.ge.s32 	%p20, %r60, %r120;
	mov.b32 	%r670, 0;
	mov.u32 	%r665, %r60;
	@%p20 bra 	$L__BB9_41;
	mul.wide.u32 	%rd66, %r60, 4;
	add.s64 	%rd65, %rd16, %rd66;
	// begin inline asm
	ld.global.nc.u32 %r670, [%rd65];
	// end inline asm
	add.s32 	%r665, %r60, 256;
$L__BB9_41:
	setp.ge.s32 	%p21, %r665, %r120;
	@%p21 bra 	$L__BB9_47;
	not.b32 	%r252, %r665;
	add.s32 	%r65, %r120, %r252;
	and.b32  	%r253, %r65, 768;
	setp.eq.s32 	%p22, %r253, 768;
	@%p22 bra 	$L__BB9_45;
	mul.wide.u32 	%rd67, %r665, 4;
	add.s64 	%rd123, %rd16, %rd67;
	shr.u32 	%r254, %r65, 8;
	add.s32 	%r255, %r254, 1;
	and.b32  	%r256, %r255, 3;
	neg.s32 	%r662, %r256;
$L__BB9_44:
	.pragma "nounroll";
	// begin inline asm
	ld.global.nc.u32 %r257, [%rd123];
	// end inline asm
	add.s32 	%r670, %r257, %r670;
	add.s32 	%r665, %r665, 256;
	add.s64 	%rd123, %rd123, 1024;
	add.s32 	%r662, %r662, 1;
	setp.ne.s32 	%p23, %r662, 0;
	@%p23 bra 	$L__BB9_44;
$L__BB9_45:
	setp.lt.u32 	%p24, %r65, 768;
	@%p24 bra 	$L__BB9_47;
$L__BB9_46:
	mul.wide.s32 	%rd73, %r665, 4;
	add.s64 	%rd69, %rd16, %rd73;
	// begin inline asm
	ld.global.nc.u32 %r258, [%rd69];
	// end inline asm
	add.s32 	%r262, %r258, %r670;
	add.s64 	%rd70, %rd69, 1024;
	// begin inline asm
	ld.global.nc.u32 %r259, [%rd70];
	// end inline asm
	add.s32 	%r263, %r259, %r262;
	add.s64 	%rd71, %rd69, 2048;
	// begin inline asm
	ld.global.nc.u32 %r260, [%rd71];
	// end inline asm
	add.s32 	%r264, %r260, %r263;
	add.s64 	%rd72, %rd69, 3072;
	// begin inline asm
	ld.global.nc.u32 %r261, [%rd72];
	// end inline asm
	add.s32 	%r670, %r261, %r264;
	add.s32 	%r665, %r665, 1024;
	setp.lt.s32 	%p25, %r665, %r120;
	@%p25 bra 	$L__BB9_46;
$L__BB9_47:
	setp.lt.s32 	%p26, %r120, 256;
	@%p26 bra 	$L__BB9_52;
	// begin inline asm
	mov.u32 %r328, %laneid;
	// end inline asm
	mov.b32 	%r331, 1;
	mov.b32 	%r352, 31;
	mov.b32 	%r353, -1;
	// begin inline asm
	shfl.sync.down.b32 %r329, %r670, %r331, %r352, %r353;
	// end inline asm
	setp.gt.s32 	%p42, %r328, 30;
	selp.b32 	%r354, 0, %r329, %p42;
	add.s32 	%r335, %r354, %r670;
	mov.b32 	%r336, 2;
	// begin inline asm
	shfl.sync.down.b32 %r334, %r335, %r336, %r352, %r353;
	// end inline asm
	setp.gt.s32 	%p43, %r328, 29;
	selp.b32 	%r355, 0, %r334, %p43;
	add.s32 	%r340, %r335, %r355;
	mov.b32 	%r341, 4;
	// begin inline asm
	shfl.sync.down.b32 %r339, %r340, %r341, %r352, %r353;
	// end inline asm
	setp.gt.s32 	%p44, %r328, 27;
	selp.b32 	%r356, 0, %r339, %p44;
	add.s32 	%r345, %r340, %r356;
	mov.b32 	%r346, 8;
	// begin inline asm
	shfl.sync.down.b32 %r344, %r345, %r346, %r352, %r353;
	// end inline asm
	setp.gt.s32 	%p45, %r328, 23;
	selp.b32 	%r357, 0, %r344, %p45;
	add.s32 	%r350, %r345, %r357;
	mov.b32 	%r351, 16;
	// begin inline asm
	shfl.sync.down.b32 %r349, %r350, %r351, %r352, %r353;
	// end inline asm
	setp.gt.s32 	%p46, %r328, 15;
	selp.b32 	%r358, 0, %r349, %p46;
	add.s32 	%r686, %r350, %r358;
	setp.ne.s32 	%p47, %r328, 0;
	@%p47 bra 	$L__BB9_50;
	shr.u32 	%r359, %r60, 3;
	and.b32  	%r360, %r359, 124;
	mov.u32 	%r361, _ZZN3cub18CUB_300001_SM_10006detail6reduce28DeviceReduceSingleTileKernelINS2_10policy_hubIiyN4cuda3std3__44plusIiEEE10Policy1000EPiSC_iS9_iiNS7_10__identityEEEvT0_T1_T2_T3_T4_T6_E12temp_storage;
	add.s32 	%r362, %r361, %r360;
	st.shared.u32 	[%r362+8], %r686;
$L__BB9_50:
	bar.sync 	0;
	setp.ne.s32 	%p48, %r60, 0;
	@%p48 bra 	$L__BB9_72;
	ld.shared.u32 	%r363, [_ZZN3cub18CUB_300001_SM_10006detail6reduce28DeviceReduceSingleTileKernelINS2_10policy_hubIiyN4cuda3std3__44plusIiEEE10Policy1000EPiSC_iS9_iiNS7_10__identityEEEvT0_T1_T2_T3_T4_T6_E12temp_storage+12];
	add.s32 	%r364, %r363, %r686;
	ld.shared.u32 	%r365, [_ZZN3cub18CUB_300001_SM_10006detail6reduce28DeviceReduceSingleTileKernelINS2_10policy_hubIiyN4cuda3std3__44plusIiEEE10Policy1000EPiSC_iS9_iiNS7_10__identityEEEvT0_T1_T2_T3_T4_T6_E12temp_storage+16];
	add.s32 	%r366, %r364, %r365;
	ld.shared.u32 	%r367, [_ZZN3cub18CUB_300001_SM_10006detail6reduce28DeviceReduceSingleTileKernelINS2_10policy_hubIiyN4cuda3std3__44plusIiEEE10Policy1000EPiSC_iS9_iiNS7_10__identityEEEvT0_T1_T2_T3_T4_T6_E12temp_storage+20];
	add.s32 	%r368, %r366, %r367;
	ld.shared.u32 	%r369, [_ZZN3cub18CUB_300001_SM_10006detail6reduce28DeviceReduceSingleTileKernelINS2_10policy_hubIiyN4cuda3std3__44plusIiEEE10Policy1000EPiSC_iS9_iiNS7_10__identityEEEvT0_T1_T2_T3_T4_T6_E12temp_storage+24];
	add.s32 	%r370, %r368, %r369;
	ld.shared.u32 	%r371, [_ZZN3cub18CUB_300001_SM_10006detail6reduce28DeviceReduceSingleTileKernelINS2_10policy_hubIiyN4cuda3std3__44plusIiEEE10Policy1000EPiSC_iS9_iiNS7_10__identityEEEvT0_T1_T2_T3_T4_T6_E12temp_storage+28];
	add.s32 	%r372, %r370, %r371;
	ld.shared.u32 	%r373, [_ZZN3cub18CUB_300001_SM_10006detail6reduce28DeviceReduceSingleTileKernelINS2_10policy_hubIiyN4cuda3std3__44plusIiEEE10Policy1000EPiSC_iS9_iiNS7_10__identityEEEvT0_T1_T2_T3_T4_T6_E12temp_storage+32];
	add.s32 	%r374, %r372, %r373;
	ld.shared.u32 	%r375, [_ZZN3cub18CUB_300001_SM_10006detail6reduce28DeviceReduceSingleTileKernelINS2_10policy_hubIiyN4cuda3std3__44plusIiEEE10Policy1000EPiSC_iS9_iiNS7_10__identityEEEvT0_T1_T2_T3_T4_T6_E12temp_storage+36];
	add.s32 	%r686, %r374, %r375;
	bra.uni 	$L__BB9_72;
$L__BB9_52:
	// begin inline asm
	mov.u32 %r265, %laneid;
	// end inline asm
	and.b32  	%r291, %r60, 992;
	add.s32 	%r292, %r291, 32;
	setp.gt.s32 	%p27, %r292, %r120;
	not.b32 	%r293, %r291;
	add.s32 	%r294, %r120, %r293;
	selp.b32 	%r289, %r294, 31, %p27;
	mov.b32 	%r268, 1;
	mov.b32 	%r290, -1;
	// begin inline asm
	shfl.sync.down.b32 %r266, %r670, %r268, %r289, %r290;
	// end inline asm
	setp.lt.s32 	%p28, %r265, %r289;
	selp.b32 	%r295, %r266, 0, %p28;
	add.s32 	%r272, %r295, %r670;
	mov.b32 	%r273, 2;
	// begin inline asm
	shfl.sync.down.b32 %r271, %r272, %r273, %r289, %r290;
	// end inline asm
	add.s32 	%r296, %r265, 2;
	setp.gt.s32 	%p29, %r296, %r289;
	selp.b32 	%r297, 0, %r271, %p29;
	add.s32 	%r277, %r272, %r297;
	mov.b32 	%r278, 4;
	// begin inline asm
	shfl.sync.down.b32 %r276, %r277, %r278, %r289, %r290;
	// end inline asm
	add.s32 	%r298, %r265, 4;
	setp.gt.s32 	%p30, %r298, %r289;
	selp.b32 	%r299, 0, %r276, %p30;
	add.s32 	%r282, %r277, %r299;
	mov.b32 	%r283, 8;
	// begin inline asm
	shfl.sync.down.b32 %r281, %r282, %r283, %r289, %r290;
	// end inline asm
	add.s32 	%r300, %r265, 8;
	setp.gt.s32 	%p31, %r300, %r289;
	selp.b32 	%r301, 0, %r281, %p31;
	add.s32 	%r287, %r282, %r301;
	mov.b32 	%r288, 16;
	// begin inline asm
	shfl.sync.down.b32 %r286, %r287, %r288, %r289, %r290;
	// end inline asm
	add.s32 	%r302, %r265, 16;
	setp.gt.s32 	%p32, %r302, %r289;
	selp.b32 	%r303, 0, %r286, %p32;
	add.s32 	%r686, %r287, %r303;
	setp.ne.s32 	%p33, %r265, 0;
	@%p33 bra 	$L__BB9_54;
	shr.u32 	%r304, %r60, 3;
	and.b32  	%r305, %r304, 124;
	mov.u32 	%r306, _ZZN3cub18CUB_300001_SM_10006detail6reduce28DeviceReduceSingleTileKernelINS2_10policy_hubIiyN4cuda3std3__44plusIiEEE10Policy1000EPiSC_iS9_iiNS7_10__identityEEEvT0_T1_T2_T3_T4_T6_E12temp_storage;
	add.s32 	%r307, %r306, %r305;
	st.shared.u32 	[%r307+8], %r686;
$L__BB9_54:
	bar.sync 	0;
	setp.ne.s32 	%p34, %r60, 0;
	@%p34 bra 	$L__BB9_72;
	setp.gt.s32 	%p35, %r120, 32;
	ld.shared.u32 	%r308, [_ZZN3cub18CUB_300001_SM_10006detail6reduce28DeviceReduceSingleTileKernelINS2_10policy_hubIiyN4cuda3std3__44plusIiEEE10Policy1000EPiSC_iS9_iiNS7_10__identityEEEvT0_T1_T2_T3_T4_T6_E12temp_storage+12];
	selp.b32 	%r309, %r308, 0, %p35;
	add.s32 	%r310, %r309, %r686;
	setp.gt.s32 	%p36, %r120, 64;
	ld.shared.u32 	%r311, [_ZZN3cub18CUB_300001_SM_10006detail6reduce28DeviceReduceSingleTileKernelINS2_10policy_hubIiyN4cuda3std3__44plusIiEEE10Policy1000EPiSC_iS9_iiNS7_10__identityEEEvT0_T1_T2_T3_T4_T6_E12temp_storage+16];
	selp.b32 	%r312, %r311, 0, %p36;
	add.s32 	%r313, %r310, %r312;
	setp.gt.s32 	%p37, %r120, 96;
	ld.shared.u32 	%r314, [_ZZN3cub18CUB_300001_SM_10006detail6reduce28DeviceReduceSingleTileKernelINS2_10policy_hubIiyN4cuda3std3__44plusIiEEE10Policy1000EPiSC_iS9_iiNS7_10__identityEEEvT0_T1_T2_T3_T4_T6_E12temp_storage+20];
	selp.b32 	%r315, %r314, 0, %p37;
	add.s32 	%r316, %r313, %r315;
	setp.gt.s32 	%p38, %r120, 128;
	ld.shared.u32 	%r317, [_ZZN3cub18CUB_300001_SM_10006detail6reduce28DeviceReduceSingleTileKernelINS2_10policy_hubIiyN4cuda3std3__44plusIiEEE10Policy1000EPiSC_iS9_iiNS7_10__identityEEEvT0_T1_T2_T3_T4_T6_E12temp_storage+24];
	selp.b32 	%r318, %r317, 0, %p38;
	add.s32 	%r319, %r316, %r318;
	setp.gt.s32 	%p39, %r120, 160;
	ld.shared.u32 	%r320, [_ZZN3cub18CUB_300001_SM_10006detail6reduce28DeviceReduceSingleTileKernelINS2_10policy_hubIiyN4cuda3std3__44plusIiEEE10Policy1000EPiSC_iS9_iiNS7_10__identityEEEvT0_T1_T2_T3_T4_T6_E12temp_storage+28];
	selp.b32 	%r321, %r320, 0, %p39;
	add.s32 	%r322, %r319, %r321;
	setp.gt.s32 	%p40, %r120, 192;
	ld.shared.u32 	%r323, [_ZZN3cub18CUB_300001_SM_10006detail6reduce28DeviceReduceSingleTileKernelINS2_10policy_hubIiyN4cuda3std3__44plusIiEEE10Policy1000EPiSC_iS9_iiNS7_10__identityEEEvT0_T1_T2_T3_T4_T6_E12temp_storage+32];
	selp.b32 	%r324, %r323, 0, %p40;
	add.s32 	%r325, %r322, %r324;
	setp.gt.s32 	%p41, %r120, 224;
	ld.shared.u32 	%r326, [_ZZN3cub18CUB_300001_SM_10006detail6reduce28DeviceReduceSingleTileKernelINS2_10policy_hubIiyN4cuda3std3__44plusIiEEE10Policy1000EPiSC_iS9_iiNS7_10__identityEEEvT0_T1_T2_T3_T4_T6_E12temp_storage+36];
	selp.b32 	%r327, %r326, 0, %p41;
	add.s32 	%r686, %r325, %r327;
	bra.uni 	$L__BB9_72;
$L__BB9_56:
	mov.u32 	%r85, %tid.x;
	mul.wide.u32 	%rd35, %r85, 4;
	add.s64 	%rd19, %rd16, %rd35;
	// begin inline asm
	ld.global.nc.u32 %r122, [%rd19];
	// end inline asm
	add.s64 	%rd20, %rd19, 1024;
	// begin inline asm
	ld.global.nc.u32 %r123, [%rd20];
	// end inline asm
	add.s64 	%rd21, %rd19, 2048;
	// begin inline asm
	ld.global.nc.u32 %r124, [%rd21];
	// end inline asm
	add.s64 	%rd22, %rd19, 3072;
	// begin inline asm
	ld.global.nc.u32 %r125, [%rd22];
	// end inline asm
	add.s64 	%rd23, %rd19, 4096;
	// begin inline asm
	ld.global.nc.u32 %r126, [%rd23];
	// end inline asm
	add.s64 	%rd24, %rd19, 5120;
	// begin inline asm
	ld.global.nc.u32 %r127, [%rd24];
	// end inline asm
	add.s64 	%rd25, %rd19, 6144;
	// begin inline asm
	ld.global.nc.u32 %r128, [%rd25];
	// end inline asm
	add.s64 	%rd26, %rd19, 7168;
	// begin inline asm
	ld.global.nc.u32 %r129, [%rd26];
	// end inline asm
	add.s64 	%rd27, %rd19, 8192;
	// begin inline asm
	ld.global.nc.u32 %r130, [%rd27];
	// end inline asm
	add.s64 	%rd28, %rd19, 9216;
	// begin inline asm
	ld.global.nc.u32 %r131, [%rd28];
	// end inline asm
	add.s64 	%rd29, %rd19, 10240;
	// begin inline asm
	ld.global.nc.u32 %r132, [%rd29];
	// end inline asm
	add.s64 	%rd30, %rd19, 11264;
	// begin inline asm
	ld.global.nc.u32 %r133, [%rd30];
	// end inline asm
	add.s64 	%rd31, %rd19, 12288;
	// begin inline asm
	ld.global.nc.u32 %r134, [%rd31];
	// end inline asm
	add.s64 	%rd32, %rd19, 13312;
	// begin inline asm
	ld.global.nc.u32 %r135, [%rd32];
	// end inline asm
	add.s64 	%rd33, %rd19, 14336;
	// begin inline asm
	ld.global.nc.u32 %r136, [%rd33];
	// end inline asm
	add.s64 	%rd34, %rd19, 15360;
	// begin inline asm
	ld.global.nc.u32 %r137, [%rd34];
	// end inline asm
	add.s32 	%r139, %r123, %r122;
	add.s32 	%r140, %r124, %r139;
	add.s32 	%r141, %r125, %r140;
	add.s32 	%r142, %r126, %r141;
	add.s32 	%r143, %r127, %r142;
	add.s32 	%r144, %r128, %r143;
	add.s32 	%r145, %r129, %r144;
	add.s32 	%r146, %r130, %r145;
	add.s32 	%r147, %r131, %r146;
	add.s32 	%r148, %r132, %r147;
	add.s32 	%r149, %r133, %r148;
	add.s32 	%r150, %r134, %r149;
	add.s32 	%r151, %r135, %r150;
	add.s32 	%r152, %r136, %r151;
	add.s32 	%r685, %r137, %r152;
	setp.lt.u32 	%p4, %r120, 8192;
	mov.b32 	%r674, 4096;
	@%p4 bra 	$L__BB9_60;
	add.s32 	%r87, %r120, -4096;
	mov.b32 	%r674, 4096;
$L__BB9_58:
	mul.wide.s32 	%rd52, %r674, 4;
	add.s64 	%rd36, %rd19, %rd52;
	// begin inline asm
	ld.global.nc.u32 %r154, [%rd36];
	// end inline asm
	add.s64 	%rd37, %rd36, 1024;
	// begin inline asm
	ld.global.nc.u32 %r155, [%rd37];
	// end inline asm
	add.s64 	%rd38, %rd36, 2048;
	// begin inline asm
	ld.global.nc.u32 %r156, [%rd38];
	// end inline asm
	add.s64 	%rd39, %rd36, 3072;
	// begin inline asm
	ld.global.nc.u32 %r157, [%rd39];
	// end inline asm
	add.s64 	%rd40, %rd36, 4096;
	// begin inline asm
	ld.global.nc.u32 %r158, [%rd40];
	// end inline asm
	add.s64 	%rd41, %rd36, 5120;
	// begin inline asm
	ld.global.nc.u32 %r159, [%rd41];
	// end inline asm
	add.s64 	%rd42, %rd36, 6144;
	// begin inline asm
	ld.global.nc.u32 %r160, [%rd42];
	// end inline asm
	add.s64 	%rd43, %rd36, 7168;
	// begin inline asm
	ld.global.nc.u32 %r161, [%rd43];
	// end inline asm
	add.s64 	%rd44, %rd36, 8192;
	// begin inline asm
	ld.global.nc.u32 %r162, [%rd44];
	// end inline asm
	add.s64 	%rd45, %rd36, 9216;
	// begin inline asm
	ld.global.nc.u32 %r163, [%rd45];
	// end inline asm
	add.s64 	%rd46, %rd36, 10240;
	// begin inline asm
	ld.global.nc.u32 %r164, [%rd46];
	// end inline asm
	add.s64 	%rd47, %rd36, 11264;
	// begin inline asm
	ld.global.nc.u32 %r165, [%rd47];
	// end inline asm
	add.s64 	%rd48, %rd36, 12288;
	// begin inline asm
	ld.global.nc.u32 %r166, [%rd48];
	// end inline asm
	add.s64 	%rd49, %rd36, 13312;
	// begin inline asm
	ld.global.nc.u32 %r167, [%rd49];
	// end inline asm
	add.s64 	%rd50, %rd36, 14336;
	// begin inline asm
	ld.global.nc.u32 %r168, [%rd50];
	// end inline asm
	add.s64 	%rd51, %rd36, 15360;
	// begin inline asm
	ld.global.nc.u32 %r169, [%rd51];
	// end inline asm
	add.s32 	%r170, %r154, %r685;
	add.s32 	%r171, %r155, %r170;
	add.s32 	%r172, %r156, %r171;
	add.s32 	%r173, %r157, %r172;
	add.s32 	%r174, %r158, %r173;
	add.s32 	%r175, %r159, %r174;
	add.s32 	%r176, %r160, %r175;
	add.s32 	%r177, %r161, %r176;
	add.s32 	%r178, %r162, %r177;
	add.s32 	%r179, %r163, %r178;
	add.s32 	%r180, %r164, %r179;
	add.s32 	%r181, %r165, %r180;
	add.s32 	%r182, %r166, %r181;
	add.s32 	%r183, %r167, %r182;
	add.s32 	%r184, %r168, %r183;
	add.s32 	%r685, %r169, %r184;
	sub.s32 	%r185, %r120, %r674;
	setp.lt.s32 	%p5, %r185, 4096;
	@%p5 bra 	$L__BB9_68;
	add.s32 	%r674, %r674, 4096;
	setp.le.s32 	%p6, %r674, %r87;
	@%p6 bra 	$L__BB9_58;
$L__BB9_60:
	setp.le.s32 	%p7, %r120, %r674;
	@%p7 bra 	$L__BB9_68;
	sub.s32 	%r94, %r120, %r674;
	setp.ge.s32 	%p8, %r85, %r94;
	@%p8 bra 	$L__BB9_68;
	not.b32 	%r187, %r85;
	add.s32 	%r188, %r120, %r187;
	sub.s32 	%r95, %r188, %r674;
	and.b32  	%r189, %r95, 768;
	setp.eq.s32 	%p9, %r189, 768;
	mov.u32 	%r679, %r85;
	@%p9 bra 	$L__BB9_65;
	add.s32 	%r676, %r85, %r674;
	shr.u32 	%r190, %r95, 8;
	add.s32 	%r191, %r190, 1;
	and.b32  	%r192, %r191, 3;
	neg.s32 	%r675, %r192;
	mov.u32 	%r679, %r85;
$L__BB9_64:
	.pragma "nounroll";
	mul.wide.u32 	%rd54, %r676, 4;
	add.s64 	%rd53, %rd16, %rd54;
	// begin inline asm
	ld.global.nc.u32 %r193, [%rd53];
	// end inline asm
	add.s32 	%r685, %r193, %r685;
	add.s32 	%r679, %r679, 256;
	add.s32 	%r676, %r676, 256;
	add.s32 	%r675, %r675, 1;
	setp.ne.s32 	%p10, %r675, 0;
	@%p10 bra 	$L__BB9_64;
$L__BB9_65:
	setp.lt.u32 	%p11, %r95, 768;
	@%p11 bra 	$L__BB9_68;
	cvt.u64.u32 	%rd55, %r679;
	cvt.u64.u32 	%rd56, %r674;
	add.s64 	%rd57, %rd55, %rd56;
	shl.b64 	%rd58, %rd57, 2;
	add.s64 	%rd59, %rd58, %rd16;
	add.s64 	%rd124, %rd59, 2048;
	add.s32 	%r682, %r679, %r674;
$L__BB9_67:
	mul.wide.u32 	%rd64, %r682, 4;
	add.s64 	%rd60, %rd16, %rd64;
	// begin inline asm
	ld.global.nc.u32 %r194, [%rd60];
	// end inline asm
	add.s32 	%r198, %r194, %r685;
	add.s64 	%rd61, %rd124, -1024;
	// begin inline asm
	ld.global.nc.u32 %r195, [%rd61];
	// end inline asm
	add.s32 	%r199, %r195, %r198;
	// begin inline asm
	ld.global.nc.u32 %r196, [%rd124];
	// end inline asm
	add.s32 	%r200, %r196, %r199;
	add.s64 	%rd63, %rd124, 1024;
	// begin inline asm
	ld.global.nc.u32 %r197, [%rd63];
	// end inline asm
	add.s32 	%r685, %r197, %r200;
	add.s32 	%r679, %r679, 1024;
	add.s64 	%rd124, %rd124, 4096;
	add.s32 	%r682, %r682, 1024;
	setp.lt.s32 	%p12, %r679, %r94;
	@%p12 bra 	$L__BB9_67;
$L__BB9_68:
	// begin inline asm
	mov.u32 %r201, %laneid;
	// end inline asm
	mov.b32 	%r204, 1;
	mov.b32 	%r225, 31;
	mov.b32 	%r226, -1;
	// begin inline asm
	shfl.sync.down.b32 %r202, %r685, %r204, %r225, %r226;
	// end inline asm
	setp.gt.s32 	%p13, %r201, 30;
	selp.b32 	%r227, 0, %r202, %p13;
	add.s32 	%r208, %r227, %r685;
	mov.b32 	%r209, 2;
	// begin inline asm
	shfl.sync.down.b32 %r207, %r208, %r209, %r225, %r226;
	// end inline asm
	setp.gt.s32 	%p14, %r201, 29;
	selp.b32 	%r228, 0, %r207, %p14;
	add.s32 	%r213, %r208, %r228;
	mov.b32 	%r214, 4;
	// begin inline asm
	shfl.sync.down.b32 %r212, %r213, %r214, %r225, %r226;
	// end inline asm
	setp.gt.s32 	%p15, %r201, 27;
	selp.b32 	%r229, 0, %r212, %p15;
	add.s32 	%r218, %r213, %r229;
	mov.b32 	%r219, 8;
	// begin inline asm
	shfl.sync.down.b32 %r217, %r218, %r219, %r225, %r226;
	// end inline asm
	setp.gt.s32 	%p16, %r201, 23;
	selp.b32 	%r230, 0, %r217, %p16;
	add.s32 	%r223, %r218, %r230;
	mov.b32 	%r224, 16;
	// begin inline asm
	shfl.sync.down.b32 %r222, %r223, %r224, %r225, %r226;
	// end inline asm
	setp.gt.s32 	%p17, %r201, 15;
	selp.b32 	%r231, 0, %r222, %p17;
	add.s32 	%r686, %r223, %r231;
	setp.ne.s32 	%p18, %r201, 0;
	@%p18 bra 	$L__BB9_70;
	shr.u32 	%r232, %r85, 3;
	and.b32  	%r233, %r232, 124;
	mov.u32 	%r234, _ZZN3cub18CUB_300001_SM_10006detail6reduce28DeviceReduceSingleTileKernelINS2_10policy_hubIiyN4cuda3std3__44plusIiEEE10Policy1000EPiSC_iS9_iiNS7_10__identityEEEvT0_T1_T2_T3_T4_T6_E12temp_storage;
	add.s32 	%r235, %r234, %r233;
	st.shared.u32 	[%r235+8], %r686;
$L__BB9_70:
	bar.sync 	0;
	setp.ne.s32 	%p19, %r85, 0;
	@%p19 bra 	$L__BB9_72;
	ld.shared.u32 	%r236, [_ZZN3cub18CUB_300001_SM_10006detail6reduce28DeviceReduceSingleTileKernelINS2_10policy_hubIiyN4cuda3std3__44plusIiEEE10Policy1000EPiSC_iS9_iiNS7_10__identityEEEvT0_T1_T2_T3_T4_T6_E12temp_storage+12];
	add.s32 	%r237, %r236, %r686;
	ld.shared.u32 	%r238, [_ZZN3cub18CUB_300001_SM_10006detail6reduce28DeviceReduceSingleTileKernelINS2_10policy_hubIiyN4cuda3std3__44plusIiEEE10Policy1000EPiSC_iS9_iiNS7_10__identityEEEvT0_T1_T2_T3_T4_T6_E12temp_storage+16];
	add.s32 	%r239, %r237, %r238;
	ld.shared.u32 	%r240, [_ZZN3cub18CUB_300001_SM_10006detail6reduce28DeviceReduceSingleTileKernelINS2_10policy_hubIiyN4cuda3std3__44plusIiEEE10Policy1000EPiSC_iS9_iiNS7_10__identityEEEvT0_T1_T2_T3_T4_T6_E12temp_storage+20];
	add.s32 	%r241, %r239, %r240;
	ld.shared.u32 	%r242, [_ZZN3cub18CUB_300001_SM_10006detail6reduce28DeviceReduceSingleTileKernelINS2_10policy_hubIiyN4cuda3std3__44plusIiEEE10Policy1000EPiSC_iS9_iiNS7_10__identityEEEvT0_T1_T2_T3_T4_T6_E12temp_storage+24];
	add.s32 	%r243, %r241, %r242;
	ld.shared.u32 	%r244, [_ZZN3cub18CUB_300001_SM_10006detail6reduce28DeviceReduceSingleTileKernelINS2_10policy_hubIiyN4cuda3std3__44plusIiEEE10Policy1000EPiSC_iS9_iiNS7_10__identityEEEvT0_T1_T2_T3_T4_T6_E12temp_storage+28];
	add.s32 	%r245, %r243, %r244;
	ld.shared.u32 	%r246, [_ZZN3cub18CUB_300001_SM_10006detail6reduce28DeviceReduceSingleTileKernelINS2_10policy_hubIiyN4cuda3std3__44plusIiEEE10Policy1000EPiSC_iS9_iiNS7_10__identityEEEvT0_T1_T2_T3_T4_T6_E12temp_storage+32];
	add.s32 	%r247, %r245, %r246;
	ld.shared.u32 	%r248, [_ZZN3cub18CUB_300001_SM_10006detail6reduce28DeviceReduceSingleTileKernelINS2_10policy_hubIiyN4cuda3std3__44plusIiEEE10Policy1000EPiSC_iS9_iiNS7_10__identityEEEvT0_T1_T2_T3_T4_T6_E12temp_storage+36];
	add.s32 	%r686, %r247, %r248;
$L__BB9_72:
	mov.u32 	%r631, %tid.x;
	setp.ne.s32 	%p95, %r631, 0;
	@%p95 bra 	$L__BB9_74;
	add.s32 	%r632, %r686, %r121;
	st.global.u32 	[%rd1], %r632;
$L__BB9_74:
	ret;

}


// ===== COMPILED SASS (sm_100) =====

	.target	sm_100

	.elftype	@"ET_EXEC"


//--------------------- .note.nv.tkinfo           --------------------------
	.section	.note.nv.tkinfo,"",@"SHT_NOTE"
	.sectionflags	@"SHF_NOTE_NV_TKINFO"
	.tkinfo
        /*0018*/ 	.word	0x00000002
        /*0030*/ 	.string	""
        /*0030*/ 	.string	"ptxas"
        /*0030*/ 	.string	"Cuda compilation tools, release 13.0, V13.0.88"
        /*0030*/ 	.string	"Build cuda_13.0.r13.0/compiler.36424714_0"
        /*0030*/ 	.string	"-arch sm_100 -m 64 "



//--------------------- .note.nv.cuinfo           --------------------------
	.section	.note.nv.cuinfo,"",@"SHT_NOTE"
	.sectionflags	@"SHF_NOTE_NV_CUINFO"
        /*0018*/ 	.short	0x0002
        /*001a*/ 	.short	0x0064
        /*001c*/ 	.short	0x0082
	.zero		2


//--------------------- .nv.info                  --------------------------
	.section	.nv.info,"",@"SHT_CUDA_INFO"
	.align	4


	//----- nvinfo : EIATTR_REGCOUNT
	.align		4
        /*0000*/ 	.byte	0x04, 0x2f
        /*0002*/ 	.short	(.L_44 - .L_43)
	.align		4
.L_43:
        /*0004*/ 	.word	index@(_ZN3cub18CUB_300001_SM_10006detail11EmptyKernelIvEEvv)
        /*0008*/ 	.word	0x00000004


	//----- nvinfo : EIATTR_FRAME_SIZE
	.align		4
.L_44:
        /*000c*/ 	.byte	0x04, 0x11
        /*000e*/ 	.short	(.L_46 - .L_45)
	.align		4
.L_45:
        /*0010*/ 	.word	index@(_ZN3cub18CUB_300001_SM_10006detail11EmptyKernelIvEEvv)
        /*0014*/ 	.word	0x00000000


	//----- nvinfo : EIATTR_REGCOUNT
	.align		4
.L_46:
        /*0018*/ 	.byte	0x04, 0x2f
        /*001a*/ 	.short	(.L_48 - .L_47)
	.align		4
.L_47:
        /*001c*/ 	.word	index@(_ZN3cub18CUB_300001_SM_10006detail8for_each13static_kernelINS2_12policy_hub_t12policy_500_tEmN6thrust24THRUST_300001_SM_1000_NS8cuda_cub20__uninitialized_fill7functorINS7_10device_ptrIlEElEEEEvT0_T1_)
        /*0020*/ 	.word	0x00000009


	//----- nvinfo : EIATTR_FRAME_SIZE
	.align		4
.L_48:
        /*0024*/ 	.byte	0x04, 0x11
        /*0026*/ 	.short	(.L_50 - .L_49)
	.align		4
.L_49:
        /*0028*/ 	.word	index@(_ZN3cub18CUB_300001_SM_10006detail8for_each13static_kernelINS2_12policy_hub_t12policy_500_tEmN6thrust24THRUST_300001_SM_1000_NS8cuda_cub20__uninitialized_fill7functorINS7_10device_ptrIlEElEEEEvT0_T1_)
        /*002c*/ 	.word	0x00000000


	//----- nvinfo : EIATTR_REGCOUNT
	.align		4
.L_50:
        /*0030*/ 	.byte	0x04, 0x2f
        /*0032*/ 	.short	(.L_52 - .L_51)
	.align		4
.L_51:
        /*0034*/ 	.word	index@(_ZN3cub18CUB_300001_SM_10006detail9transform16transform_kernelINS2_10policy_hubILb0EN4cuda3std3__45tupleIJN6thrust24THRUST_300001_SM_1000_NS6detail15normal_iteratorINSA_10device_ptrIlEEEESF_EEEE10policy1000EiNS7_5minusIiEESF_JPlSL_EEEvT0_iT1_T2_DpNS2_10kernel_argIT3_EE)
        /*0038*/ 	.word	0x00000020


	//----- nvinfo : EIATTR_FRAME_SIZE
	.align		4
.L_52:
        /*003c*/ 	.byte	0x04, 0x11
        /*003e*/ 	.short	(.L_54 - .L_53)
	.align		4
.L_53:
        /*0040*/ 	.word	index@($__internal_1_$__cuda_sm20_div_u64)
        /*0044*/ 	.word	0x00000000


	//----- nvinfo : EIATTR_FRAME_SIZE
	.align		4
.L_54:
        /*0048*/ 	.byte	0x04, 0x11
        /*004a*/ 	.short	(.L_56 - .L_55)
	.align		4
.L_55:
        /*004c*/ 	.word	index@(_ZN3cub18CUB_300001_SM_10006detail9transform16transform_kernelINS2_10policy_hubILb0EN4cuda3std3__45tupleIJN6thrust24THRUST_300001_SM_1000_NS6detail15normal_iteratorINSA_10device_ptrIlEEEESF_EEEE10policy1000EiNS7_5minusIiEESF_JPlSL_EEEvT0_iT1_T2_DpNS2_10kernel_argIT3_EE)
        /*0050*/ 	.word	0x00000000


	//----- nvinfo : EIATTR_REGCOUNT
	.align		4
.L_56:
        /*0054*/ 	.byte	0x04, 0x2f
        /*0056*/ 	.short	(.L_58 - .L_57)
	.align		4
.L_57:
        /*0058*/ 	.word	index@(_ZN3cub18CUB_300001_SM_10006detail9transform16transform_kernelINS2_10policy_hubILb0EN4cuda3std3__45tupleIJN6thrust24THRUST_300001_SM_1000_NS6detail15normal_iteratorINSA_10device_ptrIlEEEESF_EEEE10policy1000ElNS7_5minusIiEESF_JPlSL_EEEvT0_iT1_T2_DpNS2_10kernel_argIT3_EE)
        /*005c*/ 	.word	0x00000020


	//----- nvinfo : EIATTR_FRAME_SIZE
	.align		4
.L_58:
        /*0060*/ 	.byte	0x04, 0x11
        /*0062*/ 	.short	(.L_60 - .L_59)
	.align		4
.L_59:
        /*0064*/ 	.word	index@($__internal_0_$__cuda_sm20_div_u64)
        /*0068*/ 	.word	0x00000000


	//----- nvinfo : EIATTR_FRAME_SIZE
	.align		4
.L_60:
        /*006c*/ 	.byte	0x04, 0x11
        /*006e*/ 	.short	(.L_62 - .L_61)
	.align		4
.L_61:
        /*0070*/ 	.word	index@(_ZN3cub18CUB_300001_SM_10006detail9transform16transform_kernelINS2_10policy_hubILb0EN4cuda3std3__45tupleIJN6thrust24THRUST_300001_SM_1000_NS6detail15normal_iteratorINSA_10device_ptrIlEEEESF_EEEE10policy1000ElNS7_5minusIiEESF_JPlSL_EEEvT0_iT1_T2_DpNS2_10kernel_argIT3_EE)
        /*0074*/ 	.word	0x00000000


	//----- nvinfo : EIATTR_REGCOUNT
	.align		4
.L_62:
        /*0078*/ 	.byte	0x04, 0x2f
        /*007a*/ 	.short	(.L_64 - .L_63)
	.align		4
.L_63:
        /*007c*/ 	.word	index@(_ZN3cub18CUB_300001_SM_10006detail6reduce28DeviceReduceSingleTileKernelINS2_10policy_hubIijN4cuda3std3__44plusIiEEE10Policy1000EN6thrust24THRUST_300001_SM_1000_NS6detail15normal_iteratorINSD_10device_ptrIlEEEEPijS9_ii6squareEEvT0_T1_T2_T3_T4_T6_)
        /*0080*/ 	.word	0x00000020


	//----- nvinfo : EIATTR_FRAME_SIZE
	.align		4
.L_64:
        /*0084*/ 	.byte	0x04, 0x11
        /*0086*/ 	.short	(.L_66 - .L_65)
	.align		4
.L_65:
        /*0088*/ 	.word	index@(_ZN3cub18CUB_300001_SM_10006detail6reduce28DeviceReduceSingleTileKernelINS2_10policy_hubIijN4cuda3std3__44plusIiEEE10Policy1000EN6thrust24THRUST_300001_SM_1000_NS6detail15normal_iteratorINSD_10device_ptrIlEEEEPijS9_ii6squareEEvT0_T1_T2_T3_T4_T6_)
        /*008c*/ 	.word	0x00000000


	//----- nvinfo : EIATTR_REGCOUNT
	.align		4
.L_66:
        /*0090*/ 	.byte	0x04, 0x2f
        /*0092*/ 	.short	(.L_68 - .L_67)
	.align		4
.L_67:
        /*0094*/ 	.word	index@(_ZN3cub18CUB_300001_SM_10006detail6reduce18DeviceReduceKernelINS2_10policy_hubIijN4cuda3std3__44plusIiEEE10Policy1000EN6thrust24THRUST_300001_SM_1000_NS6detail15normal_iteratorINSD_10device_ptrIlEEEEjS9_i6squareEEvT0_PT3_T1_NS0_13GridEvenShareISN_EET2_T4_)
        /*0098*/ 	.word	0x00000020


	//----- nvinfo : EIATTR_FRAME_SIZE
	.align		4
.L_68:
        /*009c*/ 	.byte	0x04, 0x11
        /*009e*/ 	.short	(.L_70 - .L_69)
	.align		4
.L_69:
        /*00a0*/ 	.word	index@(_ZN3cub18CUB_300001_SM_10006detail6reduce18DeviceReduceKernelINS2_10policy_hubIijN4cuda3std3__44plusIiEEE10Policy1000EN6thrust24THRUST_300001_SM_1000_NS6detail15normal_iteratorINSD_10device_ptrIlEEEEjS9_i6squareEEvT0_PT3_T1_NS0_13GridEvenShareISN_EET2_T4_)
        /*00a4*/ 	.word	0x00000000


	//----- nvinfo : EIATTR_REGCOUNT
	.align		4
.L_70:
        /*00a8*/ 	.byte	0x04, 0x2f
        /*00aa*/ 	.short	(.L_72 - .L_71)
	.align		4
.L_71:
        /*00ac*/ 	.word	index@(_ZN3cub18CUB_300001_SM_10006detail6reduce28DeviceReduceSingleTileKernelINS2_10policy_hubIijN4cuda3std3__44plusIiEEE10Policy1000EPiSC_iS9_iiNS7_10__identityEEEvT0_T1_T2_T3_T4_T6_)
        /*00b0*/ 	.word	0x00000020


	//----- nvinfo : EIATTR_FRAME_SIZE
	.align		4
.L_72:
        /*00b4*/ 	.byte	0x04, 0x11
        /*00b6*/ 	.short	(.L_74 - .L_73)
	.align		4
.L_73:
        /*00b8*/ 	.word	index@(_ZN3cub18CUB_300001_SM_10006detail6reduce28DeviceReduceSingleTileKernelINS2_10policy_hubIijN4cuda3std3__44plusIiEEE10Policy1000EPiSC_iS9_iiNS7_10__identityEEEvT0_T1_T2_T3_T4_T6_)
        /*00bc*/ 	.word	0x00000000


	//----- nvinfo : EIATTR_REGCOUNT
	.align		4
.L_74:
        /*00c0*/ 	.byte	0x04, 0x2f
        /*00c2*/ 	.short	(.L_76 - .L_75)
	.align		4
.L_75:
        /*00c4*/ 	.word	index@(_ZN3cub18CUB_300001_SM_10006detail6reduce28DeviceReduceSingleTileKernelINS2_10policy_hubIiyN4cuda3std3__44plusIiEEE10Policy1000EN6thrust24THRUST_300001_SM_1000_NS6detail15normal_iteratorINSD_10device_ptrIlEEEEPiyS9_ii6squareEEvT0_T1_T2_T3_T4_T6_)
        /*00c8*/ 	.word	0x00000020


	//----- nvinfo : EIATTR_FRAME_SIZE
	.align		4
.L_76:
        /*00cc*/ 	.byte	0x04, 0x11
        /*00ce*/ 	.short	(.L_78 - .L_77)
	.align		4
.L_77:
        /*00d0*/ 	.word	index@(_ZN3cub18CUB_300001_SM_10006detail6reduce28DeviceReduceSingleTileKernelINS2_10policy_hubIiyN4cuda3std3__44plusIiEEE10Policy1000EN6thrust24THRUST_300001_SM_1000_NS6detail15normal_iteratorINSD_10device_ptrIlEEEEPiyS9_ii6squareEEvT0_T1_T2_T3_T4_T6_)
        /*00d4*/ 	.word	0x00000000


	//----- nvinfo : EIATTR_REGCOUNT
	.align		4
.L_78:
        /*00d8*/ 	.byte	0x04, 0x2f
        /*00da*/ 	.short	(.L_80 - .L_79)
	.align		4
.L_79:
        /*00dc*/ 	.word	index@(_ZN3cub18CUB_300001_SM_10006detail6reduce18DeviceReduceKernelINS2_10policy_hubIiyN4cuda3std3__44plusIiEEE10Policy1000EN6thrust24THRUST_300001_SM_1000_NS6detail15normal_iteratorINSD_10device_ptrIlEEEEyS9_i6squareEEvT0_PT3_T1_NS0_13GridEvenShareISN_EET2_T4_)
        /*00e0*/ 	.word	0x00000020


	//----- nvinfo : EIATTR_FRAME_SIZE
	.align		4
.L_80:
        /*00e4*/ 	.byte	0x04, 0x11
        /*00e6*/ 	.short	(.L_82 - .L_81)
	.align		4
.L_81:
        /*00e8*/ 	.word	index@(_ZN3cub18CUB_300001_SM_10006detail6reduce18DeviceReduceKernelINS2_10policy_hubIiyN4cuda3std3__44plusIiEEE10Policy1000EN6thrust24THRUST_300001_SM_1000_NS6detail15normal_iteratorINSD_10device_ptrIlEEEEyS9_i6squareEEvT0_PT3_T1_NS0_13GridEvenShareISN_EET2_T4_)
        /*00ec*/ 	.word	0x00000000


	//----- nvinfo : EIATTR_REGCOUNT
	.align		4
.L_82:
        /*00f0*/ 	.byte	0x04, 0x2f
        /*00f2*/ 	.short	(.L_84 - .L_83)
	.align		4
.L_83:
        /*00f4*/ 	.word	index@(_ZN3cub18CUB_300001_SM_10006detail6reduce28DeviceReduceSingleTileKernelINS2_10policy_hubIiyN4cuda3std3__44plusIiEEE10Policy1000EPiSC_iS9_iiNS7_10__identityEEEvT0_T1_T2_T3_T4_T6_)
        /*00f8*/ 	.word	0x00000020


	//----- nvinfo : EIATTR_FRAME_SIZE
	.align		4
.L_84:
        /*00fc*/ 	.byte	0x04, 0x11
        /*00fe*/ 	.short	(.L_86 - .L_85)
	.align		4
.L_85:
        /*0100*/ 	.word	index@(_ZN3cub18CUB_300001_SM_10006detail6reduce28DeviceReduceSingleTileKernelINS2_10policy_hubIiyN4cuda3std3__44plusIiEEE10Policy1000EPiSC_iS9_iiNS7_10__identityEEEvT0_T1_T2_T3_T4_T6_)
        /*0104*/ 	.word	0x00000000


	//----- nvinfo : EIATTR_MIN_STACK_SIZE
	.align		4
.L_86:
        /*0108*/ 	.byte	0x04, 0x12
        /*010a*/ 	.short	(.L_88 - .L_87)
	.align		4
.L_87:
        /*010c*/ 	.word	index@(_ZN3cub18CUB_300001_SM_10006detail6reduce28DeviceReduceSingleTileKernelINS2_10policy_hubIiyN4cuda3std3__44plusIiEEE10Policy1000EPiSC_iS9_iiNS7_10__identityEEEvT0_T1_T2_T3_T4_T6_)
        /*0110*/ 	.word	0x00000000


	//----- nvinfo : EIATTR_MIN_STACK_SIZE
	.align		4
.L_88:
        /*0114*/ 	.byte	0x04, 0x12
        /*0116*/ 	.short	(.L_90 - .L_89)
	.align		4
.L_89:
        /*0118*/ 	.word	index@(_ZN3cub18CUB_300001_SM_10006detail6reduce18DeviceReduceKernelINS2_10policy_hubIiyN4cuda3std3__44plusIiEEE10Policy1000EN6thrust24THRUST_300001_SM_1000_NS6detail15normal_iteratorINSD_10device_ptrIlEEEEyS9_i6squareEEvT0_PT3_T1_NS0_13GridEvenShareISN_EET2_T4_)
        /*011c*/ 	.word	0x00000000


	//----- nvinfo : EIATTR_MIN_STACK_SIZE
	.align		4
.L_90:
        /*0120*/ 	.byte	0x04, 0x12
        /*0122*/ 	.short	(.L_92 - .L_91)
	.align		4
.L_91:
        /*0124*/ 	.word	index@(_ZN3cub18CUB_300001_SM_10006detail6reduce28DeviceReduceSingleTileKernelINS2_10policy_hubIiyN4cuda3std3__44plusIiEEE10Policy1000EN6thrust24THRUST_300001_SM_1000_NS6detail15normal_iteratorINSD_10device_ptrIlEEEEPiyS9_ii6squareEEvT0_T1_T2_T3_T4_T6_)
        /*0128*/ 	.word	0x00000000


	//----- nvinfo : EIATTR_MIN_STACK_SIZE
	.align		4
.L_92:
        /*012c*/ 	.byte	0x04, 0x12
        /*012e*/ 	.short	(.L_94 - .L_93)
	.align		4
.L_93:
        /*0130*/ 	.word	index@(_ZN3cub18CUB_300001_SM_10006detail6reduce28DeviceReduceSingleTileKernelINS2_10policy_hubIijN4cuda3std3__44plusIiEEE10Policy1000EPiSC_iS9_iiNS7_10__identityEEEvT0_T1_T2_T3_T4_T6_)
        /*0134*/ 	.word	0x00000000


	//----- nvinfo : EIATTR_MIN_STACK_SIZE
	.align		4
.L_94:
        /*0138*/ 	.byte	0x04, 0x12
        /*013a*/ 	.short	(.L_96 - .L_95)
	.align		4
.L_95:
        /*013c*/ 	.word	index@(_ZN3cub18CUB_300001_SM_10006detail6reduce18DeviceReduceKernelINS2_10policy_hubIijN4cuda3std3__44plusIiEEE10Policy1000EN6thrust24THRUST_300001_SM_1000_NS6detail15normal_iteratorINSD_10device_ptrIlEEEEjS9_i6squareEEvT0_PT3_T1_NS0_13GridEvenShareISN_EET2_T4_)
        /*0140*/ 	.word	0x00000000


	//----- nvinfo : EIATTR_MIN_STACK_SIZE
	.align		4
.L_96:
        /*0144*/ 	.byte	0x04, 0x12
        /*0146*/ 	.short	(.L_98 - .L_97)
	.align		4
.L_97:
        /*0148*/ 	.word	index@(_ZN3cub18CUB_300001_SM_10006detail6reduce28DeviceReduceSingleTileKernelINS2_10policy_hubIijN4cuda3std3__44plusIiEEE10Policy1000EN6thrust24THRUST_300001_SM_1000_NS6detail15normal_iteratorINSD_10device_ptrIlEEEEPijS9_ii6squareEEvT0_T1_T2_T3_T4_T6_)
        /*014c*/ 	.word	0x00000000


	//----- nvinfo : EIATTR_MIN_STACK_SIZE
	.align		4
.L_98:
        /*0150*/ 	.byte	0x04, 0x12
        /*0152*/ 	.short	(.L_100 - .L_99)
	.align		4
.L_99:
        /*0154*/ 	.word	index@(_ZN3cub18CUB_300001_SM_10006detail9transform16transform_kernelINS2_10policy_hubILb0EN4cuda3std3__45tupleIJN6thrust24THRUST_300001_SM_1000_NS6detail15normal_iteratorINSA_10device_ptrIlEEEESF_EEEE10policy1000ElNS7_5minusIiEESF_JPlSL_EEEvT0_iT1_T2_DpNS2_10kernel_argIT3_EE)
        /*0158*/ 	.word	0x00000000


	//----- nvinfo : EIATTR_MIN_STACK_SIZE
	.align		4
.L_100:
        /*015c*/ 	.byte	0x04, 0x12
        /*015e*/ 	.short	(.L_102 - .L_101)
	.align		4
.L_101:
        /*0160*/ 	.word	index@(_ZN3cub18CUB_300001_SM_10006detail9transform16transform_kernelINS2_10policy_hubILb0EN4cuda3std3__45tupleIJN6thrust24THRUST_300001_SM_1000_NS6detail15normal_iteratorINSA_10device_ptrIlEEEESF_EEEE10policy1000EiNS7_5minusIiEESF_JPlSL_EEEvT0_iT1_T2_DpNS2_10kernel_argIT3_EE)
        /*0164*/ 	.word	0x00000000


	//----- nvinfo : EIATTR_MIN_STACK_SIZE
	.align		4
.L_102:
        /*0168*/ 	.byte	0x04, 0x12
        /*016a*/ 	.short	(.L_104 - .L_103)
	.align		4
.L_103:
        /*016c*/ 	.word	index@(_ZN3cub18CUB_300001_SM_10006detail8for_each13static_kernelINS2_12policy_hub_t12policy_500_tEmN6thrust24THRUST_300001_SM_1000_NS8cuda_cub20__uninitialized_fill7functorINS7_10device_ptrIlEElEEEEvT0_T1_)
        /*0170*/ 	.word	0x00000000


	//----- nvinfo : EIATTR_MIN_STACK_SIZE
	.align		4
.L_104:
        /*0174*/ 	.byte	0x04, 0x12
        /*0176*/ 	.short	(.L_106 - .L_105)
	.align		4
.L_105:
        /*0178*/ 	.word	index@(_ZN3cub18CUB_300001_SM_10006detail11EmptyKernelIvEEvv)
        /*017c*/ 	.word	0x00000000
.L_106:


//--------------------- .nv.compat                --------------------------
	.section	.nv.compat,"",@"SHT_CUDA_COMPAT_INFO"
	.align	4
        /*0000*/ 	.byte	0x02, 0x09, 0x00, 0x00, 0x02, 0x02, 0x02, 0x00, 0x02, 0x05, 0x05, 0x00, 0x03, 0x07, 0x01, 0x01
        /*0010*/ 	.byte	0x02, 0x03, 0x00, 0x00, 0x02, 0x06, 0x01, 0x00, 0x04, 0x0b, 0x08, 0x00, 0x09, 0x00, 0x00, 0x00
        /*0020*/ 	.byte	0x00, 0x00, 0x00, 0x00


//--------------------- .nv.info._ZN3cub18CUB_300001_SM_10006detail6reduce28DeviceReduceSingleTileKernelINS2_10policy_hubIiyN4cuda3std3__44plusIiEEE10Policy1000EPiSC_iS9_iiNS7_10__identityEEEvT0_T1_T2_T3_T4_T6_ --------------------------
	.section	.nv.info._ZN3cub18CUB_300001_SM_10006detail6reduce28DeviceReduceSingleTileKernelINS2_10policy_hubIiyN4cuda3std3__44plusIiEEE10Policy1000EPiSC_iS9_iiNS7_10__identityEEEvT0_T1_T2_T3_T4_T6_,"",@"SHT_CUDA_INFO"
	.sectionflags	@""
	.align	4


	//----- nvinfo : EIATTR_CUDA_API_VERSION
	.align		4
        /*0000*/ 	.byte	0x04, 0x37
        /*0002*/ 	.short	(.L_108 - .L_107)
.L_107:
        /*0004*/ 	.word	0x00000082


	//----- nvinfo : EIATTR_KPARAM_INFO
	.align		4
.L_108:
        /*0008*/ 	.byte	0x04, 0x17
        /*000a*/ 	.short	(.L_110 - .L_109)
.L_109:
        /*000c*/ 	.word	0x00000000
        /*0010*/ 	.short	0x0005
        /*0012*/ 	.short	0x001c
        /*0014*/ 	.byte	0x00, 0xf0, 0x05, 0x00


	//----- nvinfo : EIATTR_KPARAM_INFO
	.align		4
.L_110:
        /*0018*/ 	.byte	0x04, 0x17
        /*001a*/ 	.short	(.L_112 - .L_111)
.L_111:
        /*001c*/ 	.word	0x00000000
        /*0020*/ 	.short	0x0004
        /*0022*/ 	.short	0x0018
        /*0024*/ 	.byte	0x00, 0xf0, 0x11, 0x00


	//----- nvinfo : EIATTR_KPARAM_INFO
	.align		4
.L_112:
        /*0028*/ 	.byte	0x04, 0x17
        /*002a*/ 	.short	(.L_114 - .L_113)
.L_113:
        /*002c*/ 	.word	0x00000000
        /*0030*/ 	.short	0x0003
        /*0032*/ 	.short	0x0014
        /*0034*/ 	.byte	0x00, 0xf0, 0x05, 0x00


	//----- nvinfo : EIATTR_KPARAM_INFO
	.align		4
.L_114:
        /*0038*/ 	.byte	0x04, 0x17
        /*003a*/ 	.short	(.L_116 - .L_115)
.L_115:
        /*003c*/ 	.word	0x00000000
        /*0040*/ 	.short	0x0002
        /*0042*/ 	.short	0x0010
        /*0044*/ 	.byte	0x00, 0xf0, 0x11, 0x00


	//----- nvinfo : EIATTR_KPARAM_INFO
	.align		4
.L_116:
        /*0048*/ 	.byte	0x04, 0x17
        /*004a*/ 	.short	(.L_118 - .L_117)
.L_117:
        /*004c*/ 	.word	0x00000000
        /*0050*/ 	.short	0x0001
        /*0052*/ 	.short	0x0008
        /*0054*/ 	.byte	0x00, 0xf5, 0x21, 0x00


	//----- nvinfo : EIATTR_KPARAM_INFO
	.align		4
.L_118:
        /*0058*/ 	.byte	0x04, 0x17
        /*005a*/ 	.short	(.L_120 - .L_119)
.L_119:
        /*005c*/ 	.word	0x00000000
        /*0060*/ 	.short	0x0000
        /*0062*/ 	.short	0x0000
        /*0064*/ 	.byte	0x00, 0xf5, 0x21, 0x00


	//----- nvinfo : EIATTR_SPARSE_MMA_MASK
	.align		4
.L_120:
        /*0068*/ 	.byte	0x03, 0x50
        /*006a*/ 	.short	0x0000


	//----- nvinfo : EIATTR_MAXREG_COUNT
	.align		4
        /*006c*/ 	.byte	0x03, 0x1b
        /*006e*/ 	.short	0x00ff


	//----- nvinfo : EIATTR_NUM_BARRIERS
	.align		4
        /*0070*/ 	.byte	0x02, 0x4c
        /*0072*/ 	.byte	0x01
	.zero		1


	//----- nvinfo : EIATTR_MERCURY_ISA_VERSION
	.align		4
        /*0074*/ 	.byte	0x03, 0x5f
        /*0076*/ 	.short	0x0101


	//----- nvinfo : EIATTR_COOP_GROUP_MASK_REGIDS
	.align		4
        /*0078*/ 	.byte	0x04, 0x29
        /*007a*/ 	.short	(.L_122 - .L_121)


	//   ....[0]....
.L_121:
        /*007c*/ 	.word	0xffffffff


	//   ....[1]....
        /*0080*/ 	.word	0xffffffff


	//   ....[2]....
        /*0084*/ 	.word	0xffffffff


	//   ....[3]....
        /*0088*/ 	.word	0xffffffff


	//   ....[4]....
        /*008c*/ 	.word	0xffffffff


	//   ....[5]....
        /*0090*/ 	.word	0xffffffff


	//   ....[6]....
        /*0094*/ 	.word	0xffffffff


	//   ....[7]....
        /*0098*/ 	.word	0xffffffff


	//   ....[8]....
        /*009c*/ 	.word	0xffffffff


	//   ....[9]....
        /*00a0*/ 	.word	0xffffffff


	//   ....[10]....
        /*00a4*/ 	.word	0xffffffff


	//   ....[11]....
        /*00a8*/ 	.word	0xffffffff


	//   ....[12]....
        /*00ac*/ 	.word	0xffffffff


	//   ....[13]....
        /*00b0*/ 	.word	0xffffffff


	//   ....[14]....
        /*00b4*/ 	.word	0xffffffff


	//   ....[15]....
        /*00b8*/ 	.word	0xffffffff


	//   ....[16]....
        /*00bc*/ 	.word	0xffffffff


	//   ....[17]....
        /*00c0*/ 	.word	0xffffffff


	//   ....[18]....
        /*00c4*/ 	.word	0xffffffff


	//   ....[19]....
        /*00c8*/ 	.word	0xffffffff


	//   ....[20]....
        /*00cc*/ 	.word	0xffffffff


	//   ....[21]....
        /*00d0*/ 	.word	0xffffffff


	//   ....[22]....
        /*00d4*/ 	.word	0xffffffff


	//   ....[23]....
        /*00d8*/ 	.word	0xffffffff


	//   ....[24]....
        /*00dc*/ 	.word	0xffffffff


	//   ....[25]....
        /*00e0*/ 	.word	0xffffffff


	//   ....[26]....
        /*00e4*/ 	.word	0xffffffff


	//   ....[27]....
        /*00e8*/ 	.word	0xffffffff


	//   ....[28]....
        /*00ec*/ 	.word	0xffffffff


	//   ....[29]....
        /*00f0*/ 	.word	0xffffffff


	//----- nvinfo : EIATTR_COOP_GROUP_INSTR_OFFSETS
	.align		4
.L_122:
        /*00f4*/ 	.byte	0x04, 0x28
        /*00f6*/ 	.short	(.L_124 - .L_123)


	//   ....[0]....
.L_123:
        /*00f8*/ 	.word	0x00000890


	//   ....[1]....
        /*00fc*/ 	.word	0x000008f0


	//   ....[2]....
        /*0100*/ 	.word	0x00000940


	//   ....[3]....
        /*0104*/ 	.word	0x000009b0


	//   ....[4]....
        /*0108*/ 	.word	0x00000a10


	//   ....[5]....
        /*010c*/ 	.word	0x00000ba0


	//   ....[6]....
        /*0110*/ 	.word	0x00000c40


	//   ....[7]....
        /*0114*/ 	.word	0x00000cc0


	//   ....[8]....
        /*0118*/ 	.word	0x00000d20


	//   ....[9]....
        /*011c*/ 	.word	0x00000d60


	//   ....[10]....
        /*0120*/ 	.word	0x000019d0


	//   ....[11]....
        /*0124*/ 	.word	0x00001a30


	//   ....[12]....
        /*0128*/ 	.word	0x00001a90


	//   ....[13]....
        /*012c*/ 	.word	0x00001af0


	//   ....[14]....
        /*0130*/ 	.word	0x00001b50


	//   ....[15]....
        /*0134*/ 	.word	0x000023f0


	//   ....[16]....
        /*0138*/ 	.word	0x00002450


	//   ....[17]....
        /*013c*/ 	.word	0x000024a0


	//   ....[18]....
        /*0140*/ 	.word	0x00002510


	//   ....[19]....
        /*0144*/ 	.word	0x00002570


	//   ....[20]....
        /*0148*/ 	.word	0x00002700


	//   ....[21]....
        /*014c*/ 	.word	0x00002790


	//   ....[22]....
        /*0150*/ 	.word	0x000027e0


	//   ....[23]....
        /*0154*/ 	.word	0x00002850


	//   ....[24]....
        /*0158*/ 	.word	0x000028c0


	//   ....[25]....
        /*015c*/ 	.word	0x000036a0


	//   ....[26]....
        /*0160*/ 	.word	0x00003700


	//   ....[27]....
        /*0164*/ 	.word	0x00003760


	//   ....[28]....
        /*0168*/ 	.word	0x000037c0


	//   ....[29]....
        /*016c*/ 	.word	0x00003820


	//----- nvinfo : EIATTR_VRC_CTA_INIT_COUNT
	.align		4
.L_124:
        /*0170*/ 	.byte	0x02, 0x4a
	.zero		1
	.zero		1


	//----- nvinfo : EIATTR_EXIT_INSTR_OFFSETS
	.align		4
        /*0174*/ 	.byte	0x04, 0x1c
        /*0176*/ 	.short	(.L_126 - .L_125)


	//   ....[0]....
.L_125:
        /*0178*/ 	.word	0x00000080


	//   ....[1]....
        /*017c*/ 	.word	0x000000c0


	//   ....[2]....
        /*0180*/ 	.word	0x00003940


	//   ....[3]....
        /*0184*/ 	.word	0x00003990


	//----- nvinfo : EIATTR_MAX_THREADS
	.align		4
.L_126:
        /*0188*/ 	.byte	0x04, 0x05
        /*018a*/ 	.short	(.L_128 - .L_127)
.L_127:
        /*018c*/ 	.word	0x00000100
        /*0190*/ 	.word	0x00000001
        /*0194*/ 	.word	0x00000001


	//----- nvinfo : EIATTR_CRS_STACK_SIZE
	.align		4
.L_128:
        /*0198*/ 	.byte	0x04, 0x1e
        /*019a*/ 	.short	(.L_130 - .L_129)
.L_129:
        /*019c*/ 	.word	0x00000000


	//----- nvinfo : EIATTR_CBANK_PARAM_SIZE
	.align		4
.L_130:
        /*01a0*/ 	.byte	0x03, 0x19
        /*01a2*/ 	.short	0x001d


	//----- nvinfo : EIATTR_PARAM_CBANK
	.align		4
        /*01a4*/ 	.byte	0x04, 0x0a
        /*01a6*/ 	.short	(.L_132 - .L_131)
	.align		4
.L_131:
        /*01a8*/ 	.word	index@(.nv.constant0._ZN3cub18CUB_300001_SM_10006detail6reduce28DeviceReduceSingleTileKernelINS2_10policy_hubIiyN4cuda3std3__44plusIiEEE10Policy1000EPiSC_iS9_iiNS7_10__identityEEEvT0_T1_T2_T3_T4_T6_)
        /*01ac*/ 	.short	0x0380
        /*01ae*/ 	.short	0x001d


	//----- nvinfo : EIATTR_SW_WAR
	.align		4
.L_132:
        /*01b0*/ 	.byte	0x04, 0x36
        /*01b2*/ 	.short	(.L_134 - .L_133)
.L_133:
        /*01b4*/ 	.word	0x00000008
.L_134:


//--------------------- .nv.info._ZN3cub18CUB_300001_SM_10006detail6reduce18DeviceReduceKernelINS2_10policy_hubIiyN4cuda3std3__44plusIiEEE10Policy1000EN6thrust24THRUST_300001_SM_1000_NS6detail15normal_iteratorINSD_10device_ptrIlEEEEyS9_i6squareEEvT0_PT3_T1_NS0_13GridEvenShareISN_EET2_T4_ --------------------------
	.section	.nv.info._ZN3cub18CUB_300001_SM_10006detail6reduce18DeviceReduceKernelINS2_10policy_hubIiyN4cuda3std3__44plusIiEEE10Policy1000EN6thrust24THRUST_300001_SM_1000_NS6detail15normal_iteratorINSD_10device_ptrIlEEEEyS9_i6squareEEvT0_PT3_T1_NS0_13GridEvenShareISN_EET2_T4_,"",@"SHT_CUDA_INFO"
	.sectionflags	@""
	.align	4


	//----- nvinfo : EIATTR_CUDA_API_VERSION
	.align		4
        /*0000*/ 	.byte	0x04, 0x37
        /*0002*/ 	.short	(.L_136 - .L_135)
.L_135:
        /*0004*/ 	.word	0x00000082


	//----- nvinfo : EIATTR_KPARAM_INFO
	.align		4
.L_136:
        /*0008*/ 	.byte	0x04, 0x17
        /*000a*/ 	.short	(.L_138 - .L_137)
.L_137:
        /*000c*/ 	.word	0x00000000
        /*0010*/ 	.short	0x0005
        /*0012*/ 	.short	0x0061
        /*0014*/ 	.byte	0x00, 0xf0, 0x05, 0x00


	//----- nvinfo : EIATTR_KPARAM_INFO
	.align		4
.L_138:
        /*0018*/ 	.byte	0x04, 0x17
        /*001a*/ 	.short	(.L_140 - .L_139)
.L_139:
        /*001c*/ 	.word	0x00000000
        /*0020*/ 	.short	0x0004
        /*0022*/ 	.short	0x0060
        /*0024*/ 	.byte	0x00, 0xf0, 0x05, 0x00


	//----- nvinfo : EIATTR_KPARAM_INFO
	.align		4
.L_140:
        /*0028*/ 	.byte	0x04, 0x17
        /*002a*/ 	.short	(.L_142 - .L_141)
.L_141:
        /*002c*/ 	.word	0x00000000
        /*0030*/ 	.short	0x0003
        /*0032*/ 	.short	0x0018
        /*0034*/ 	.byte	0x00, 0xf0, 0x21, 0x01


	//----- nvinfo : EIATTR_KPARAM_INFO
	.align		4
.L_142:
        /*0038*/ 	.byte	0x04, 0x17
        /*003a*/ 	.short	(.L_144 - .L_143)
.L_143:
        /*003c*/ 	.word	0x00000000
        /*0040*/ 	.short	0x0002
        /*0042*/ 	.short	0x0010
        /*0044*/ 	.byte	0x00, 0xf0, 0x21, 0x00


	//----- nvinfo : EIATTR_KPARAM_INFO
	.align		4
.L_144:
        /*0048*/ 	.byte	0x04, 0x17
        /*004a*/ 	.short	(.L_146 - .L_145)
.L_145:
        /*004c*/ 	.word	0x00000000
        /*0050*/ 	.short	0x0001
        /*0052*/ 	.short	0x0008
        /*0054*/ 	.byte	0x00, 0xf5, 0x21, 0x00


	//----- nvinfo : EIATTR_KPARAM_INFO
	.align		4
.L_146:
        /*0058*/ 	.byte	0x04, 0x17
        /*005a*/ 	.short	(.L_148 - .L_147)
.L_147:
        /*005c*/ 	.word	0x00000000
        /*0060*/ 	.short	0x0000
        /*0062*/ 	.short	0x0000
        /*0064*/ 	.byte	0x00, 0xf0, 0x21, 0x00


	//----- nvinfo : EIATTR_SPARSE_MMA_MASK
	.align		4
.L_148:
        /*0068*/ 	.byte	0x03, 0x50
        /*006a*/ 	.short	0x0000


	//----- nvinfo : EIATTR_MAXREG_COUNT
	.align		4
        /*006c*/ 	.byte	0x03, 0x1b
        /*006e*/ 	.short	0x00ff


	//----- nvinfo : EIATTR_NUM_BARRIERS
	.align		4
        /*0070*/ 	.byte	0x02, 0x4c
        /*0072*/ 	.byte	0x01
	.zero		1


	//----- nvinfo : EIATTR_MERCURY_ISA_VERSION
	.align		4
        /*0074*/ 	.byte	0x03, 0x5f
        /*0076*/ 	.short	0x0101


	//----- nvinfo : EIATTR_COOP_GROUP_MASK_REGIDS
	.align		4
        /*0078*/ 	.byte	0x04, 0x29
        /*007a*/ 	.short	(.L_150 - .L_149)


	//   ....[0]....
.L_149:
        /*007c*/ 	.word	0xffffffff


	//   ....[1]....
        /*0080*/ 	.word	0xffffffff


	//   ....[2]....
        /*0084*/ 	.word	0xffffffff


	//   ....[3]....
        /*0088*/ 	.word	0xffffffff


	//   ....[4]....
        /*008c*/ 	.word	0xffffffff


	//   ....[5]....
        /*0090*/ 	.word	0xffffffff


	//   ....[6]....
        /*0094*/ 	.word	0xffffffff


	//   ....[7]....
        /*0098*/ 	.word	0xffffffff


	//   ....[8]....
        /*009c*/ 	.word	0xffffffff


	//   ....[9]....
        /*00a0*/ 	.word	0xffffffff


	//   ....[10]....
        /*00a4*/ 	.word	0xffffffff


	//   ....[11]....
        /*00a8*/ 	.word	0xffffffff


	//   ....[12]....
        /*00ac*/ 	.word	0xffffffff


	//   ....[13]....
        /*00b0*/ 	.word	0xffffffff


	//   ....[14]....
        /*00b4*/ 	.word	0xffffffff


	//----- nvinfo : EIATTR_COOP_GROUP_INSTR_OFFSETS
	.align		4
.L_150:
        /*00b8*/ 	.byte	0x04, 0x28
        /*00ba*/ 	.short	(.L_152 - .L_151)


	//   ....[0]....
.L_151:
        /*00bc*/ 	.word	0x000009c0


	//   ....[1]....
        /*00c0*/ 	.word	0x00000a20


	//   ....[2]....
        /*00c4*/ 	.word	0x00000a80


	//   ....[3]....
        /*00c8*/ 	.word	0x00000ae0


	//   ....[4]....
        /*00cc*/ 	.word	0x00000b40


	//   ....[5]....
        /*00d0*/ 	.word	0x00000cd0


	//   ....[6]....
        /*00d4*/ 	.word	0x00000d70


	//   ....[7]....
        /*00d8*/ 	.word	0x00000de0


	//   ....[8]....
        /*00dc*/ 	.word	0x00000e50


	//   ....[9]....
        /*00e0*/ 	.word	0x00000e90


	//   ....[10]....
        /*00e4*/ 	.word	0x00002080


	//   ....[11]....
        /*00e8*/ 	.word	0x000020f0


	//   ....[12]....
        /*00ec*/ 	.word	0x00002150


	//   ....[13]....
        /*00f0*/ 	.word	0x000021b0


	//   ....[14]....
        /*00f4*/ 	.word	0x00002210


	//----- nvinfo : EIATTR_VRC_CTA_INIT_COUNT
	.align		4
.L_152:
        /*00f8*/ 	.byte	0x02, 0x4a
	.zero		1
	.zero		1


	//----- nvinfo : EIATTR_EXIT_INSTR_OFFSETS
	.align		4
        /*00fc*/ 	.byte	0x04, 0x1c
        /*00fe*/ 	.short	(.L_154 - .L_153)


	//   ....[0]....
.L_153:
        /*0100*/ 	.word	0x00002330


	//   ....[1]....
        /*0104*/ 	.word	0x00002390


	//----- nvinfo : EIATTR_MAX_THREADS
	.align		4
.L_154:
        /*0108*/ 	.byte	0x04, 0x05
        /*010a*/ 	.short	(.L_156 - .L_155)
.L_155:
        /*010c*/ 	.word	0x00000100
        /*0110*/ 	.word	0x00000001
        /*0114*/ 	.word	0x00000001


	//----- nvinfo : EIATTR_CRS_STACK_SIZE
	.align		4
.L_156:
        /*0118*/ 	.byte	0x04, 0x1e
        /*011a*/ 	.short	(.L_158 - .L_157)
.L_157:
        /*011c*/ 	.word	0x00000000


	//----- nvinfo : EIATTR_CBANK_PARAM_SIZE
	.align		4
.L_158:
        /*0120*/ 	.byte	0x03, 0x19
        /*0122*/ 	.short	0x0062


	//----- nvinfo : EIATTR_PARAM_CBANK
	.align		4
        /*0124*/ 	.byte	0x04, 0x0a
        /*0126*/ 	.short	(.L_160 - .L_159)
	.align		4
.L_159:
        /*0128*/ 	.word	index@(.nv.constant0._ZN3cub18CUB_300001_SM_10006detail6reduce18DeviceReduceKernelINS2_10policy_hubIiyN4cuda3std3__44plusIiEEE10Policy1000EN6thrust24THRUST_300001_SM_1000_NS6detail15normal_iteratorINSD_10device_ptrIlEEEEyS9_i6squareEEvT0_PT3_T1_NS0_13GridEvenShareISN_EET2_T4_)
        /*012c*/ 	.short	0x0380
        /*012e*/ 	.short	0x0062


	//----- nvinfo : EIATTR_SW_WAR
	.align		4
.L_160:
        /*0130*/ 	.byte	0x04, 0x36
        /*0132*/ 	.short	(.L_162 - .L_161)
.L_161:
        /*0134*/ 	.word	0x00000008
.L_162:


//--------------------- .nv.info._ZN3cub18CUB_300001_SM_10006detail6reduce28DeviceReduceSingleTileKernelINS2_10policy_hubIiyN4cuda3std3__44plusIiEEE10Policy1000EN6thrust24THRUST_300001_SM_1000_NS6detail15normal_iteratorINSD_10device_ptrIlEEEEPiyS9_ii6squareEEvT0_T1_T2_T3_T4_T6_ --------------------------
	.section	.nv.info._ZN3cub18CUB_300001_SM_10006detail6reduce28DeviceReduceSingleTileKernelINS2_10policy_hubIiyN4cuda3std3__44plusIiEEE10Policy1000EN6thrust24THRUST_300001_SM_1000_NS6detail15normal_iteratorINSD_10device_ptrIlEEEEPiyS9_ii6squareEEvT0_T1_T2_T3_T4_T6_,"",@"SHT_CUDA_INFO"
	.sectionflags	@""
	.align	4


	//----- nvinfo : EIATTR_CUDA_API_VERSION
	.align		4
        /*0000*/ 	.byte	0x04, 0x37
        /*0002*/ 	.short	(.L_164 - .L_163)
.L_163:
        /*0004*/ 	.word	0x00000082


	//----- nvinfo : EIATTR_KPARAM_INFO
	.align		4
.L_164:
        /*0008*/ 	.byte	0x04, 0x17
        /*000a*/ 	.short	(.L_166 - .L_165)
.L_165:
        /*000c*/ 	.word	0x00000000
        /*0010*/ 	.short	0x0005
        /*0012*/ 	.short	0x0020
        /*0014*/ 	.byte	0x00, 0xf0, 0x05, 0x00


	//----- nvinfo : EIATTR_KPARAM_INFO
	.align		4
.L_166:
        /*0018*/ 	.byte	0x04, 0x17
        /*001a*/ 	.short	(.L_168 - .L_167)
.L_167:
        /*001c*/ 	.word	0x00000000
        /*0020*/ 	.short	0x0004
        /*0022*/ 	.short	0x001c
        /*0024*/ 	.byte	0x00, 0xf0, 0x11, 0x00


	//----- nvinfo : EIATTR_KPARAM_INFO
	.align		4
.L_168:
        /*0028*/ 	.byte	0x04, 0x17
        /*002a*/ 	.short	(.L_170 - .L_169)
.L_169:
        /*002c*/ 	.word	0x00000000
        /*0030*/ 	.short	0x0003
        /*0032*/ 	.short	0x0018
        /*0034*/ 	.byte	0x00, 0xf0, 0x05, 0x00


	//----- nvinfo : EIATTR_KPARAM_INFO
	.align		4
.L_170:
        /*0038*/ 	.byte	0x04, 0x17
        /*003a*/ 	.short	(.L_172 - .L_171)
.L_171:
        /*003c*/ 	.word	0x00000000
        /*0040*/ 	.short	0x0002
        /*0042*/ 	.short	0x0010
        /*0044*/ 	.byte	0x00, 0xf0, 0x21, 0x00


	//----- nvinfo : EIATTR_KPARAM_INFO
	.align		4
.L_172:
        /*0048*/ 	.byte	0x04, 0x17
        /*004a*/ 	.short	(.L_174 - .L_173)
.L_173:
        /*004c*/ 	.word	0x00000000
        /*0050*/ 	.short	0x0001
        /*0052*/ 	.short	0x0008
        /*0054*/ 	.byte	0x00, 0xf5, 0x21, 0x00


	//----- nvinfo : EIATTR_KPARAM_INFO
	.align		4
.L_174:
        /*0058*/ 	.byte	0x04, 0x17
        /*005a*/ 	.short	(.L_176 - .L_175)
.L_175:
        /*005c*/ 	.word	0x00000000
        /*0060*/ 	.short	0x0000
        /*0062*/ 	.short	0x0000
        /*0064*/ 	.byte	0x00, 0xf0, 0x21, 0x00


	//----- nvinfo : EIATTR_SPARSE_MMA_MASK
	.align		4
.L_176:
        /*0068*/ 	.byte	0x03, 0x50
        /*006a*/ 	.short	0x0000


	//----- nvinfo : EIATTR_MAXREG_COUNT
	.align		4
        /*006c*/ 	.byte	0x03, 0x1b
        /*006e*/ 	.short	0x00ff


	//----- nvinfo : EIATTR_NUM_BARRIERS
	.align		4
        /*0070*/ 	.byte	0x02, 0x4c
        /*0072*/ 	.byte	0x01
	.zero		1


	//----- nvinfo : EIATTR_MERCURY_ISA_VERSION
	.align		4
        /*0074*/ 	.byte	0x03, 0x5f
        /*0076*/ 	.short	0x0101


	//----- nvinfo : EIATTR_COOP_GROUP_MASK_REGIDS
	.align		4
        /*0078*/ 	.byte	0x04, 0x29
        /*007a*/ 	.short	(.L_178 - .L_177)


	//   ....[0]....
.L_177:
        /*007c*/ 	.word	0xffffffff


	//   ....[1]....
        /*0080*/ 	.word	0xffffffff


	//   ....[2]....
        /*0084*/ 	.word	0xffffffff


	//   ....[3]....
        /*0088*/ 	.word	0xffffffff


	//   ....[4]....
        /*008c*/ 	.word	0xffffffff


	//   ....[5]....
        /*0090*/ 	.word	0xffffffff


	//   ....[6]....
        /*0094*/ 	.word	0xffffffff


	//   ....[7]....
        /*0098*/ 	.word	0xffffffff


	//   ....[8]....
        /*009c*/ 	.word	0xffffffff


	//   ....[9]....
        /*00a0*/ 	.word	0xffffffff


	//   ....[10]....
        /*00a4*/ 	.word	0xffffffff


	//   ....[11]....
        /*00a8*/ 	.word	0xffffffff


	//   ....[12]....
        /*00ac*/ 	.word	0xffffffff


	//   ....[13]....
        /*00b0*/ 	.word	0xffffffff


	//   ....[14]....
        /*00b4*/ 	.word	0xffffffff


	//----- nvinfo : EIATTR_COOP_GROUP_INSTR_OFFSETS
	.align		4
.L_178:
        /*00b8*/ 	.byte	0x04, 0x28
        /*00ba*/ 	.short	(.L_180 - .L_179)


	//   ....[0]....
.L_179:
        /*00bc*/ 	.word	0x00000930


	//   ....[1]....
        /*00c0*/ 	.word	0x00000990


	//   ....[2]....
        /*00c4*/ 	.word	0x000009f0


	//   ....[3]....
        /*00c8*/ 	.word	0x00000a50


	//   ....[4]....
        /*00cc*/ 	.word	0x00000ab0


	//   ....[5]....
        /*00d0*/ 	.word	0x00000c40


	//   ....[6]....
        /*00d4*/ 	.word	0x00000ce0


	//   ....[7]....
        /*00d8*/ 	.word	0x00000d60


	//   ....[8]....
        /*00dc*/ 	.word	0x00000dc0


	//   ....[9]....
        /*00e0*/ 	.word	0x00000e00


	//   ....[10]....
        /*00e4*/ 	.word	0x00001e50


	//   ....[11]....
        /*00e8*/ 	.word	0x00001eb0


	//   ....[12]....
        /*00ec*/ 	.word	0x00001f10


	//   ....[13]....
        /*00f0*/ 	.word	0x00001f70


	//   ....[14]....
        /*00f4*/ 	.word	0x00001fd0


	//----- nvinfo : EIATTR_VRC_CTA_INIT_COUNT
	.align		4
.L_180:
        /*00f8*/ 	.byte	0x02, 0x4a
	.zero		1
	.zero		1


	//----- nvinfo : EIATTR_EXIT_INSTR_OFFSETS
	.align		4
        /*00fc*/ 	.byte	0x04, 0x1c
        /*00fe*/ 	.short	(.L_182 - .L_181)


	//   ....[0]....
.L_181:
        /*0100*/ 	.word	0x000000a0


	//   ....[1]....
        /*0104*/ 	.word	0x000000e0


	//   ....[2]....
        /*0108*/ 	.word	0x000020e0


	//   ....[3]....
        /*010c*/ 	.word	0x00002130


	//----- nvinfo : EIATTR_MAX_THREADS
	.align		4
.L_182:
        /*0110*/ 	.byte	0x04, 0x05
        /*0112*/ 	.short	(.L_184 - .L_183)
.L_183:
        /*0114*/ 	.word	0x00000100
        /*0118*/ 	.word	0x00000001
        /*011c*/ 	.word	0x00000001


	//----- nvinfo : EIATTR_CRS_STACK_SIZE
	.align		4
.L_184:
        /*0120*/ 	.byte	0x04, 0x1e
        /*0122*/ 	.short	(.L_186 - .L_185)
.L_185:
        /*0124*/ 	.word	0x00000000


	//----- nvinfo : EIATTR_CBANK_PARAM_SIZE
	.align		4
.L_186:
        /*0128*/ 	.byte	0x03, 0x19
        /*012a*/ 	.short	0x0021


	//----- nvinfo : EIATTR_PARAM_CBANK
	.align		4
        /*012c*/ 	.byte	0x04, 0x0a
        /*012e*/ 	.short	(.L_188 - .L_187)
	.align		4
.L_187:
        /*0130*/ 	.word	index@(.nv.constant0._ZN3cub18CUB_300001_SM_10006detail6reduce28DeviceReduceSingleTileKernelINS2_10policy_hubIiyN4cuda3std3__44plusIiEEE10Policy1000EN6thrust24THRUST_300001_SM_1000_NS6detail15normal_iteratorINSD_10device_ptrIlEEEEPiyS9_ii6squareEEvT0_T1_T2_T3_T4_T6_)
        /*0134*/ 	.short	0x0380
        /*0136*/ 	.short	0x0021


	//----- nvinfo : EIATTR_SW_WAR
	.align		4
.L_188:
        /*0138*/ 	.byte	0x04, 0x36
        /*013a*/ 	.short	(.L_190 - .L_189)
.L_189:
        /*013c*/ 	.word	0x00000008
.L_190:


//--------------------- .nv.info._ZN3cub18CUB_300001_SM_10006detail6reduce28DeviceReduceSingleTileKernelINS2_10policy_hubIijN4cuda3std3__44plusIiEEE10Policy1000EPiSC_iS9_iiNS7_10__identityEEEvT0_T1_T2_T3_T4_T6_ --------------------------
	.section	.nv.info._ZN3cub18CUB_300001_SM_10006detail6reduce28DeviceReduceSingleTileKernelINS2_10policy_hubIijN4cuda3std3__44plusIiEEE10Policy1000EPiSC_iS9_iiNS7_10__identityEEEvT0_T1_T2_T3_T4_T6_,"",@"SHT_CUDA_INFO"
	.sectionflags	@""
	.align	4


	//----- nvinfo : EIATTR_CUDA_API_VERSION
	.align		4
        /*0000*/ 	.byte	0x04, 0x37
        /*0002*/ 	.short	(.L_192 - .L_191)
.L_191:
        /*0004*/ 	.word	0x00000082


	//----- nvinfo : EIATTR_KPARAM_INFO
	.align		4
.L_192:
        /*0008*/ 	.byte	0x04, 0x17
        /*000a*/ 	.short	(.L_194 - .L_193)
.L_193:
        /*000c*/ 	.word	0x00000000
        /*0010*/ 	.short	0x0005
        /*0012*/ 	.short	0x001c
        /*0014*/ 	.byte	0x00, 0xf0, 0x05, 0x00


	//----- nvinfo : EIATTR_KPARAM_INFO
	.align		4
.L_194:
        /*0018*/ 	.byte	0x04, 0x17
        /*001a*/ 	.short	(.L_196 - .L_195)
.L_195:
        /*001c*/ 	.word	0x00000000
        /*0020*/ 	.short	0x0004
        /*0022*/ 	.short	0x0018
        /*0024*/ 	.byte	0x00, 0xf0, 0x11, 0x00


	//----- nvinfo : EIATTR_KPARAM_INFO
	.align		4
.L_196:
        /*0028*/ 	.byte	0x04, 0x17
        /*002a*/ 	.short	(.L_198 - .L_197)
.L_197:
        /*002c*/ 	.word	0x00000000
        /*0030*/ 	.short	0x0003
        /*0032*/ 	.short	0x0014
        /*0034*/ 	.byte	0x00, 0xf0, 0x05, 0x00


	//----- nvinfo : EIATTR_KPARAM_INFO
	.align		4
.L_198:
        /*0038*/ 	.byte	0x04, 0x17
        /*003a*/ 	.short	(.L_200 - .L_199)
.L_199:
        /*003c*/ 	.word	0x00000000
        /*0040*/ 	.short	0x0002
        /*0042*/ 	.short	0x0010
        /*0044*/ 	.byte	0x00, 0xf0, 0x11, 0x00


	//----- nvinfo : EIATTR_KPARAM_INFO
	.align		4
.L_200:
        /*0048*/ 	.byte	0x04, 0x17
        /*004a*/ 	.short	(.L_202 - .L_201)
.L_201:
        /*004c*/ 	.word	0x00000000
        /*0050*/ 	.short	0x0001
        /*0052*/ 	.short	0x0008
        /*0054*/ 	.byte	0x00, 0xf5, 0x21, 0x00


	//----- nvinfo : EIATTR_KPARAM_INFO
	.align		4
.L_202:
        /*0058*/ 	.byte	0x04, 0x17
        /*005a*/ 	.short	(.L_204 - .L_203)
.L_203:
        /*005c*/ 	.word	0x00000000
        /*0060*/ 	.short	0x0000
        /*0062*/ 	.short	0x0000
        /*0064*/ 	.byte	0x00, 0xf5, 0x21, 0x00


	//----- nvinfo : EIATTR_SPARSE_MMA_MASK
	.align		4
.L_204:
        /*0068*/ 	.byte	0x03, 0x50
        /*006a*/ 	.short	0x0000


	//----- nvinfo : EIATTR_MAXREG_COUNT
	.align		4
        /*006c*/ 	.byte	0x03, 0x1b
        /*006e*/ 	.short	0x00ff


	//----- nvinfo : EIATTR_NUM_BARRIERS
	.align		4
        /*0070*/ 	.byte	0x02, 0x4c
        /*0072*/ 	.byte	0x01
	.zero		1


	//----- nvinfo : EIATTR_MERCURY_ISA_VERSION
	.align		4
        /*0074*/ 	.byte	0x03, 0x5f
        /*0076*/ 	.short	0x0101


	//----- nvinfo : EIATTR_COOP_GROUP_MASK_REGIDS
	.align		4
        /*0078*/ 	.byte	0x04, 0x29
        /*007a*/ 	.short	(.L_206 - .L_205)


	//   ....[0]....
.L_205:
        /*007c*/ 	.word	0xffffffff


	//   ....[1]....
        /*0080*/ 	.word	0xffffffff


	//   ....[2]....
        /*0084*/ 	.word	0xffffffff


	//   ....[3]....
        /*0088*/ 	.word	0xffffffff


	//   ....[4]....
        /*008c*/ 	.word	0xffffffff


	//   ....[5]....
        /*0090*/ 	.word	0xffffffff


	//   ....[6]....
        /*0094*/ 	.word	0xffffffff


	//   ....[7]....
        /*0098*/ 	.word	0xffffffff


	//   ....[8]....
        /*009c*/ 	.word	0xffffffff


	//   ....[9]....
        /*00a0*/ 	.word	0xffffffff


	//   ....[10]....
        /*00a4*/ 	.word	0xffffffff


	//   ....[11]....
        /*00a8*/ 	.word	0xffffffff


	//   ....[12]....
        /*00ac*/ 	.word	0xffffffff


	//   ....[13]....
        /*00b0*/ 	.word	0xffffffff


	//   ....[14]....
        /*00b4*/ 	.word	0xffffffff


	//   ....[15]....
        /*00b8*/ 	.word	0xffffffff


	//   ....[16]....
        /*00bc*/ 	.word	0xffffffff


	//   ....[17]....
        /*00c0*/ 	.word	0xffffffff


	//   ....[18]....
        /*00c4*/ 	.word	0xffffffff


	//   ....[19]....
        /*00c8*/ 	.word	0xffffffff


	//   ....[20]....
        /*00cc*/ 	.word	0xffffffff


	//   ....[21]....
        /*00d0*/ 	.word	0xffffffff


	//   ....[22]....
        /*00d4*/ 	.word	0xffffffff


	//   ....[23]....
        /*00d8*/ 	.word	0xffffffff


	//   ....[24]....
        /*00dc*/ 	.word	0xffffffff


	//   ....[25]....
        /*00e0*/ 	.word	0xffffffff


	//   ....[26]....
        /*00e4*/ 	.word	0xffffffff


	//   ....[27]....
        /*00e8*/ 	.word	0xffffffff


	//   ....[28]....
        /*00ec*/ 	.word	0xffffffff


	//   ....[29]....
        /*00f0*/ 	.word	0xffffffff


	//----- nvinfo : EIATTR_COOP_GROUP_INSTR_OFFSETS
	.align		4
.L_206:
        /*00f4*/ 	.byte	0x04, 0x28
        /*00f6*/ 	.short	(.L_208 - .L_207)


	//   ....[0]....
.L_207:
        /*00f8*/ 	.word	0x00000890


	//   ....[1]....
        /*00fc*/ 	.word	0x000008f0


	//   ....[2]....
        /*0100*/ 	.word	0x00000940


	//   ....[3]....
        /*0104*/ 	.word	0x000009b0


	//   ....[4]....
        /*0108*/ 	.word	0x00000a10


	//   ....[5]....
        /*010c*/ 	.word	0x00000ba0


	//   ....[6]....
        /*0110*/ 	.word	0x00000c40


	//   ....[7]....
        /*0114*/ 	.word	0x00000cc0


	//   ....[8]....
        /*0118*/ 	.word	0x00000d20


	//   ....[9]....
        /*011c*/ 	.word	0x00000d60


	//   ....[10]....
        /*0120*/ 	.word	0x000019d0


	//   ....[11]....
        /*0124*/ 	.word	0x00001a30


	//   ....[12]....
        /*0128*/ 	.word	0x00001a90


	//   ....[13]....
        /*012c*/ 	.word	0x00001af0


	//   ....[14]....
        /*0130*/ 	.word	0x00001b50


	//   ....[15]....
        /*0134*/ 	.word	0x000023f0


	//   ....[16]....
        /*0138*/ 	.word	0x00002450


	//   ....[17]....
        /*013c*/ 	.word	0x000024a0


	//   ....[18]....
        /*0140*/ 	.word	0x00002510


	//   ....[19]....
        /*0144*/ 	.word	0x00002570


	//   ....[20]....
        /*0148*/ 	.word	0x00002700


	//   ....[21]....
        /*014c*/ 	.word	0x00002790


	//   ....[22]....
        /*0150*/ 	.word	0x000027e0


	//   ....[23]....
        /*0154*/ 	.word	0x00002850


	//   ....[24]....
        /*0158*/ 	.word	0x000028c0


	//   ....[25]....
        /*015c*/ 	.word	0x000036a0


	//   ....[26]....
        /*0160*/ 	.word	0x00003700


	//   ....[27]....
        /*0164*/ 	.word	0x00003760


	//   ....[28]....
        /*0168*/ 	.word	0x000037c0


	//   ....[29]....
        /*016c*/ 	.word	0x00003820


	//----- nvinfo : EIATTR_VRC_CTA_INIT_COUNT
	.align		4
.L_208:
        /*0170*/ 	.byte	0x02, 0x4a
	.zero		1
	.zero		1


	//----- nvinfo : EIATTR_EXIT_INSTR_OFFSETS
	.align		4
        /*0174*/ 	.byte	0x04, 0x1c
        /*0176*/ 	.short	(.L_210 - .L_209)


	//   ....[0]....
.L_209:
        /*0178*/ 	.word	0x00000080


	//   ....[1]....
        /*017c*/ 	.word	0x000000c0


	//   ....[2]....
        /*0180*/ 	.word	0x00003940


	//   ....[3]....
        /*0184*/ 	.word	0x00003990


	//----- nvinfo : EIATTR_MAX_THREADS
	.align		4
.L_210:
        /*0188*/ 	.byte	0x04, 0x05
        /*018a*/ 	.short	(.L_212 - .L_211)
.L_211:
        /*018c*/ 	.word	0x00000100
        /*0190*/ 	.word	0x00000001
        /*0194*/ 	.word	0x00000001


	//----- nvinfo : EIATTR_CRS_STACK_SIZE
	.align		4
.L_212:
        /*0198*/ 	.byte	0x04, 0x1e
        /*019a*/ 	.short	(.L_214 - .L_213)
.L_213:
        /*019c*/ 	.word	0x00000000


	//----- nvinfo : EIATTR_CBANK_PARAM_SIZE
	.align		4
.L_214:
        /*01a0*/ 	.byte	0x03, 0x19
        /*01a2*/ 	.short	0x001d


	//----- nvinfo : EIATTR_PARAM_CBANK
	.align		4
        /*01a4*/ 	.byte	0x04, 0x0a
        /*01a6*/ 	.short	(.L_216 - .L_215)
	.align		4
.L_215:
        /*01a8*/ 	.word	index@(.nv.constant0._ZN3cub18CUB_300001_SM_10006detail6reduce28DeviceReduceSingleTileKernelINS2_10policy_hubIijN4cuda3std3__44plusIiEEE10Policy1000EPiSC_iS9_iiNS7_10__identityEEEvT0_T1_T2_T3_T4_T6_)
        /*01ac*/ 	.short	0x0380
        /*01ae*/ 	.short	0x001d


	//----- nvinfo : EIATTR_SW_WAR
	.align		4
.L_216:
        /*01b0*/ 	.byte	0x04, 0x36
        /*01b2*/ 	.short	(.L_218 - .L_217)
.L_217:
        /*01b4*/ 	.word	0x00000008
.L_218:


//--------------------- .nv.info._ZN3cub18CUB_300001_SM_10006detail6reduce18DeviceReduceKernelINS2_10policy_hubIijN4cuda3std3__44plusIiEEE10Policy1000EN6thrust24THRUST_300001_SM_1000_NS6detail15normal_iteratorINSD_10device_ptrIlEEEEjS9_i6squareEEvT0_PT3_T1_NS0_13GridEvenShareISN_EET2_T4_ --------------------------
	.section	.nv.info._ZN3cub18CUB_300001_SM_10006detail6reduce18DeviceReduceKernelINS2_10policy_hubIijN4cuda3std3__44plusIiEEE10Policy1000EN6thrust24THRUST_300001_SM_1000_NS6detail15normal_iteratorINSD_10device_ptrIlEEEEjS9_i6squareEEvT0_PT3_T1_NS0_13GridEvenShareISN_EET2_T4_,"",@"SHT_CUDA_INFO"
	.sectionflags	@""
	.align	4


	//----- nvinfo : EIATTR_CUDA_API_VERSION
	.align		4
        /*0000*/ 	.byte	0x04, 0x37
        /*0002*/ 	.short	(.L_220 - .L_219)
.L_219:
        /*0004*/ 	.word	0x00000082


	//----- nvinfo : EIATTR_KPARAM_INFO
	.align		4
.L_220:
        /*0008*/ 	.byte	0x04, 0x17
        /*000a*/ 	.short	(.L_222 - .L_221)
.L_221:
        /*000c*/ 	.word	0x00000000
        /*0010*/ 	.short	0x0005
        /*0012*/ 	.short	0x003d
        /*0014*/ 	.byte	0x00, 0xf0, 0x05, 0x00


	//----- nvinfo : EIATTR_KPARAM_INFO
	.align		4
.L_222:
        /*0018*/ 	.byte	0x04, 0x17
        /*001a*/ 	.short	(.L_224 - .L_223)
.L_223:
        /*001c*/ 	.word	0x00000000
        /*0020*/ 	.short	0x0004
        /*0022*/ 	.short	0x003c
        /*0024*/ 	.byte	0x00, 0xf0, 0x05, 0x00


	//----- nvinfo : EIATTR_KPARAM_INFO
	.align		4
.L_224:
        /*0028*/ 	.byte	0x04, 0x17
        /*002a*/ 	.short	(.L_226 - .L_225)
.L_225:
        /*002c*/ 	.word	0x00000000
        /*0030*/ 	.short	0x0003
        /*0032*/ 	.short	0x0014
        /*0034*/ 	.byte	0x00, 0xf0, 0xa1, 0x00


	//----- nvinfo : EIATTR_KPARAM_INFO
	.align		4
.L_226:
        /*0038*/ 	.byte	0x04, 0x17
        /*003a*/ 	.short	(.L_228 - .L_227)
.L_227:
        /*003c*/ 	.word	0x00000000
        /*0040*/ 	.short	0x0002
        /*0042*/ 	.short	0x0010
        /*0044*/ 	.byte	0x00, 0xf0, 0x11, 0x00


	//----- nvinfo : EIATTR_KPARAM_INFO
	.align		4
.L_228:
        /*0048*/ 	.byte	0x04, 0x17
        /*004a*/ 	.short	(.L_230 - .L_229)
.L_229:
        /*004c*/ 	.word	0x00000000
        /*0050*/ 	.short	0x0001
        /*0052*/ 	.short	0x0008
        /*0054*/ 	.byte	0x00, 0xf5, 0x21, 0x00


	//----- nvinfo : EIATTR_KPARAM_INFO
	.align		4
.L_230:
        /*0058*/ 	.byte	0x04, 0x17
        /*005a*/ 	.short	(.L_232 - .L_231)
.L_231:
        /*005c*/ 	.word	0x00000000
        /*0060*/ 	.short	0x0000
        /*0062*/ 	.short	0x0000
        /*0064*/ 	.byte	0x00, 0xf0, 0x21, 0x00


	//----- nvinfo : EIATTR_SPARSE_MMA_MASK
	.align		4
.L_232:
        /*0068*/ 	.byte	0x03, 0x50
        /*006a*/ 	.short	0x0000


	//----- nvinfo : EIATTR_MAXREG_COUNT
	.align		4
        /*006c*/ 	.byte	0x03, 0x1b
        /*006e*/ 	.short	0x00ff


	//----- nvinfo : EIATTR_NUM_BARRIERS
	.align		4
        /*0070*/ 	.byte	0x02, 0x4c
        /*0072*/ 	.byte	0x01
	.zero		1


	//----- nvinfo : EIATTR_MERCURY_ISA_VERSION
	.align		4
        /*0074*/ 	.byte	0x03, 0x5f
        /*0076*/ 	.short	0x0101


	//----- nvinfo : EIATTR_COOP_GROUP_MASK_REGIDS
	.align		4
        /*0078*/ 	.byte	0x04, 0x29
        /*007a*/ 	.short	(.L_234 - .L_233)


	//   ....[0]....
.L_233:
        /*007c*/ 	.word	0xffffffff


	//   ....[1]....
        /*0080*/ 	.word	0xffffffff


	//   ....[2]....
        /*0084*/ 	.word	0xffffffff


	//   ....[3]....
        /*0088*/ 	.word	0xffffffff


	//   ....[4]....
        /*008c*/ 	.word	0xffffffff


	//   ....[5]....
        /*0090*/ 	.word	0xffffffff


	//   ....[6]....
        /*0094*/ 	.word	0xffffffff


	//   ....[7]....
        /*0098*/ 	.word	0xffffffff


	//   ....[8]....
        /*009c*/ 	.word	0xffffffff


	//   ....[9]....
        /*00a0*/ 	.word	0xffffffff


	//   ....[10]....
        /*00a4*/ 	.word	0xffffffff


	//   ....[11]....
        /*00a8*/ 	.word	0xffffffff


	//   ....[12]....
        /*00ac*/ 	.word	0xffffffff


	//   ....[13]....
        /*00b0*/ 	.word	0xffffffff


	//   ....[14]....
        /*00b4*/ 	.word	0xffffffff


	//----- nvinfo : EIATTR_COOP_GROUP_INSTR_OFFSETS
	.align		4
.L_234:
        /*00b8*/ 	.byte	0x04, 0x28
        /*00ba*/ 	.short	(.L_236 - .L_235)


	//   ....[0]....
.L_235:
        /*00bc*/ 	.word	0x00000c00


	//   ....[1]....
        /*00c0*/ 	.word	0x00000c60


	//   ....[2]....
        /*00c4*/ 	.word	0x00000cc0


	//   ....[3]....
        /*00c8*/ 	.word	0x00000d20


	//   ....[4]....
        /*00cc*/ 	.word	0x00000d80


	//   ....[5]....
        /*00d0*/ 	.word	0x00000f10


	//   ....[6]....
        /*00d4*/ 	.word	0x00000fb0


	//   ....[7]....
        /*00d8*/ 	.word	0x00001010


	//   ....[8]....
        /*00dc*/ 	.word	0x00001070


	//   ....[9]....
        /*00e0*/ 	.word	0x000010d0


	//   ....[10]....
        /*00e4*/ 	.word	0x000023d0


	//   ....[11]....
        /*00e8*/ 	.word	0x00002440


	//   ....[12]....
        /*00ec*/ 	.word	0x00002490


	//   ....[13]....
        /*00f0*/ 	.word	0x000024e0


	//   ....[14]....
        /*00f4*/ 	.word	0x00002540


	//----- nvinfo : EIATTR_VRC_CTA_INIT_COUNT
	.align		4
.L_236:
        /*00f8*/ 	.byte	0x02, 0x4a
	.zero		1
	.zero		1


	//----- nvinfo : EIATTR_EXIT_INSTR_OFFSETS
	.align		4
        /*00fc*/ 	.byte	0x04, 0x1c
        /*00fe*/ 	.short	(.L_238 - .L_237)


	//   ....[0]....
.L_237:
        /*0100*/ 	.word	0x00002680


	//   ....[1]....
        /*0104*/ 	.word	0x000026c0


	//----- nvinfo : EIATTR_MAX_THREADS
	.align		4
.L_238:
        /*0108*/ 	.byte	0x04, 0x05
        /*010a*/ 	.short	(.L_240 - .L_239)
.L_239:
        /*010c*/ 	.word	0x00000100
        /*0110*/ 	.word	0x00000001
        /*0114*/ 	.word	0x00000001


	//----- nvinfo : EIATTR_CRS_STACK_SIZE
	.align		4
.L_240:
        /*0118*/ 	.byte	0x04, 0x1e
        /*011a*/ 	.short	(.L_242 - .L_241)
.L_241:
        /*011c*/ 	.word	0x00000000


	//----- nvinfo : EIATTR_CBANK_PARAM_SIZE
	.align		4
.L_242:
        /*0120*/ 	.byte	0x03, 0x19
        /*0122*/ 	.short	0x003e


	//----- nvinfo : EIATTR_PARAM_CBANK
	.align		4
        /*0124*/ 	.byte	0x04, 0x0a
        /*0126*/ 	.short	(.L_244 - .L_243)
	.align		4
.L_243:
        /*0128*/ 	.word	index@(.nv.constant0._ZN3cub18CUB_300001_SM_10006detail6reduce18DeviceReduceKernelINS2_10policy_hubIijN4cuda3std3__44plusIiEEE10Policy1000EN6thrust24THRUST_300001_SM_1000_NS6detail15normal_iteratorINSD_10device_ptrIlEEEEjS9_i6squareEEvT0_PT3_T1_NS0_13GridEvenShareISN_EET2_T4_)
        /*012c*/ 	.short	0x0380
        /*012e*/ 	.short	0x003e


	//----- nvinfo : EIATTR_SW_WAR
	.align		4
.L_244:
        /*0130*/ 	.byte	0x04, 0x36
        /*0132*/ 	.short	(.L_246 - .L_245)
.L_245:
        /*0134*/ 	.word	0x00000008
.L_246:


//--------------------- .nv.info._ZN3cub18CUB_300001_SM_10006detail6reduce28DeviceReduceSingleTileKernelINS2_10policy_hubIijN4cuda3std3__44plusIiEEE10Policy1000EN6thrust24THRUST_300001_SM_1000_NS6detail15normal_iteratorINSD_10device_ptrIlEEEEPijS9_ii6squareEEvT0_T1_T2_T3_T4_T6_ --------------------------
	.section	.nv.info._ZN3cub18CUB_300001_SM_10006detail6reduce28DeviceReduceSingleTileKernelINS2_10policy_hubIijN4cuda3std3__44plusIiEEE10Policy1000EN6thrust24THRUST_300001_SM_1000_NS6detail15normal_iteratorINSD_10device_ptrIlEEEEPijS9_ii6squareEEvT0_T1_T2_T3_T4_T6_,"",@"SHT_CUDA_INFO"
	.sectionflags	@""
	.align	4


	//----- nvinfo : EIATTR_CUDA_API_VERSION
	.align		4
        /*0000*/ 	.byte	0x04, 0x37
        /*0002*/ 	.short	(.L_248 - .L_247)
.L_247:
        /*0004*/ 	.word	0x00000082


	//----- nvinfo : EIATTR_KPARAM_INFO
	.align		4
.L_248:
        /*0008*/ 	.byte	0x04, 0x17
        /*000a*/ 	.short	(.L_250 - .L_249)
.L_249:
        /*000c*/ 	.word	0x00000000
        /*0010*/ 	.short	0x0005
        /*0012*/ 	.short	0x001c
        /*0014*/ 	.byte	0x00, 0xf0, 0x05, 0x00


	//----- nvinfo : EIATTR_KPARAM_INFO
	.align		4
.L_250:
        /*0018*/ 	.byte	0x04, 0x17
        /*001a*/ 	.short	(.L_252 - .L_251)
.L_251:
        /*001c*/ 	.word	0x00000000
        /*0020*/ 	.short	0x0004
        /*0022*/ 	.short	0x0018
        /*0024*/ 	.byte	0x00, 0xf0, 0x11, 0x00


	//----- nvinfo : EIATTR_KPARAM_INFO
	.align		4
.L_252:
        /*0028*/ 	.byte	0x04, 0x17
        /*002a*/ 	.short	(.L_254 - .L_253)
.L_253:
        /*002c*/ 	.word	0x00000000
        /*0030*/ 	.short	0x0003
        /*0032*/ 	.short	0x0014
        /*0034*/ 	.byte	0x00, 0xf0, 0x05, 0x00


	//----- nvinfo : EIATTR_KPARAM_INFO
	.align		4
.L_254:
        /*0038*/ 	.byte	0x04, 0x17
        /*003a*/ 	.short	(.L_256 - .L_255)
.L_255:
        /*003c*/ 	.word	0x00000000
        /*0040*/ 	.short	0x0002
        /*0042*/ 	.short	0x0010
        /*0044*/ 	.byte	0x00, 0xf0, 0x11, 0x00


	//----- nvinfo : EIATTR_KPARAM_INFO
	.align		4
.L_256:
        /*0048*/ 	.byte	0x04, 0x17
        /*004a*/ 	.short	(.L_258 - .L_257)
.L_257:
        /*004c*/ 	.word	0x00000000
        /*0050*/ 	.short	0x0001
        /*0052*/ 	.short	0x0008
        /*0054*/ 	.byte	0x00, 0xf5, 0x21, 0x00


	//----- nvinfo : EIATTR_KPARAM_INFO
	.align		4
.L_258:
        /*0058*/ 	.byte	0x04, 0x17
        /*005a*/ 	.short	(.L_260 - .L_259)
.L_259:
        /*005c*/ 	.word	0x00000000
        /*0060*/ 	.short	0x0000
        /*0062*/ 	.short	0x0000
        /*0064*/ 	.byte	0x00, 0xf0, 0x21, 0x00


	//----- nvinfo : EIATTR_SPARSE_MMA_MASK
	.align		4
.L_260:
        /*0068*/ 	.byte	0x03, 0x50
        /*006a*/ 	.short	0x0000


	//----- nvinfo : EIATTR_MAXREG_COUNT
	.align		4
        /*006c*/ 	.byte	0x03, 0x1b
        /*006e*/ 	.short	0x00ff


	//----- nvinfo : EIATTR_NUM_BARRIERS
	.align		4
        /*0070*/ 	.byte	0x02, 0x4c
        /*0072*/ 	.byte	0x01
	.zero		1


	//----- nvinfo : EIATTR_MERCURY_ISA_VERSION
	.align		4
        /*0074*/ 	.byte	0x03, 0x5f
        /*0076*/ 	.short	0x0101


	//----- nvinfo : EIATTR_COOP_GROUP_MASK_REGIDS
	.align		4
        /*0078*/ 	.byte	0x04, 0x29
        /*007a*/ 	.short	(.L_262 - .L_261)


	//   ....[0]....
.L_261:
        /*007c*/ 	.word	0xffffffff


	//   ....[1]....
        /*0080*/ 	.word	0xffffffff


	//   ....[2]....
        /*0084*/ 	.word	0xffffffff


	//   ....[3]....
        /*0088*/ 	.word	0xffffffff


	//   ....[4]....
        /*008c*/ 	.word	0xffffffff


	//   ....[5]....
        /*0090*/ 	.word	0xffffffff


	//   ....[6]....
        /*0094*/ 	.word	0xffffffff


	//   ....[7]....
        /*0098*/ 	.word	0xffffffff


	//   ....[8]....
        /*009c*/ 	.word	0xffffffff


	//   ....[9]....
        /*00a0*/ 	.word	0xffffffff


	//   ....[10]....
        /*00a4*/ 	.word	0xffffffff


	//   ....[11]....
        /*00a8*/ 	.word	0xffffffff


	//   ....[12]....
        /*00ac*/ 	.word	0xffffffff


	//   ....[13]....
        /*00b0*/ 	.word	0xffffffff


	//   ....[14]....
        /*00b4*/ 	.word	0xffffffff


	//----- nvinfo : EIATTR_COOP_GROUP_INSTR_OFFSETS
	.align		4
.L_262:
        /*00b8*/ 	.byte	0x04, 0x28
        /*00ba*/ 	.short	(.L_264 - .L_263)


	//   ....[0]....
.L_263:
        /*00bc*/ 	.word	0x00000910


	//   ....[1]....
        /*00c0*/ 	.word	0x00000970


	//   ....[2]....
        /*00c4*/ 	.word	0x000009c0


	//   ....[3]....
        /*00c8*/ 	.word	0x00000a30


	//   ....[4]....
        /*00cc*/ 	.word	0x00000a90


	//   ....[5]....
        /*00d0*/ 	.word	0x00000c20


	//   ....[6]....
        /*00d4*/ 	.word	0x00000cc0


	//   ....[7]....
        /*00d8*/ 	.word	0x00000d30


	//   ....[8]....
        /*00dc*/ 	.word	0x00000da0


	//   ....[9]....
        /*00e0*/ 	.word	0x00000de0


	//   ....[10]....
        /*00e4*/ 	.word	0x00001f80


	//   ....[11]....
        /*00e8*/ 	.word	0x00001fe0


	//   ....[12]....
        /*00ec*/ 	.word	0x00002040


	//   ....[13]....
        /*00f0*/ 	.word	0x000020a0


	//   ....[14]....
        /*00f4*/ 	.word	0x00002100


	//----- nvinfo : EIATTR_VRC_CTA_INIT_COUNT
	.align		4
.L_264:
        /*00f8*/ 	.byte	0x02, 0x4a
	.zero		1
	.zero		1


	//----- nvinfo : EIATTR_EXIT_INSTR_OFFSETS
	.align		4
        /*00fc*/ 	.byte	0x04, 0x1c
        /*00fe*/ 	.short	(.L_266 - .L_265)


	//   ....[0]....
.L_265:
        /*0100*/ 	.word	0x00000080


	//   ....[1]....
        /*0104*/ 	.word	0x000000c0


	//   ....[2]....
        /*0108*/ 	.word	0x00002220


	//   ....[3]....
        /*010c*/ 	.word	0x00002270


	//----- nvinfo : EIATTR_MAX_THREADS
	.align		4
.L_266:
        /*0110*/ 	.byte	0x04, 0x05
        /*0112*/ 	.short	(.L_268 - .L_267)
.L_267:
        /*0114*/ 	.word	0x00000100
        /*0118*/ 	.word	0x00000001
        /*011c*/ 	.word	0x00000001


	//----- nvinfo : EIATTR_CRS_STACK_SIZE
	.align		4
.L_268:
        /*0120*/ 	.byte	0x04, 0x1e
        /*0122*/ 	.short	(.L_270 - .L_269)
.L_269:
        /*0124*/ 	.word	0x00000000


	//----- nvinfo : EIATTR_CBANK_PARAM_SIZE
	.align		4
.L_270:
        /*0128*/ 	.byte	0x03, 0x19
        /*012a*/ 	.short	0x001d


	//----- nvinfo : EIATTR_PARAM_CBANK
	.align		4
        /*012c*/ 	.byte	0x04, 0x0a
        /*012e*/ 	.short	(.L_272 - .L_271)
	.align		4
.L_271:
        /*0130*/ 	.word	index@(.nv.constant0._ZN3cub18CUB_300001_SM_10006detail6reduce28DeviceReduceSingleTileKernelINS2_10policy_hubIijN4cuda3std3__44plusIiEEE10Policy1000EN6thrust24THRUST_300001_SM_1000_NS6detail15normal_iteratorINSD_10device_ptrIlEEEEPijS9_ii6squareEEvT0_T1_T2_T3_T4_T6_)
        /*0134*/ 	.short	0x0380
        /*0136*/ 	.short	0x001d


	//----- nvinfo : EIATTR_SW_WAR
	.align		4
.L_272:
        /*0138*/ 	.byte	0x04, 0x36
        /*013a*/ 	.short	(.L_274 - .L_273)
.L_273:
        /*013c*/ 	.word	0x00000008
.L_274:


//--------------------- .nv.info._ZN3cub18CUB_300001_SM_10006detail9transform16transform_kernelINS2_10policy_hubILb0EN4cuda3std3__45tupleIJN6thrust24THRUST_300001_SM_1000_NS6detail15normal_iteratorINSA_10device_ptrIlEEEESF_EEEE10policy1000ElNS7_5minusIiEESF_JPlSL_EEEvT0_iT1_T2_DpNS2_10kernel_argIT3_EE --------------------------
	.section	.nv.info._ZN3cub18CUB_300001_SM_10006detail9transform16transform_kernelINS2_10policy_hubILb0EN4cuda3std3__45tupleIJN6thrust24THRUST_300001_SM_1000_NS6detail15normal_iteratorINSA_10device_ptrIlEEEESF_EEEE10policy1000ElNS7_5minusIiEESF_JPlSL_EEEvT0_iT1_T2_DpNS2_10kernel_argIT3_EE,"",@"SHT_CUDA_INFO"
	.sectionflags	@""
	.align	4


	//----- nvinfo : EIATTR_CUDA_API_VERSION
	.align		4
        /*0000*/ 	.byte	0x04, 0x37
        /*0002*/ 	.short	(.L_276 - .L_275)
.L_275:
        /*0004*/ 	.word	0x00000082


	//----- nvinfo : EIATTR_KPARAM_INFO
	.align		4
.L_276:
        /*0008*/ 	.byte	0x04, 0x17
        /*000a*/ 	.short	(.L_278 - .L_277)
.L_277:
        /*000c*/ 	.word	0x00000000
        /*0010*/ 	.short	0x0005
        /*0012*/ 	.short	0x0028
        /*0014*/ 	.byte	0x00, 0xf0, 0x41, 0x00


	//----- nvinfo : EIATTR_KPARAM_INFO
	.align		4
.L_278:
        /*0018*/ 	.byte	0x04, 0x17
        /*001a*/ 	.short	(.L_280 - .L_279)
.L_279:
        /*001c*/ 	.word	0x00000000
        /*0020*/ 	.short	0x0004
        /*0022*/ 	.short	0x0018
        /*0024*/ 	.byte	0x00, 0xf0, 0x41, 0x00


	//----- nvinfo : EIATTR_KPARAM_INFO
	.align		4
.L_280:
        /*0028*/ 	.byte	0x04, 0x17
        /*002a*/ 	.short	(.L_282 - .L_281)
.L_281:
        /*002c*/ 	.word	0x00000000
        /*0030*/ 	.short	0x0003
        /*0032*/ 	.short	0x0010
        /*0034*/ 	.byte	0x00, 0xf0, 0x21, 0x00


	//----- nvinfo : EIATTR_KPARAM_INFO
	.align		4
.L_282:
        /*0038*/ 	.byte	0x04, 0x17
        /*003a*/ 	.short	(.L_284 - .L_283)
.L_283:
        /*003c*/ 	.word	0x00000000
        /*0040*/ 	.short	0x0002
        /*0042*/ 	.short	0x000c
        /*0044*/ 	.byte	0x00, 0xf0, 0x05, 0x00


	//----- nvinfo : EIATTR_KPARAM_INFO
	.align		4
.L_284:
        /*0048*/ 	.byte	0x04, 0x17
        /*004a*/ 	.short	(.L_286 - .L_285)
.L_285:
        /*004c*/ 	.word	0x00000000
        /*0050*/ 	.short	0x0001
        /*0052*/ 	.short	0x0008
        /*0054*/ 	.byte	0x00, 0xf0, 0x11, 0x00


	//----- nvinfo : EIATTR_KPARAM_INFO
	.align		4
.L_286:
        /*0058*/ 	.byte	0x04, 0x17
        /*005a*/ 	.short	(.L_288 - .L_287)
.L_287:
        /*005c*/ 	.word	0x00000000
        /*0060*/ 	.short	0x0000
        /*0062*/ 	.short	0x0000
        /*0064*/ 	.byte	0x00, 0xf0, 0x21, 0x00


	//----- nvinfo : EIATTR_SPARSE_MMA_MASK
	.align		4
.L_288:
        /*0068*/ 	.byte	0x03, 0x50
        /*006a*/ 	.short	0x0000


	//----- nvinfo : EIATTR_MAXREG_COUNT
	.align		4
        /*006c*/ 	.byte	0x03, 0x1b
        /*006e*/ 	.short	0x00ff


	//----- nvinfo : EIATTR_NUM_BARRIERS
	.align		4
        /*0070*/ 	.byte	0x02, 0x4c
        /*0072*/ 	.byte	0x01
	.zero		1


	//----- nvinfo : EIATTR_MERCURY_ISA_VERSION
	.align		4
        /*0074*/ 	.byte	0x03, 0x5f
        /*0076*/ 	.short	0x0101


	//----- nvinfo : EIATTR_COOP_GROUP_MASK_REGIDS
	.align		4
        /*0078*/ 	.byte	0x04, 0x29
        /*007a*/ 	.short	(.L_290 - .L_289)


	//   ....[0]....
.L_289:
        /*007c*/ 	.word	0xffffffff


	//----- nvinfo : EIATTR_COOP_GROUP_INSTR_OFFSETS
	.align		4
.L_290:
        /*0080*/ 	.byte	0x04, 0x28
        /*0082*/ 	.short	(.L_292 - .L_291)


	//   ....[0]....
.L_291:
        /*0084*/ 	.word	0x000019b0


	//----- nvinfo : EIATTR_VRC_CTA_INIT_COUNT
	.align		4
.L_292:
        /*0088*/ 	.byte	0x02, 0x4a
	.zero		1
	.zero		1


	//----- nvinfo : EIATTR_MBARRIER_INSTR_OFFSETS
	.align		4
        /*008c*/ 	.byte	0x04, 0x39
        /*008e*/ 	.short	(.L_294 - .L_293)


	//   ....[0]....
.L_293:
        /*0090*/ 	.word	0x000002d0
        /*0094*/ 	.word	0x000000ff
        /*0098*/ 	.word	0x00000000
        /*009c*/ 	.short	0x0100
        /*009e*/ 	.byte	0x11
	.zero		1


	//   ....[1]....
        /*00a0*/ 	.word	0x000004a0
        /*00a4*/ 	.word	0x000000ff
        /*00a8*/ 	.word	0x00000000
        /*00ac*/ 	.short	0x010a
        /*00ae*/ 	.byte	0x04
	.zero		1


	//----- nvinfo : EIATTR_NUM_MBARRIERS
	.align		4
.L_294:
        /*00b0*/ 	.byte	0x03, 0x38
        /*00b2*/ 	.short	0x0001


	//----- nvinfo : EIATTR_EXIT_INSTR_OFFSETS
	.align		4
        /*00b4*/ 	.byte	0x04, 0x1c
        /*00b6*/ 	.short	(.L_296 - .L_295)


	//   ....[0]....
.L_295:
        /*00b8*/ 	.word	0x00001a00


	//   ....[1]....
        /*00bc*/ 	.word	0x00001c00


	//   ....[2]....
        /*00c0*/ 	.word	0x00001c30


	//   ....[3]....
        /*00c4*/ 	.word	0x00001de0


	//----- nvinfo : EIATTR_MAX_THREADS
	.align		4
.L_296:
        /*00c8*/ 	.byte	0x04, 0x05
        /*00ca*/ 	.short	(.L_298 - .L_297)
.L_297:
        /*00cc*/ 	.word	0x00000080
        /*00d0*/ 	.word	0x00000001
        /*00d4*/ 	.word	0x00000001


	//----- nvinfo : EIATTR_CRS_STACK_SIZE
	.align		4
.L_298:
        /*00d8*/ 	.byte	0x04, 0x1e
        /*00da*/ 	.short	(.L_300 - .L_299)
.L_299:
        /*00dc*/ 	.word	0x00000000


	//----- nvinfo : EIATTR_CBANK_PARAM_SIZE
	.align		4
.L_300:
        /*00e0*/ 	.byte	0x03, 0x19
        /*00e2*/ 	.short	0x0038


	//----- nvinfo : EIATTR_PARAM_CBANK
	.align		4
        /*00e4*/ 	.byte	0x04, 0x0a
        /*00e6*/ 	.short	(.L_302 - .L_301)
	.align		4
.L_301:
        /*00e8*/ 	.word	index@(.nv.constant0._ZN3cub18CUB_300001_SM_10006detail9transform16transform_kernelINS2_10policy_hubILb0EN4cuda3std3__45tupleIJN6thrust24THRUST_300001_SM_1000_NS6detail15normal_iteratorINSA_10device_ptrIlEEEESF_EEEE10policy1000ElNS7_5minusIiEESF_JPlSL_EEEvT0_iT1_T2_DpNS2_10kernel_argIT3_EE)
        /*00ec*/ 	.short	0x0380
        /*00ee*/ 	.short	0x0038


	//----- nvinfo : EIATTR_SW_WAR
	.align		4
.L_302:
        /*00f0*/ 	.byte	0x04, 0x36
        /*00f2*/ 	.short	(.L_304 - .L_303)
.L_303:
        /*00f4*/ 	.word	0x00000008
.L_304:


//--------------------- .nv.info._ZN3cub18CUB_300001_SM_10006detail9transform16transform_kernelINS2_10policy_hubILb0EN4cuda3std3__45tupleIJN6thrust24THRUST_300001_SM_1000_NS6detail15normal_iteratorINSA_10device_ptrIlEEEESF_EEEE10policy1000EiNS7_5minusIiEESF_JPlSL_EEEvT0_iT1_T2_DpNS2_10kernel_argIT3_EE --------------------------
	.section	.nv.info._ZN3cub18CUB_300001_SM_10006detail9transform16transform_kernelINS2_10policy_hubILb0EN4cuda3std3__45tupleIJN6thrust24THRUST_300001_SM_1000_NS6detail15normal_iteratorINSA_10device_ptrIlEEEESF_EEEE10policy1000EiNS7_5minusIiEESF_JPlSL_EEEvT0_iT1_T2_DpNS2_10kernel_argIT3_EE,"",@"SHT_CUDA_INFO"
	.sectionflags	@""
	.align	4


	//----- nvinfo : EIATTR_CUDA_API_VERSION
	.align		4
        /*0000*/ 	.byte	0x04, 0x37
        /*0002*/ 	.short	(.L_306 - .L_305)
.L_305:
        /*0004*/ 	.word	0x00000082


	//----- nvinfo : EIATTR_KPARAM_INFO
	.align		4
.L_306:
        /*0008*/ 	.byte	0x04, 0x17
        /*000a*/ 	.short	(.L_308 - .L_307)
.L_307:
        /*000c*/ 	.word	0x00000000
        /*0010*/ 	.short	0x0005
        /*0012*/ 	.short	0x0028
        /*0014*/ 	.byte	0x00, 0xf0, 0x41, 0x00


	//----- nvinfo : EIATTR_KPARAM_INFO
	.align		4
.L_308:
        /*0018*/ 	.byte	0x04, 0x17
        /*001a*/ 	.short	(.L_310 - .L_309)
.L_309:
        /*001c*/ 	.word	0x00000000
        /*0020*/ 	.short	0x0004
        /*0022*/ 	.short	0x0018
        /*0024*/ 	.byte	0x00, 0xf0, 0x41, 0x00


	//----- nvinfo : EIATTR_KPARAM_INFO
	.align		4
.L_310:
        /*0028*/ 	.byte	0x04, 0x17
        /*002a*/ 	.short	(.L_312 - .L_311)
.L_311:
        /*002c*/ 	.word	0x00000000
        /*0030*/ 	.short	0x0003
        /*0032*/ 	.short	0x0010
        /*0034*/ 	.byte	0x00, 0xf0, 0x21, 0x00


	//----- nvinfo : EIATTR_KPARAM_INFO
	.align		4
.L_312:
        /*0038*/ 	.byte	0x04, 0x17
        /*003a*/ 	.short	(.L_314 - .L_313)
.L_313:
        /*003c*/ 	.word	0x00000000
        /*0040*/ 	.short	0x0002
        /*0042*/ 	.short	0x0008
        /*0044*/ 	.byte	0x00, 0xf0, 0x05, 0x00


	//----- nvinfo : EIATTR_KPARAM_INFO
	.align		4
.L_314:
        /*0048*/ 	.byte	0x04, 0x17
        /*004a*/ 	.short	(.L_316 - .L_315)
.L_315:
        /*004c*/ 	.word	0x00000000
        /*0050*/ 	.short	0x0001
        /*0052*/ 	.short	0x0004
        /*0054*/ 	.byte	0x00, 0xf0, 0x11, 0x00


	//----- nvinfo : EIATTR_KPARAM_INFO
	.align		4
.L_316:
        /*0058*/ 	.byte	0x04, 0x17
        /*005a*/ 	.short	(.L_318 - .L_317)
.L_317:
        /*005c*/ 	.word	0x00000000
        /*0060*/ 	.short	0x0000
        /*0062*/ 	.short	0x0000
        /*0064*/ 	.byte	0x00, 0xf0, 0x11, 0x00


	//----- nvinfo : EIATTR_SPARSE_MMA_MASK
	.align		4
.L_318:
        /*0068*/ 	.byte	0x03, 0x50
        /*006a*/ 	.short	0x0000


	//----- nvinfo : EIATTR_MAXREG_COUNT
	.align		4
        /*006c*/ 	.byte	0x03, 0x1b
        /*006e*/ 	.short	0x00ff


	//----- nvinfo : EIATTR_NUM_BARRIERS
	.align		4
        /*0070*/ 	.byte	0x02, 0x4c
        /*0072*/ 	.byte	0x01
	.zero		1


	//----- nvinfo : EIATTR_MERCURY_ISA_VERSION
	.align		4
        /*0074*/ 	.byte	0x03, 0x5f
        /*0076*/ 	.short	0x0101


	//----- nvinfo : EIATTR_COOP_GROUP_MASK_REGIDS
	.align		4
        /*0078*/ 	.byte	0x04, 0x29
        /*007a*/ 	.short	(.L_320 - .L_319)


	//   ....[0]....
.L_319:
        /*007c*/ 	.word	0xffffffff


	//----- nvinfo : EIATTR_COOP_GROUP_INSTR_OFFSETS
	.align		4
.L_320:
        /*0080*/ 	.byte	0x04, 0x28
        /*0082*/ 	.short	(.L_322 - .L_321)


	//   ....[0]....
.L_321:
        /*0084*/ 	.word	0x00001970


	//----- nvinfo : EIATTR_VRC_CTA_INIT_COUNT
	.align		4
.L_322:
        /*0088*/ 	.byte	0x02, 0x4a
	.zero		1
	.zero		1


	//----- nvinfo : EIATTR_MBARRIER_INSTR_OFFSETS
	.align		4
        /*008c*/ 	.byte	0x04, 0x39
        /*008e*/ 	.short	(.L_324 - .L_323)


	//   ....[0]....
.L_323:
        /*0090*/ 	.word	0x00000270
        /*0094*/ 	.word	0x000000ff
        /*0098*/ 	.word	0x00000000
        /*009c*/ 	.short	0x0100
        /*009e*/ 	.byte	0x0f
	.zero		1


	//   ....[1]....
        /*00a0*/ 	.word	0x00000420
        /*00a4*/ 	.word	0x000000ff
        /*00a8*/ 	.word	0x00000000
        /*00ac*/ 	.short	0x010a
        /*00ae*/ 	.byte	0x04
	.zero		1


	//----- nvinfo : EIATTR_NUM_MBARRIERS
	.align		4
.L_324:
        /*00b0*/ 	.byte	0x03, 0x38
        /*00b2*/ 	.short	0x0001


	//----- nvinfo : EIATTR_EXIT_INSTR_OFFSETS
	.align		4
        /*00b4*/ 	.byte	0x04, 0x1c
        /*00b6*/ 	.short	(.L_326 - .L_325)


	//   ....[0]....
.L_325:
        /*00b8*/ 	.word	0x000019c0


	//   ....[1]....
        /*00bc*/ 	.word	0x00001b60


	//   ....[2]....
        /*00c0*/ 	.word	0x00001bd0


	//   ....[3]....
        /*00c4*/ 	.word	0x00001dc0


	//----- nvinfo : EIATTR_MAX_THREADS
	.align		4
.L_326:
        /*00c8*/ 	.byte	0x04, 0x05
        /*00ca*/ 	.short	(.L_328 - .L_327)
.L_327:
        /*00cc*/ 	.word	0x00000080
        /*00d0*/ 	.word	0x00000001
        /*00d4*/ 	.word	0x00000001


	//----- nvinfo : EIATTR_CRS_STACK_SIZE
	.align		4
.L_328:
        /*00d8*/ 	.byte	0x04, 0x1e
        /*00da*/ 	.short	(.L_330 - .L_329)
.L_329:
        /*00dc*/ 	.word	0x00000000


	//----- nvinfo : EIATTR_CBANK_PARAM_SIZE
	.align		4
.L_330:
        /*00e0*/ 	.byte	0x03, 0x19
        /*00e2*/ 	.short	0x0038


	//----- nvinfo : EIATTR_PARAM_CBANK
	.align		4
        /*00e4*/ 	.byte	0x04, 0x0a
        /*00e6*/ 	.short	(.L_332 - .L_331)
	.align		4
.L_331:
        /*00e8*/ 	.word	index@(.nv.constant0._ZN3cub18CUB_300001_SM_10006detail9transform16transform_kernelINS2_10policy_hubILb0EN4cuda3std3__45tupleIJN6thrust24THRUST_300001_SM_1000_NS6detail15normal_iteratorINSA_10device_ptrIlEEEESF_EEEE10policy1000EiNS7_5minusIiEESF_JPlSL_EEEvT0_iT1_T2_DpNS2_10kernel_argIT3_EE)
        /*00ec*/ 	.short	0x0380
        /*00ee*/ 	.short	0x0038


	//----- nvinfo : EIATTR_SW_WAR
	.align		4
.L_332:
        /*00f0*/ 	.byte	0x04, 0x36
        /*00f2*/ 	.short	(.L_334 - .L_333)
.L_333:
        /*00f4*/ 	.word	0x00000008
.L_334:


//--------------------- .nv.info._ZN3cub18CUB_300001_SM_10006detail8for_each13static_kernelINS2_12policy_hub_t12policy_500_tEmN6thrust24THRUST_300001_SM_1000_NS8cuda_cub20__uninitialized_fill7functorINS7_10device_ptrIlEElEEEEvT0_T1_ --------------------------
	.section	.nv.info._ZN3cub18CUB_300001_SM_10006detail8for_each13static_kernelINS2_12policy_hub_t12policy_500_tEmN6thrust24THRUST_300001_SM_1000_NS8cuda_cub20__uninitialized_fill7functorINS7_10device_ptrIlEElEEEEvT0_T1_,"",@"SHT_CUDA_INFO"
	.sectionflags	@""
	.align	4


	//----- nvinfo : EIATTR_CUDA_API_VERSION
	.align		4
        /*0000*/ 	.byte	0x04, 0x37
        /*0002*/ 	.short	(.L_336 - .L_335)
.L_335:
        /*0004*/ 	.word	0x00000082


	//----- nvinfo : EIATTR_KPARAM_INFO
	.align		4
.L_336:
        /*0008*/ 	.byte	0x04, 0x17
        /*000a*/ 	.short	(.L_338 - .L_337)
.L_337:
        /*000c*/ 	.word	0x00000000
        /*0010*/ 	.short	0x0001
        /*0012*/ 	.short	0x0008
        /*0014*/ 	.byte	0x00, 0xf0, 0x41, 0x00


	//----- nvinfo : EIATTR_KPARAM_INFO
	.align		4
.L_338:
        /*0018*/ 	.byte	0x04, 0x17
        /*001a*/ 	.short	(.L_340 - .L_339)
.L_339:
        /*001c*/ 	.word	0x00000000
        /*0020*/ 	.short	0x0000
        /*0022*/ 	.short	0x0000
        /*0024*/ 	.byte	0x00, 0xf0, 0x21, 0x00


	//----- nvinfo : EIATTR_SPARSE_MMA_MASK
	.align		4
.L_340:
        /*0028*/ 	.byte	0x03, 0x50
        /*002a*/ 	.short	0x0000


	//----- nvinfo : EIATTR_MAXREG_COUNT
	.align		4
        /*002c*/ 	.byte	0x03, 0x1b
        /*002e*/ 	.short	0x00ff


	//----- nvinfo : EIATTR_MERCURY_ISA_VERSION
	.align		4
        /*0030*/ 	.byte	0x03, 0x5f
        /*0032*/ 	.short	0x0101


	//----- nvinfo : EIATTR_VRC_CTA_INIT_COUNT
	.align		4
        /*0034*/ 	.byte	0x02, 0x4a
	.zero		1
	.zero		1


	//----- nvinfo : EIATTR_EXIT_INSTR_OFFSETS
	.align		4
        /*0038*/ 	.byte	0x04, 0x1c
        /*003a*/ 	.short	(.L_342 - .L_341)


	//   ....[0]....
.L_341:
        /*003c*/ 	.word	0x00000130


	//   ....[1]....
        /*0040*/ 	.word	0x00000230


	//   ....[2]....
        /*0044*/ 	.word	0x00000260


	//----- nvinfo : EIATTR_MAX_THREADS
	.align		4
.L_342:
        /*0048*/ 	.byte	0x04, 0x05
        /*004a*/ 	.short	(.L_344 - .L_343)
.L_343:
        /*004c*/ 	.word	0x00000100
        /*0050*/ 	.word	0x00000001
        /*0054*/ 	.word	0x00000001


	//----- nvinfo : EIATTR_CBANK_PARAM_SIZE
	.align		4
.L_344:
        /*0058*/ 	.byte	0x03, 0x19
        /*005a*/ 	.short	0x0018


	//----- nvinfo : EIATTR_PARAM_CBANK
	.align		4
        /*005c*/ 	.byte	0x04, 0x0a
        /*005e*/ 	.short	(.L_346 - .L_345)
	.align		4
.L_345:
        /*0060*/ 	.word	index@(.nv.constant0._ZN3cub18CUB_300001_SM_10006detail8for_each13static_kernelINS2_12policy_hub_t12policy_500_tEmN6thrust24THRUST_300001_SM_1000_NS8cuda_cub20__uninitialized_fill7functorINS7_10device_ptrIlEElEEEEvT0_T1_)
        /*0064*/ 	.short	0x0380
        /*0066*/ 	.short	0x0018


	//----- nvinfo : EIATTR_SW_WAR
	.align		4
.L_346:
        /*0068*/ 	.byte	0x04, 0x36
        /*006a*/ 	.short	(.L_348 - .L_347)
.L_347:
        /*006c*/ 	.word	0x00000008
.L_348:


//--------------------- .nv.info._ZN3cub18CUB_300001_SM_10006detail11EmptyKernelIvEEvv --------------------------
	.section	.nv.info._ZN3cub18CUB_300001_SM_10006detail11EmptyKernelIvEEvv,"",@"SHT_CUDA_INFO"
	.sectionflags	@""
	.align	4


	//----- nvinfo : EIATTR_CUDA_API_VERSION
	.align		4
        /*0000*/ 	.byte	0x04, 0x37
        /*0002*/ 	.short	(.L_350 - .L_349)
.L_349:
        /*0004*/ 	.word	0x00000082


	//----- nvinfo : EIATTR_SPARSE_MMA_MASK
	.align		4
.L_350:
        /*0008*/ 	.byte	0x03, 0x50
        /*000a*/ 	.short	0x0000


	//----- nvinfo : EIATTR_MAXREG_COUNT
	.align		4
        /*000c*/ 	.byte	0x03, 0x1b
        /*000e*/ 	.short	0x00ff


	//----- nvinfo : EIATTR_MERCURY_ISA_VERSION
	.align		4
        /*0010*/ 	.byte	0x03, 0x5f
        /*0012*/ 	.short	0x0101


	//----- nvinfo : EIATTR_VRC_CTA_INIT_COUNT
	.align		4
        /*0014*/ 	.byte	0x02, 0x4a
	.zero		1
	.zero		1


	//----- nvinfo : EIATTR_EXIT_INSTR_OFFSETS
	.align		4
        /*0018*/ 	.byte	0x04, 0x1c
        /*001a*/ 	.short	(.L_352 - .L_351)


	//   ....[0]....
.L_351:
        /*001c*/ 	.word	0x00000010


	//----- nvinfo : EIATTR_SW_WAR
	.align		4
.L_352:
        /*0020*/ 	.byte	0x04, 0x36
        /*0022*/ 	.short	(.L_354 - .L_353)
.L_353:
        /*0024*/ 	.word	0x00000008
.L_354:


//--------------------- .nv.callgraph             --------------------------
	.section	.nv.callgraph,"",@"SHT_CUDA_CALLGRAPH"
	.align	4
	.sectionentsize	8
	.align		4
        /*0000*/ 	.word	0x00000000
	.align		4
        /*0004*/ 	.word	0xffffffff
	.align		4
        /*0008*/ 	.word	0x00000000
	.align		4
        /*000c*/ 	.word	0xfffffffe
	.align		4
        /*0010*/ 	.word	0x00000000
	.align		4
        /*0014*/ 	.word	0xfffffffd
	.align		4
        /*0018*/ 	.word	0x00000000
	.align		4
        /*001c*/ 	.word	0xfffffffc


//--------------------- .nv.constant4             --------------------------
	.section	.nv.constant4,"a",@progbits
	.align	8
	.align		8
.nv.constant4:
        /*0000*/ 	.dword	_ZN30_INTERNAL_b676bfab_4_k_cu_main4cuda3std3__45__cpo5beginE
	.align		8
        /*0008*/ 	.dword	_ZN30_INTERNAL_b676bfab_4_k_cu_main4cuda3std3__45__cpo3endE
	.align		8
        /*0010*/ 	.dword	_ZN30_INTERNAL_b676bfab_4_k_cu_main4cuda3std3__45__cpo6cbeginE
	.align		8
        /*0018*/ 	.dword	_ZN30_INTERNAL_b676bfab_4_k_cu_main4cuda3std3__45__cpo4cendE
	.align		8
        /*0020*/ 	.dword	_ZN30_INTERNAL_b676bfab_4_k_cu_main4cuda3std3__45__cpo6rbeginE
	.align		8
        /*0028*/ 	.dword	_ZN30_INTERNAL_b676bfab_4_k_cu_main4cuda3std3__45__cpo4rendE
	.align		8
        /*0030*/ 	.dword	_ZN30_INTERNAL_b676bfab_4_k_cu_main4cuda3std3__45__cpo7crbeginE
	.align		8
        /*0038*/ 	.dword	_ZN30_INTERNAL_b676bfab_4_k_cu_main4cuda3std3__45__cpo5crendE
	.align		8
        /*0040*/ 	.dword	_ZN30_INTERNAL_b676bfab_4_k_cu_main4cuda3std3__432_GLOBAL__N__b676bfab_4_k_cu_main6ignoreE
	.align		8
        /*0048*/ 	.dword	_ZN30_INTERNAL_b676bfab_4_k_cu_main4cuda3std3__419piecewise_constructE
	.align		8
        /*0050*/ 	.dword	_ZN30_INTERNAL_b676bfab_4_k_cu_main4cuda3std3__48in_placeE
	.align		8
        /*0058*/ 	.dword	_ZN30_INTERNAL_b676bfab_4_k_cu_main4cuda3std3__420unreachable_sentinelE
	.align		8
        /*0060*/ 	.dword	_ZN30_INTERNAL_b676bfab_4_k_cu_main4cuda3std3__47nulloptE
	.align		8
        /*0068*/ 	.dword	_ZN30_INTERNAL_b676bfab_4_k_cu_main4cuda3std3__48unexpectE
	.align		8
        /*0070*/ 	.dword	_ZN30_INTERNAL_b676bfab_4_k_cu_main4cuda3std6ranges3__45__cpo4swapE
	.align		8
        /*0078*/ 	.dword	_ZN30_INTERNAL_b676bfab_4_k_cu_main4cuda3std6ranges3__45__cpo9iter_moveE
	.align		8
        /*0080*/ 	.dword	_ZN30_INTERNAL_b676bfab_4_k_cu_main4cuda3std6ranges3__45__cpo5beginE
	.align		8
        /*0088*/ 	.dword	_ZN30_INTERNAL_b676bfab_4_k_cu_main4cuda3std6ranges3__45__cpo3endE
	.align		8
        /*0090*/ 	.dword	_ZN30_INTERNAL_b676bfab_4_k_cu_main4cuda3std6ranges3__45__cpo6cbeginE
	.align		8
        /*0098*/ 	.dword	_ZN30_INTERNAL_b676bfab_4_k_cu_main4cuda3std6ranges3__45__cpo4cendE
	.align		8
        /*00a0*/ 	.dword	_ZN30_INTERNAL_b676bfab_4_k_cu_main4cuda3std6ranges3__45__cpo7advanceE
	.align		8
        /*00a8*/ 	.dword	_ZN30_INTERNAL_b676bfab_4_k_cu_main4cuda3std6ranges3__45__cpo9iter_swapE
	.align		8
        /*00b0*/ 	.dword	_ZN30_INTERNAL_b676bfab_4_k_cu_main4cuda3std6ranges3__45__cpo4nextE
	.align		8
        /*00b8*/ 	.dword	_ZN30_INTERNAL_b676bfab_4_k_cu_main4cuda3std6ranges3__45__cpo4prevE
	.align		8
        /*00c0*/ 	.dword	_ZN30_INTERNAL_b676bfab_4_k_cu_main4cuda3std6ranges3__45__cpo4dataE
	.align		8
        /*00c8*/ 	.dword	_ZN30_INTERNAL_b676bfab_4_k_cu_main4cuda3std6ranges3__45__cpo5cdataE
	.align		8
        /*00d0*/ 	.dword	_ZN30_INTERNAL_b676bfab_4_k_cu_main4cuda3std6ranges3__45__cpo4sizeE
	.align		8
        /*00d8*/ 	.dword	_ZN30_INTERNAL_b676bfab_4_k_cu_main4cuda3std6ranges3__45__cpo5ssizeE
	.align		8
        /*00e0*/ 	.dword	_ZN30_INTERNAL_b676bfab_4_k_cu_main4cuda3std6ranges3__45__cpo8distanceE
	.align		8
        /*00e8*/ 	.dword	_ZN30_INTERNAL_b676bfab_4_k_cu_main6thrust24THRUST_300001_SM_1000_NS8cuda_cub3parE
	.align		8
        /*00f0*/ 	.dword	_ZN30_INTERNAL_b676bfab_4_k_cu_main6thrust24THRUST_300001_SM_1000_NS8cuda_cub10par_nosyncE
	.align		8
        /*00f8*/ 	.dword	_ZN30_INTERNAL_b676bfab_4_k_cu_main6thrust24THRUST_300001_SM_1000_NS6system6detail10sequential3seqE
	.align		8
        /*0100*/ 	.dword	_ZN30_INTERNAL_b676bfab_4_k_cu_main6thrust24THRUST_300001_SM_1000_NS12placeholders2_1E
	.align		8
        /*0108*/ 	.dword	_ZN30_INTERNAL_b676bfab_4_k_cu_main6thrust24THRUST_300001_SM_1000_NS12placeholders2_2E
	.align		8
        /*0110*/ 	.dword	_ZN30_INTERNAL_b676bfab_4_k_cu_main6thrust24THRUST_300001_SM_1000_NS12placeholders2_3E
	.align		8
        /*0118*/ 	.dword	_ZN30_INTERNAL_b676bfab_4_k_cu_main6thrust24THRUST_300001_SM_1000_NS12placeholders2_4E
	.align		8
        /*0120*/ 	.dword	_ZN30_INTERNAL_b676bfab_4_k_cu_main6thrust24THRUST_300001_SM_1000_NS12placeholders2_5E
	.align		8
        /*0128*/ 	.dword	_ZN30_INTERNAL_b676bfab_4_k_cu_main6thrust24THRUST_300001_SM_1000_NS12placeholders2_6E
	.align		8
        /*0130*/ 	.dword	_ZN30_INTERNAL_b676bfab_4_k_cu_main6thrust24THRUST_300001_SM_1000_NS12placeholders2_7E
	.align		8
        /*0138*/ 	.dword	_ZN30_INTERNAL_b676bfab_4_k_cu_main6thrust24THRUST_300001_SM_1000_NS12placeholders2_8E
	.align		8
        /*0140*/ 	.dword	_ZN30_INTERNAL_b676bfab_4_k_cu_main6thrust24THRUST_300001_SM_1000_NS12placeholders2_9E
	.align		8
        /*0148*/ 	.dword	_ZN30_INTERNAL_b676bfab_4_k_cu_main6thrust24THRUST_300001_SM_1000_NS12placeholders3_10E
	.align		8
        /*0150*/ 	.dword	_ZN30_INTERNAL_b676bfab_4_k_cu_main6thrust24THRUST_300001_SM_1000_NS3seqE


//--------------------- .text._ZN3cub18CUB_300001_SM_10006detail6reduce28DeviceReduceSingleTileKernelINS2_10policy_hubIiyN4cuda3std3__44plusIiEEE10Policy1000EPiSC_iS9_iiNS7_10__identityEEEvT0_T1_T2_T3_T4_T6_ --------------------------
	.section	.text._ZN3cub18CUB_300001_SM_10006detail6reduce28DeviceReduceSingleTileKernelINS2_10policy_hubIiyN4cuda3std3__44plusIiEEE10Policy1000EPiSC_iS9_iiNS7_10__identityEEEvT0_T1_T2_T3_T4_T6_,"ax",@progbits
	.align	128
        .global         _ZN3cub18CUB_300001_SM_10006detail6reduce28DeviceReduceSingleTileKernelINS2_10policy_hubIiyN4cuda3std3__44plusIiEEE10Policy1000EPiSC_iS9_iiNS7_10__identityEEEvT0_T1_T2_T3_T4_T6_
        .type           _ZN3cub18CUB_300001_SM_10006detail6reduce28DeviceReduceSingleTileKernelINS2_10policy_hubIiyN4cuda3std3__44plusIiEEE10Policy1000EPiSC_iS9_iiNS7_10__identityEEEvT0_T1_T2_T3_T4_T6_,@function
        .size           _ZN3cub18CUB_300001_SM_10006detail6reduce28DeviceReduceSingleTileKernelINS2_10policy_hubIiyN4cuda3std3__44plusIiEEE10Policy1000EPiSC_iS9_iiNS7_10__identityEEEvT0_T1_T2_T3_T4_T6_,(.L_x_294 - _ZN3cub18CUB_300001_SM_10006detail6reduce28DeviceReduceSingleTileKernelINS2_10policy_hubIiyN4cuda3std3__44plusIiEEE10Policy1000EPiSC_iS9_iiNS7_10__identityEEEvT0_T1_T2_T3_T4_T6_)
        .other          _ZN3cub18CUB_300001_SM_10006detail6reduce28DeviceReduceSingleTileKernelINS2_10policy_hubIiyN4cuda3std3__44plusIiEEE10Policy1000EPiSC_iS9_iiNS7_10__identityEEEvT0_T1_T2_T3_T4_T6_,@"STO_CUDA_ENTRY STV_DEFAULT"
_ZN3cub18CUB_300001_SM_10006detail6reduce28DeviceReduceSingleTileKernelINS2_10policy_hubIiyN4cuda3std3__44plusIiEEE10Policy1000EPiSC_iS9_iiNS7_10__identityEEEvT0_T1_T2_T3_T4_T6_:
.text._ZN3cub18CUB_300001_SM_10006detail6reduce28DeviceReduceSingleTileKernelINS2_10policy_hubIiyN4cuda3std3__44plusIiEEE10Policy1000EPiSC_iS9_iiNS7_10__identityEEEvT0_T1_T2_T3_T4_T6_:
[----:B------:R-:W-:Y:S01]  /*0000*/  LDC R1, c[0x0][0x37c] ;  /* 0x0000df00ff017b82 */ /* 0x000fe20000000800 */
[----:B------:R-:W0:Y:S01]  /*0010*/  LDCU UR4, c[0x0][0x390] ;  /* 0x00007200ff0477ac */ /* 0x000e220008000800 */
[----:B------:R-:W1:Y:S01]  /*0020*/  LDCU.64 UR6, c[0x0][0x358] ;  /* 0x00006b00ff0677ac */ /* 0x000e620008000a00 */
[----:B0-----:R-:W-:-:S05]  /*0030*/  IMAD.U32 R20, RZ, RZ, UR4 ;  /* 0x00000004ff147e24 */ /* 0x001fca000f8e00ff */
[----:B------:R-:W-:-:S13]  /*0040*/  ISETP.NE.AND P0, PT, R20, RZ, PT ;  /* 0x000000ff1400720c */ /* 0x000fda0003f05270 */
[----:B-1----:R-:W-:Y:S05]  /*0050*/  @P0 BRA `(.L_x_0) ;  /* 0x00000000001c0947 */ /* 0x002fea0003800000 */
[----:B------:R-:W0:Y:S02]  /*0060*/  S2R R0, SR_TID.X ;  /* 0x0000000000007919 */ /* 0x000e240000002100 */
[----:B0-----:R-:W-:-:S13]  /*0070*/  ISETP.NE.AND P0, PT, R0, RZ, PT ;  /* 0x000000ff0000720c */ /* 0x001fda0003f05270 */
[----:B------:R-:W-:Y:S05]  /*0080*/  @P0 EXIT ;  /* 0x000000000000094d */ /* 0x000fea0003800000 */
[----:B------:R-:W0:Y:S08]  /*0090*/  LDC R5, c[0x0][0x398] ;  /* 0x0000e600ff057b82 */ /* 0x000e300000000800 */
[----:B------:R-:W0:Y:S02]  /*00a0*/  LDC.64 R2, c[0x0][0x388] ;  /* 0x0000e200ff027b82 */ /* 0x000e240000000a00 */
[----:B0-----:R-:W-:Y:S01]  /*00b0*/  STG.E desc[UR6][R2.64], R5 ;  /* 0x0000000502007986 */ /* 0x001fe2000c101906 */
[----:B------:R-:W-:Y:S05]  /*00c0*/  EXIT ;  /* 0x000000000000794d */ /* 0x000fea0003800000 */
.L_x_0:
[----:B------:R-:W0:Y:S01]  /*00d0*/  LDCU UR4, c[0x0][0x380] ;  /* 0x00007000ff0477ac */ /* 0x000e220008000800 */
[----:B------:R-:W-:Y:S01]  /*00e0*/  BSSY.RECONVERGENT B0, `(.L_x_1) ;  /* 0x0000385000007945 */ /* 0x000fe20003800200 */
[----:B0-----:R-:W-:-:S09]  /*00f0*/  ULOP3.LUT UP0, URZ, UR4, 0xf, URZ, 0xc0, !UPT ;  /* 0x0000000f04ff7892 */ /* 0x001fd2000f80c0ff */
[----:B------:R-:W-:Y:S05]  /*0100*/  BRA.U UP0, `(.L_x_2) ;  /* 0x0000001900d87547 */ /* 0x000fea000b800000 */
[----:B------:R-:W-:-:S13]  /*0110*/  ISETP.GT.AND P0, PT, R20, 0xfff, PT ;  /* 0x00000fff1400780c */ /* 0x000fda0003f04270 */
[----:B------:R-:W-:Y:S05]  /*0120*/  @P0 BRA `(.L_x_3) ;  /* 0x0000000c008c0947 */ /* 0x000fea0003800000 */
[----:B------:R-:W0:Y:S01]  /*0130*/  S2R R9, SR_TID.X ;  /* 0x0000000000097919 */ /* 0x000e220000002100 */
[----:B------:R-:W-:Y:S01]  /*0140*/  BSSY.RECONVERGENT B1, `(.L_x_4) ;  /* 0x0000009000017945 */ /* 0x000fe20003800200 */
[----:B------:R-:W-:Y:S01]  /*0150*/  IMAD.MOV.U32 R0, RZ, RZ, RZ ;  /* 0x000000ffff007224 */ /* 0x000fe200078e00ff */
[----:B0-----:R-:W-:Y:S01]  /*0160*/  ISETP.GE.AND P0, PT, R9, R20, PT ;  /* 0x000000140900720c */ /* 0x001fe20003f06270 */
[----:B------:R-:W-:-:S12]  /*0170*/  IMAD.MOV.U32 R11, RZ, RZ, R9 ;  /* 0x000000ffff0b7224 */ /* 0x000fd800078e0009 */
[----:B------:R-:W-:Y:S05]  /*0180*/  @P0 BRA `(.L_x_5) ;  /* 0x0000000000100947 */ /* 0x000fea0003800000 */
[----:B------:R-:W0:Y:S02]  /*0190*/  LDC.64 R2, c[0x0][0x380] ;  /* 0x0000e000ff027b82 */ /* 0x000e240000000a00 */
[----:B0-----:R-:W-:-:S05]  /*01a0*/  IMAD.WIDE.U32 R2, R9, 0x4, R2 ;  /* 0x0000000409027825 */ /* 0x001fca00078e0002 */
[----:B------:R0:W5:Y:S01]  /*01b0*/  LDG.E.CONSTANT R0, desc[UR6][R2.64] ;  /* 0x0000000602007981 */ /* 0x000162000c1e9900 */
[----:B------:R-:W-:-:S07]  /*01c0*/  VIADD R11, R9, 0x100 ;  /* 0x00000100090b7836 */ /* 0x000fce0000000000 */
.L_x_5:
[----:B------:R-:W-:Y:S05]  /*01d0*/  BSYNC.RECONVERGENT B1 ;  /* 0x0000000000017941 */ /* 0x000fea0003800200 */
.L_x_4:
[----:B------:R-:W-:Y:S01]  /*01e0*/  ISETP.GE.AND P0, PT, R11, R20, PT ;  /* 0x000000140b00720c */ /* 0x000fe20003f06270 */
[----:B------:R-:W-:-:S12]  /*01f0*/  BSSY.RECONVERGENT B1, `(.L_x_6) ;  /* 0x0000066000017945 */ /* 0x000fd80003800200 */
[----:B------:R-:W-:Y:S05]  /*0200*/  @P0 BRA `(.L_x_7) ;  /* 0x0000000400900947 */ /* 0x000fea0003800000 */
[----:B0-----:R-:W-:Y:S01]  /*0210*/  LOP3.LUT R3, RZ, R11, RZ, 0x33, !PT ;  /* 0x0000000bff037212 */ /* 0x001fe200078e33ff */
[----:B------:R-:W-:Y:S04]  /*0220*/  BSSY.RECONVERGENT B2, `(.L_x_8) ;  /* 0x0000015000027945 */ /* 0x000fe80003800200 */
[----:B------:R-:W-:-:S05]  /*0230*/  IMAD.IADD R4, R3, 0x1, R20 ;  /* 0x0000000103047824 */ /* 0x000fca00078e0214 */
[C---:B------:R-:W-:Y:S02]  /*0240*/  LOP3.LUT R2, R4.reuse, 0x300, RZ, 0xc0, !PT ;  /* 0x0000030004027812 */ /* 0x040fe400078ec0ff */
[----:B------:R-:W-:Y:S02]  /*0250*/  ISETP.GE.U32.AND P1, PT, R4, 0x300, PT ;  /* 0x000003000400780c */ /* 0x000fe40003f26070 */
[----:B------:R-:W-:-:S13]  /*0260*/  ISETP.NE.AND P0, PT, R2, 0x300, PT ;  /* 0x000003000200780c */ /* 0x000fda0003f05270 */
[----:B------:R-:W-:Y:S05]  /*0270*/  @!P0 BRA `(.L_x_9) ;  /* 0x00000000003c8947 */ /* 0x000fea0003800000 */
[----:B------:R-:W0:Y:S01]  /*0280*/  LDC.64 R2, c[0x0][0x380] ;  /* 0x0000e000ff027b82 */ /* 0x000e220000000a00 */
[----:B------:R-:W-:-:S04]  /*0290*/  LEA.HI R4, R4, 0x1, RZ, 0x18 ;  /* 0x0000000104047811 */ /* 0x000fc800078fc0ff */
[----:B------:R-:W-:-:S05]  /*02a0*/  LOP3.LUT R4, R4, 0x3, RZ, 0xc0, !PT ;  /* 0x0000000304047812 */ /* 0x000fca00078ec0ff */
[----:B------:R-:W-:Y:S02]  /*02b0*/  IMAD.MOV R4, RZ, RZ, -R4 ;  /* 0x000000ffff047224 */ /* 0x000fe400078e0a04 */
[----:B0-----:R-:W-:-:S04]  /*02c0*/  IMAD.WIDE.U32 R2, R11, 0x4, R2 ;  /* 0x000000040b027825 */ /* 0x001fc800078e0002 */
[----:B------:R-:W-:-:S07]  /*02d0*/  IMAD.MOV.U32 R5, RZ, RZ, R3 ;  /* 0x000000ffff057224 */ /* 0x000fce00078e0003 */
.L_x_10:
[----:B------:R-:W-:-:S06]  /*02e0*/  IMAD.MOV.U32 R3, RZ, RZ, R5 ;  /* 0x000000ffff037224 */ /* 0x000fcc00078e0005 */
[----:B------:R0:W2:Y:S01]  /*02f0*/  LDG.E.CONSTANT R3, desc[UR6][R2.64] ;  /* 0x0000000602037981 */ /* 0x0000a2000c1e9900 */
[----:B------:R-:W-:Y:S02]  /*0300*/  VIADD R4, R4, 0x1 ;  /* 0x0000000104047836 */ /* 0x000fe40000000000 */
[----:B------:R-:W-:-:S03]  /*0310*/  VIADD R11, R11, 0x100 ;  /* 0x000001000b0b7836 */ /* 0x000fc60000000000 */
[----:B------:R-:W-:Y:S02]  /*0320*/  ISETP.NE.AND P0, PT, R4, RZ, PT ;  /* 0x000000ff0400720c */ /* 0x000fe40003f05270 */
[----:B0-----:R-:W-:-:S05]  /*0330*/  IADD3 R2, P2, PT, R2, 0x400, RZ ;  /* 0x0000040002027810 */ /* 0x001fca0007f5e0ff */
[----:B------:R-:W-:Y:S02]  /*0340*/  IMAD.X R5, RZ, RZ, R5, P2 ;  /* 0x000000ffff057224 */ /* 0x000fe400010e0605 */
[----:B--2--5:R-:W-:-:S04]  /*0350*/  IMAD.IADD R0, R3, 0x1, R0 ;  /* 0x0000000103007824 */ /* 0x024fc800078e0200 */
[----:B------:R-:W-:Y:S05]  /*0360*/  @P0 BRA `(.L_x_10) ;  /* 0xfffffffc00dc0947 */ /* 0x000fea000383ffff */
.L_x_9:
[----:B------:R-:W-:Y:S05]  /*0370*/  BSYNC.RECONVERGENT B2 ;  /* 0x0000000000027941 */ /* 0x000fea0003800200 */
.L_x_8:
[----:B------:R-:W-:Y:S05]  /*0380*/  @!P1 BRA `(.L_x_7) ;  /* 0x0000000400309947 */ /* 0x000fea0003800000 */
[----:B------:R-:W-:Y:S01]  /*0390*/  IMAD.IADD R2, R20, 0x1, -R11 ;  /* 0x0000000114027824 */ /* 0x000fe200078e0a0b */
[----:B------:R-:W-:Y:S01]  /*03a0*/  BSSY.RECONVERGENT B2, `(.L_x_11) ;  /* 0x0000029000027945 */ /* 0x000fe20003800200 */
[----:B------:R-:W-:-:S03]  /*03b0*/  PLOP3.LUT P0, PT, PT, PT, PT, 0x80, 0x8 ;  /* 0x000000000008781c */ /* 0x000fc60003f0f070 */
[----:B------:R-:W-:-:S13]  /*03c0*/  ISETP.GT.AND P1, PT, R2, 0xc00, PT ;  /* 0x00000c000200780c */ /* 0x000fda0003f24270 */
[----:B------:R-:W-:Y:S05]  /*03d0*/  @!P1 BRA `(.L_x_12) ;  /* 0x0000000000949947 */ /* 0x000fea0003800000 */
[----:B------:R-:W-:Y:S01]  /*03e0*/  PLOP3.LUT P0, PT, PT, PT, PT, 0x8, 0x80 ;  /* 0x000000000080781c */ /* 0x000fe20003f0e170 */
[----:B------:R-:W-:-:S12]  /*03f0*/  VIADD R8, R20, 0xfffff400 ;  /* 0xfffff40014087836 */ /* 0x000fd80000000000 */
.L_x_13:
[----:B------:R-:W0:Y:S01]  /*0400*/  LDC.64 R4, c[0x0][0x380] ;  /* 0x0000e000ff047b82 */ /* 0x000e220000000a00 */
[C---:B------:R-:W-:Y:S02]  /*0410*/  VIADD R7, R11.reuse, 0x400 ;  /* 0x000004000b077836 */ /* 0x040fe40000000000 */
[C---:B------:R-:W-:Y:S02]  /*0420*/  VIADD R3, R11.reuse, 0x800 ;  /* 0x000008000b037836 */ /* 0x040fe40000000000 */
[----:B0-----:R-:W-:-:S05]  /*0430*/  IMAD.WIDE R22, R11, 0x4, R4 ;  /* 0x000000040b167825 */ /* 0x001fca00078e0204 */
[----:B------:R-:W2:Y:S01]  /*0440*/  LDG.E.CONSTANT R13, desc[UR6][R22.64] ;  /* 0x00000006160d7981 */ /* 0x000ea2000c1e9900 */
[----:B------:R-:W-:-:S03]  /*0450*/  IMAD.WIDE R6, R7, 0x4, R4 ;  /* 0x0000000407067825 */ /* 0x000fc600078e0204 */
[----:B------:R-:W2:Y:S04]  /*0460*/  LDG.E.CONSTANT R10, desc[UR6][R22.64+0x400] ;  /* 0x00040006160a7981 */ /* 0x000ea8000c1e9900 */
[----:B------:R-:W3:Y:S04]  /*0470*/  LDG.E.CONSTANT R12, desc[UR6][R22.64+0x800] ;  /* 0x00080006160c7981 */ /* 0x000ee8000c1e9900 */
[----:B------:R-:W3:Y:S01]  /*0480*/  LDG.E.CONSTANT R19, desc[UR6][R22.64+0xc00] ;  /* 0x000c000616137981 */ /* 0x000ee2000c1e9900 */
[----:B------:R-:W-:-:S03]  /*0490*/  IMAD.WIDE R2, R3, 0x4, R4 ;  /* 0x0000000403027825 */ /* 0x000fc600078e0204 */
[----:B------:R-:W4:Y:S04]  /*04a0*/  LDG.E.CONSTANT R16, desc[UR6][R6.64] ;  /* 0x0000000606107981 */ /* 0x000f28000c1e9900 */
[----:B------:R-:W4:Y:S01]  /*04b0*/  LDG.E.CONSTANT R15, desc[UR6][R6.64+0x400] ;  /* 0x00040006060f7981 */ /* 0x000f22000c1e9900 */
[----:B------:R-:W-:-:S03]  /*04c0*/  VIADD R25, R11, 0xc00 ;  /* 0x00000c000b197836 */ /* 0x000fc60000000000 */
[----:B------:R-:W4:Y:S04]  /*04d0*/  LDG.E.CONSTANT R14, desc[UR6][R6.64+0x800] ;  /* 0x00080006060e7981 */ /* 0x000f28000c1e9900 */
[----:B------:R-:W4:Y:S01]  /*04e0*/  LDG.E.CONSTANT R21, desc[UR6][R6.64+0xc00] ;  /* 0x000c000606157981 */ /* 0x000f22000c1e9900 */
[----:B------:R-:W-:-:S03]  /*04f0*/  IMAD.WIDE R4, R25, 0x4, R4 ;  /* 0x0000000419047825 */ /* 0x000fc600078e0204 */
[----:B------:R-:W4:Y:S04]  /*0500*/  LDG.E.CONSTANT R18, desc[UR6][R2.64] ;  /* 0x0000000602127981 */ /* 0x000f28000c1e9900 */
[----:B------:R-:W4:Y:S04]  /*0510*/  LDG.E.CONSTANT R17, desc[UR6][R2.64+0x400] ;  /* 0x0004000602117981 */ /* 0x000f28000c1e9900 */
[----:B------:R-:W4:Y:S04]  /*0520*/  LDG.E.CONSTANT R23, desc[UR6][R2.64+0x800] ;  /* 0x0008000602177981 */ /* 0x000f28000c1e9900 */
[----:B------:R-:W4:Y:S04]  /*0530*/  LDG.E.CONSTANT R24, desc[UR6][R2.64+0xc00] ;  /* 0x000c000602187981 */ /* 0x000f28000c1e9900 */
[----:B------:R-:W4:Y:S04]  /*0540*/  LDG.E.CONSTANT R25, desc[UR6][R4.64] ;  /* 0x0000000604197981 */ /* 0x000f28000c1e9900 */
[----:B------:R-:W4:Y:S04]  /*0550*/  LDG.E.CONSTANT R26, desc[UR6][R4.64+0x400] ;  /* 0x00040006041a7981 */ /* 0x000f28000c1e9900 */
[----:B------:R-:W4:Y:S04]  /*0560*/  LDG.E.CONSTANT R22, desc[UR6][R4.64+0x800] ;  /* 0x0008000604167981 */ /* 0x000f28000c1e9900 */
[----:B------:R-:W4:Y:S01]  /*0570*/  LDG.E.CONSTANT R27, desc[UR6][R4.64+0xc00] ;  /* 0x000c0006041b7981 */ /* 0x000f22000c1e9900 */
[----:B------:R-:W-:-:S05]  /*0580*/  VIADD R11, R11, 0x1000 ;  /* 0x000010000b0b7836 */ /* 0x000fca0000000000 */
[----:B------:R-:W-:Y:S02]  /*0590*/  ISETP.GE.AND P1, PT, R11, R8, PT ;  /* 0x000000080b00720c */ /* 0x000fe40003f26270 */
[----:B--2--5:R-:W-:-:S04]  /*05a0*/  IADD3 R10, PT, PT, R10, R13, R0 ;  /* 0x0000000d0a0a7210 */ /* 0x024fc80007ffe000 */
[----:B---3--:R-:W-:-:S04]  /*05b0*/  IADD3 R10, PT, PT, R19, R12, R10 ;  /* 0x0000000c130a7210 */ /* 0x008fc80007ffe00a */
[----:B----4-:R-:W-:-:S04]  /*05c0*/  IADD3 R10, PT, PT, R15, R16, R10 ;  /* 0x000000100f0a7210 */ /* 0x010fc80007ffe00a */
[----:B------:R-:W-:-:S04]  /*05d0*/  IADD3 R10, PT, PT, R21, R14, R10 ;  /* 0x0000000e150a7210 */ /* 0x000fc80007ffe00a */
[----:B------:R-:W-:-:S04]  /*05e0*/  IADD3 R10, PT, PT, R17, R18, R10 ;  /* 0x00000012110a7210 */ /* 0x000fc80007ffe00a */
[----:B------:R-:W-:-:S04]  /*05f0*/  IADD3 R10, PT, PT, R24, R23, R10 ;  /* 0x00000017180a7210 */ /* 0x000fc80007ffe00a */
[----:B------:R-:W-:-:S04]  /*0600*/  IADD3 R25, PT, PT, R26, R25, R10 ;  /* 0x000000191a197210 */ /* 0x000fc80007ffe00a */
[----:B------:R-:W-:Y:S01]  /*0610*/  IADD3 R0, PT, PT, R27, R22, R25 ;  /* 0x000000161b007210 */ /* 0x000fe20007ffe019 */
[----:B------:R-:W-:Y:S06]  /*0620*/  @!P1 BRA `(.L_x_13) ;  /* 0xfffffffc00749947 */ /* 0x000fec000383ffff */
.L_x_12:
[----:B------:R-:W-:Y:S05]  /*0630*/  BSYNC.RECONVERGENT B2 ;  /* 0x0000000000027941 */ /* 0x000fea0003800200 */
.L_x_11:
[----:B------:R-:W-:Y:S01]  /*0640*/  IMAD.IADD R2, R20, 0x1, -R11 ;  /* 0x0000000114027824 */ /* 0x000fe200078e0a0b */
[----:B------:R-:W-:Y:S04]  /*0650*/  BSSY.RECONVERGENT B2, `(.L_x_14) ;  /* 0x0000015000027945 */ /* 0x000fe80003800200 */
[----:B------:R-:W-:-:S13]  /*0660*/  ISETP.GT.AND P1, PT, R2, 0x400, PT ;  /* 0x000004000200780c */ /* 0x000fda0003f24270 */
[----:B------:R-:W-:Y:S05]  /*0670*/  @!P1 BRA `(.L_x_15) ;  /* 0x0000000000489947 */ /* 0x000fea0003800000 */
[----:B------:R-:W0:Y:S01]  /*0680*/  LDC.64 R4, c[0x0][0x380] ;  /* 0x0000e000ff047b82 */ /* 0x000e220000000a00 */
[C---:B------:R-:W-:Y:S02]  /*0690*/  VIADD R13, R11.reuse, 0x400 ;  /* 0x000004000b0d7836 */ /* 0x040fe40000000000 */
[----:B0-----:R-:W-:-:S05]  /*06a0*/  IMAD.WIDE R2, R11, 0x4, R4 ;  /* 0x000000040b027825 */ /* 0x001fca00078e0204 */
[----:B------:R-:W2:Y:S01]  /*06b0*/  LDG.E.CONSTANT R7, desc[UR6][R2.64] ;  /* 0x0000000602077981 */ /* 0x000ea2000c1e9900 */
[----:B------:R-:W-:-:S03]  /*06c0*/  IMAD.WIDE R4, R13, 0x4, R4 ;  /* 0x000000040d047825 */ /* 0x000fc600078e0204 */
[----:B------:R-:W2:Y:S04]  /*06d0*/  LDG.E.CONSTANT R6, desc[UR6][R2.64+0x400] ;  /* 0x0004000602067981 */ /* 0x000ea8000c1e9900 */
[----:B------:R-:W3:Y:S04]  /*06e0*/  LDG.E.CONSTANT R13, desc[UR6][R2.64+0x800] ;  /* 0x00080006020d7981 */ /* 0x000ee8000c1e9900 */
[----:B------:R-:W3:Y:S04]  /*06f0*/  LDG.E.CONSTANT R8, desc[UR6][R2.64+0xc00] ;  /* 0x000c000602087981 */ /* 0x000ee8000c1e9900 */
[----:B------:R-:W4:Y:S04]  /*0700*/  LDG.E.CONSTANT R15, desc[UR6][R4.64] ;  /* 0x00000006040f7981 */ /* 0x000f28000c1e9900 */
[----:B------:R-:W4:Y:S04]  /*0710*/  LDG.E.CONSTANT R10, desc[UR6][R4.64+0x400] ;  /* 0x00040006040a7981 */ /* 0x000f28000c1e9900 */
[----:B------:R-:W4:Y:S04]  /*0720*/  LDG.E.CONSTANT R17, desc[UR6][R4.64+0x800] ;  /* 0x0008000604117981 */ /* 0x000f28000c1e9900 */
[----:B------:R-:W4:Y:S01]  /*0730*/  LDG.E.CONSTANT R12, desc[UR6][R4.64+0xc00] ;  /* 0x000c0006040c7981 */ /* 0x000f22000c1e9900 */
[----:B------:R-:W-:Y:S01]  /*0740*/  PLOP3.LUT P0, PT, PT, PT, PT, 0x8, 0x80 ;  /* 0x000000000080781c */ /* 0x000fe20003f0e170 */
[----:B------:R-:W-:Y:S01]  /*0750*/  VIADD R11, R11, 0x800 ;  /* 0x000008000b0b7836 */ /* 0x000fe20000000000 */
[----:B--2--5:R-:W-:-:S04]  /*0760*/  IADD3 R6, PT, PT, R6, R7, R0 ;  /* 0x0000000706067210 */ /* 0x024fc80007ffe000 */
[----:B---3--:R-:W-:-:S04]  /*0770*/  IADD3 R6, PT, PT, R8, R13, R6 ;  /* 0x0000000d08067210 */ /* 0x008fc80007ffe006 */
[----:B----4-:R-:W-:-:S04]  /*0780*/  IADD3 R6, PT, PT, R10, R15, R6 ;  /* 0x0000000f0a067210 */ /* 0x010fc80007ffe006 */
[----:B------:R-:W-:-:S07]  /*0790*/  IADD3 R0, PT, PT, R12, R17, R6 ;  /* 0x000000110c007210 */ /* 0x000fce0007ffe006 */
.L_x_15:
[----:B------:R-:W-:Y:S05]  /*07a0*/  BSYNC.RECONVERGENT B2 ;  /* 0x0000000000027941 */ /* 0x000fea0003800200 */
.L_x_14:
[----:B------:R-:W-:-:S13]  /*07b0*/  ISETP.LT.OR P0, PT, R11, R20, P0 ;  /* 0x000000140b00720c */ /* 0x000fda0000701670 */
[----:B------:R-:W-:Y:S05]  /*07c0*/  @!P0 BRA `(.L_x_7) ;  /* 0x0000000000208947 */ /* 0x000fea0003800000 */
[----:B------:R-:W0:Y:S02]  /*07d0*/  LDC.64 R2, c[0x0][0x380] ;  /* 0x0000e000ff027b82 */ /* 0x000e240000000a00 */
[----:B0-----:R-:W-:-:S05]  /*07e0*/  IMAD.WIDE R2, R11, 0x4, R2 ;  /* 0x000000040b027825 */ /* 0x001fca00078e0202 */
[----:B------:R-:W2:Y:S04]  /*07f0*/  LDG.E.CONSTANT R5, desc[UR6][R2.64] ;  /* 0x0000000602057981 */ /* 0x000ea8000c1e9900 */
[----:B------:R-:W2:Y:S04]  /*0800*/  LDG.E.CONSTANT R4, desc[UR6][R2.64+0x400] ;  /* 0x0004000602047981 */ /* 0x000ea8000c1e9900 */
[----:B------:R-:W3:Y:S04]  /*0810*/  LDG.E.CONSTANT R7, desc[UR6][R2.64+0x800] ;  /* 0x0008000602077981 */ /* 0x000ee8000c1e9900 */
[----:B------:R-:W3:Y:S01]  /*0820*/  LDG.E.CONSTANT R6, desc[UR6][R2.64+0xc00] ;  /* 0x000c000602067981 */ /* 0x000ee2000c1e9900 */
[----:B--2--5:R-:W-:-:S04]  /*0830*/  IADD3 R0, PT, PT, R4, R5, R0 ;  /* 0x0000000504007210 */ /* 0x024fc80007ffe000 */
[----:B---3--:R-:W-:-:S07]  /*0840*/  IADD3 R0, PT, PT, R6, R7, R0 ;  /* 0x0000000706007210 */ /* 0x008fce0007ffe000 */
.L_x_7:
[----:B------:R-:W-:Y:S05]  /*0850*/  BSYNC.RECONVERGENT B1 ;  /* 0x0000000000017941 */ /* 0x000fea0003800200 */
.L_x_6:
[----:B------:R-:W-:-:S13]  /*0860*/  ISETP.GE.AND P0, PT, R20, 0x100, PT ;  /* 0x000001001400780c */ /* 0x000fda0003f06270 */
[----:B------:R-:W-:Y:S05]  /*0870*/  @!P0 BRA `(.L_x_16) ;  /* 0x0000000000ac8947 */ /* 0x000fea0003800000 */
[----:B------:R-:W1:Y:S01]  /*0880*/  S2R R6, SR_LANEID ;  /* 0x0000000000067919 */ /* 0x000e620000000000 */
[----:B0----5:R-:W0:Y:S01]  /*0890*/  SHFL.DOWN PT, R2, R0, 0x1, 0x1f ;  /* 0x08201f0000027f89 */ /* 0x021e2200000e0000 */
[C---:B-1----:R-:W-:Y:S02]  /*08a0*/  ISETP.GT.AND P0, PT, R6.reuse, 0x1e, PT ;  /* 0x0000001e0600780c */ /* 0x042fe40003f04270 */
[----:B------:R-:W-:Y:S02]  /*08b0*/  ISETP.NE.AND P1, PT, R6, RZ, PT ;  /* 0x000000ff0600720c */ /* 0x000fe40003f25270 */
[----:B0-----:R-:W-:Y:S02]  /*08c0*/  SEL R3, R2, RZ, !P0 ;  /* 0x000000ff02037207 */ /* 0x001fe40004000000 */
[----:B------:R-:W-:-:S03]  /*08d0*/  ISETP.GT.AND P0, PT, R6, 0x1d, PT ;  /* 0x0000001d0600780c */ /* 0x000fc60003f04270 */
[----:B------:R-:W-:-:S05]  /*08e0*/  IMAD.IADD R3, R3, 0x1, R0 ;  /* 0x0000000103037824 */ /* 0x000fca00078e0200 */
[----:B------:R-:W0:Y:S01]  /*08f0*/  SHFL.DOWN PT, R2, R3, 0x2, 0x1f ;  /* 0x08401f0003027f89 */ /* 0x000e2200000e0000 */
[----:B------:R-:W1:Y:S01]  /*0900*/  @!P1 S2R R7, SR_CgaCtaId ;  /* 0x0000000000079919 */ /* 0x000e620000008800 */
[----:B0-----:R-:W-:Y:S02]  /*0910*/  SEL R2, R2, RZ, !P0 ;  /* 0x000000ff02027207 */ /* 0x001fe40004000000 */
[----:B------:R-:W-:-:S03]  /*0920*/  ISETP.GT.AND P0, PT, R6, 0x1b, PT ;  /* 0x0000001b0600780c */ /* 0x000fc60003f04270 */
[----:B------:R-:W-:-:S05]  /*0930*/  IMAD.IADD R2, R3, 0x1, R2 ;  /* 0x0000000103027824 */ /* 0x000fca00078e0202 */
[----:B------:R-:W0:Y:S02]  /*0940*/  SHFL.DOWN PT, R4, R2, 0x4, 0x1f ;  /* 0x08801f0002047f89 */ /* 0x000e2400000e0000 */
[----:B0-----:R-:W-:Y:S02]  /*0950*/  SEL R5, R4, RZ, !P0 ;  /* 0x000000ff04057207 */ /* 0x001fe40004000000 */
[----:B------:R-:W-:Y:S02]  /*0960*/  ISETP.GT.AND P0, PT, R6, 0x17, PT ;  /* 0x000000170600780c */ /* 0x000fe40003f04270 */
[----:B------:R-:W-:Y:S01]  /*0970*/  @!P1 MOV R4, 0x400 ;  /* 0x0000040000049802 */ /* 0x000fe20000000f00 */
[----:B------:R-:W-:Y:S01]  /*0980*/  IMAD.IADD R5, R2, 0x1, R5 ;  /* 0x0000000102057824 */ /* 0x000fe200078e0205 */
[----:B------:R-:W-:Y:S02]  /*0990*/  @!P1 SHF.R.U32.HI R2, RZ, 0x3, R9 ;  /* 0x00000003ff029819 */ /* 0x000fe40000011609 */
[----:B-1----:R-:W-:-:S02]  /*09a0*/  @!P1 LEA R7, R7, R4, 0x18 ;  /* 0x0000000407079211 */ /* 0x002fc400078ec0ff */
[----:B------:R-:W0:Y:S01]  /*09b0*/  SHFL.DOWN PT, R0, R5, 0x8, 0x1f ;  /* 0x09001f0005007f89 */ /* 0x000e2200000e0000 */
[----:B------:R-:W-:-:S05]  /*09c0*/  @!P1 LOP3.LUT R2, R2, 0x7c, RZ, 0xc0, !PT ;  /* 0x0000007c02029812 */ /* 0x000fca00078ec0ff */
[----:B------:R-:W-:Y:S01]  /*09d0*/  @!P1 IMAD.IADD R2, R2, 0x1, R7 ;  /* 0x0000000102029824 */ /* 0x000fe200078e0207 */
[----:B0-----:R-:W-:Y:S02]  /*09e0*/  SEL R0, R0, RZ, !P0 ;  /* 0x000000ff00007207 */ /* 0x001fe40004000000 */
[----:B------:R-:W-:-:S03]  /*09f0*/  ISETP.GT.AND P0, PT, R6, 0xf, PT ;  /* 0x0000000f0600780c */ /* 0x000fc60003f04270 */
[----:B------:R-:W-:-:S05]  /*0a00*/  IMAD.IADD R0, R5, 0x1, R0 ;  /* 0x0000000105007824 */ /* 0x000fca00078e0200 */
[----:B------:R-:W0:Y:S02]  /*0a10*/  SHFL.DOWN PT, R3, R0, 0x10, 0x1f ;  /* 0x0a001f0000037f89 */ /* 0x000e2400000e0000 */
[----:B0-----:R-:W-:Y:S02]  /*0a20*/  SEL R3, R3, RZ, !P0 ;  /* 0x000000ff03037207 */ /* 0x001fe40004000000 */
[----:B------:R-:W-:-:S03]  /*0a30*/  ISETP.NE.AND P0, PT, R9, RZ, PT ;  /* 0x000000ff0900720c */ /* 0x000fc60003f05270 */
[----:B------:R-:W-:-:S05]  /*0a40*/  IMAD.IADD R3, R0, 0x1, R3 ;  /* 0x0000000100037824 */ /* 0x000fca00078e0203 */
[----:B------:R0:W-:Y:S01]  /*0a50*/  @!P1 STS [R2+0x8], R3 ;  /* 0x0000080302009388 */ /* 0x0001e20000000800 */
[----:B------:R-:W-:Y:S06]  /*0a60*/  BAR.SYNC.DEFER_BLOCKING 0x0 ;  /* 0x0000000000007b1d */ /* 0x000fec0000010000 */
[----:B------:R-:W-:Y:S05]  /*0a70*/  @P0 BRA `(.L_x_17) ;  /* 0x0000002c00ac0947 */ /* 0x000fea0003800000 */
[----:B------:R-:W1:Y:S01]  /*0a80*/  S2UR UR5, SR_CgaCtaId ;  /* 0x00000000000579c3 */ /* 0x000e620000008800 */
[----:B------:R-:W-:Y:S02]  /*0a90*/  UMOV UR4, 0x400 ;  /* 0x0000040000047882 */ /* 0x000fe40000000000 */
[----:B-1----:R-:W-:-:S09]  /*0aa0*/  ULEA UR4, UR5, UR4, 0x18 ;  /* 0x0000000405047291 */ /* 0x002fd2000f8ec0ff */
[----:B------:R-:W-:Y:S04]  /*0ab0*/  LDS R0, [UR4+0xc] ;  /* 0x00000c04ff007984 */ /* 0x000fe80008000800 */
[----:B------:R-:W1:Y:S04]  /*0ac0*/  LDS.128 R4, [UR4+0x10] ;  /* 0x00001004ff047984 */ /* 0x000e680008000c00 */
[----:B------:R-:W2:Y:S01]  /*0ad0*/  LDS.64 R8, [UR4+0x20] ;  /* 0x00002004ff087984 */ /* 0x000ea20008000a00 */
[----:B-1----:R-:W-:-:S04]  /*0ae0*/  IADD3 R0, PT, PT, R4, R0, R3 ;  /* 0x0000000004007210 */ /* 0x002fc80007ffe003 */
[----:B------:R-:W-:-:S04]  /*0af0*/  IADD3 R0, PT, PT, R6, R0, R5 ;  /* 0x0000000006007210 */ /* 0x000fc80007ffe005 */
[----:B--2---:R-:W-:-:S05]  /*0b00*/  IADD3 R0, PT, PT, R8, R0, R7 ;  /* 0x0000000008007210 */ /* 0x004fca0007ffe007 */
[----:B0-----:R-:W-:Y:S01]  /*0b10*/  IMAD.IADD R3, R0, 0x1, R9 ;  /* 0x0000000100037824 */ /* 0x001fe200078e0209 */
[----:B------:R-:W-:Y:S06]  /*0b20*/  BRA `(.L_x_17) ;  /* 0x0000002c00807947 */ /* 0x000fec0003800000 */
.L_x_16:
[----:B0-----:R-:W-:Y:S01]  /*0b30*/  LOP3.LUT R2, R9, 0x3e0, RZ, 0xc0, !PT ;  /* 0x000003e009027812 */ /* 0x001fe200078ec0ff */
[----:B------:R-:W0:Y:S03]  /*0b40*/  S2R R8, SR_LANEID ;  /* 0x0000000000087919 */ /* 0x000e260000000000 */
[----:B------:R-:W-:Y:S01]  /*0b50*/  LOP3.LUT R5, RZ, R2, RZ, 0x33, !PT ;  /* 0x00000002ff057212 */ /* 0x000fe200078e33ff */
[----:B------:R-:W-:-:S04]  /*0b60*/  VIADD R3, R2, 0x20 ;  /* 0x0000002002037836 */ /* 0x000fc80000000000 */
[----:B------:R-:W-:Y:S01]  /*0b70*/  IMAD.IADD R5, R5, 0x1, R20 ;  /* 0x0000000105057824 */ /* 0x000fe200078e0214 */
[----:B------:R-:W-:-:S04]  /*0b80*/  ISETP.GT.AND P0, PT, R3, R20, PT ;  /* 0x000000140300720c */ /* 0x000fc80003f04270 */
[----:B------:R-:W-:-:S05]  /*0b90*/  SEL R5, R5, 0x1f, P0 ;  /* 0x0000001f05057807 */ /* 0x000fca0000000000 */
[----:B-----5:R-:W1:Y:S01]  /*0ba0*/  SHFL.DOWN PT, R2, R0, 0x1, R5 ;  /* 0x0820000000027989 */ /* 0x020e6200000e0005 */
[CC--:B0-----:R-:W-:Y:S01]  /*0bb0*/  ISETP.GE.AND P0, PT, R8.reuse, R5.reuse, PT ;  /* 0x000000050800720c */ /* 0x0c1fe20003f06270 */
[C---:B------:R-:W-:Y:S01]  /*0bc0*/  VIADD R4, R8.reuse, 0x2 ;  /* 0x0000000208047836 */ /* 0x040fe20000000000 */
[C---:B------:R-:W-:Y:S01]  /*0bd0*/  ISETP.NE.AND P1, PT, R8.reuse, RZ, PT ;  /* 0x000000ff0800720c */ /* 0x040fe20003f25270 */
[----:B------:R-:W-:Y:S01]  /*0be0*/  VIADD R6, R8, 0x4 ;  /* 0x0000000408067836 */ /* 0x000fe20000000000 */
[----:B-1----:R-:W-:Y:S02]  /*0bf0*/  SEL R3, R2, RZ, !P0 ;  /* 0x000000ff02037207 */ /* 0x002fe40004000000 */
[----:B------:R-:W-:-:S03]  /*0c00*/  ISETP.GT.AND P0, PT, R4, R5, PT ;  /* 0x000000050400720c */ /* 0x000fc60003f04270 */
[----:B------:R-:W-:-:S06]  /*0c10*/  IMAD.IADD R2, R3, 0x1, R0 ;  /* 0x0000000103027824 */ /* 0x000fcc00078e0200 */
[----:B------:R-:W0:Y:S01]  /*0c20*/  @!P1 S2R R10, SR_CgaCtaId ;  /* 0x00000000000a9919 */ /* 0x000e220000008800 */
[----:B------:R-:W-:Y:S01]  /*0c30*/  @!P1 MOV R7, 0x400 ;  /* 0x0000040000079802 */ /* 0x000fe20000000f00 */
[----:B------:R-:W1:Y:S02]  /*0c40*/  SHFL.DOWN PT, R3, R2, 0x2, R5 ;  /* 0x0840000002037989 */ /* 0x000e6400000e0005 */
[----:B-1----:R-:W-:Y:S02]  /*0c50*/  SEL R3, R3, RZ, !P0 ;  /* 0x000000ff03037207 */ /* 0x002fe40004000000 */
[----:B------:R-:W-:Y:S02]  /*0c60*/  ISETP.GT.AND P0, PT, R6, R5, PT ;  /* 0x000000050600720c */ /* 0x000fe40003f04270 */
[----:B------:R-:W-:Y:S01]  /*0c70*/  @!P1 SHF.R.U32.HI R6, RZ, 0x3, R9 ;  /* 0x00000003ff069819 */ /* 0x000fe20000011609 */
[----:B------:R-:W-:Y:S01]  /*0c80*/  IMAD.IADD R4, R2, 0x1, R3 ;  /* 0x0000000102047824 */ /* 0x000fe200078e0203 */
[----:B0-----:R-:W-:Y:S01]  /*0c90*/  @!P1 LEA R7, R10, R7, 0x18 ;  /* 0x000000070a079211 */ /* 0x001fe200078ec0ff */
[----:B------:R-:W-:Y:S01]  /*0ca0*/  VIADD R2, R8, 0x8 ;  /* 0x0000000808027836 */ /* 0x000fe20000000000 */
[----:B------:R-:W-:-:S02]  /*0cb0*/  @!P1 LOP3.LUT R6, R6, 0x7c, RZ, 0xc0, !PT ;  /* 0x0000007c06069812 */ /* 0x000fc400078ec0ff */
[----:B------:R-:W0:Y:S03]  /*0cc0*/  SHFL.DOWN PT, R3, R4, 0x4, R5 ;  /* 0x0880000004037989 */ /* 0x000e2600000e0005 */
[----:B------:R-:W-:Y:S01]  /*0cd0*/  @!P1 IMAD.IADD R6, R6, 0x1, R7 ;  /* 0x0000000106069824 */ /* 0x000fe200078e0207 */
[----:B0-----:R-:W-:Y:S02]  /*0ce0*/  SEL R3, R3, RZ, !P0 ;  /* 0x000000ff03037207 */ /* 0x001fe40004000000 */
[----:B------:R-:W-:-:S03]  /*0cf0*/  ISETP.GT.AND P0, PT, R2, R5, PT ;  /* 0x000000050200720c */ /* 0x000fc60003f04270 */
[----:B------:R-:W-:Y:S02]  /*0d00*/  IMAD.IADD R0, R4, 0x1, R3 ;  /* 0x0000000104007824 */ /* 0x000fe400078e0203 */
[----:B------:R-:W-:-:S03]  /*0d10*/  VIADD R4, R8, 0x10 ;  /* 0x0000001008047836 */ /* 0x000fc60000000000 */
[----:B------:R-:W0:Y:S02]  /*0d20*/  SHFL.DOWN PT, R3, R0, 0x8, R5 ;  /* 0x0900000000037989 */ /* 0x000e2400000e0005 */
[----:B0-----:R-:W-:Y:S02]  /*0d30*/  SEL R3, R3, RZ, !P0 ;  /* 0x000000ff03037207 */ /* 0x001fe40004000000 */
[----:B------:R-:W-:-:S03]  /*0d40*/  ISETP.GT.AND P0, PT, R4, R5, PT ;  /* 0x000000050400720c */ /* 0x000fc60003f04270 */
[----:B------:R-:W-:-:S05]  /*0d50*/  IMAD.IADD R2, R0, 0x1, R3 ;  /* 0x0000000100027824 */ /* 0x000fca00078e0203 */
[----:B------:R-:W0:Y:S02]  /*0d60*/  SHFL.DOWN PT, R3, R2, 0x10, R5 ;  /* 0x0a00000002037989 */ /* 0x000e2400000e0005 */
[----:B0-----:R-:W-:Y:S02]  /*0d70*/  SEL R3, R3, RZ, !P0 ;  /* 0x000000ff03037207 */ /* 0x001fe40004000000 */
[----:B------:R-:W-:-:S03]  /*0d80*/  ISETP.NE.AND P0, PT, R9, RZ, PT ;  /* 0x000000ff0900720c */ /* 0x000fc60003f05270 */
[----:B------:R-:W-:-:S05]  /*0d90*/  IMAD.IADD R3, R2, 0x1, R3 ;  /* 0x0000000102037824 */ /* 0x000fca00078e0203 */
[----:B------:R4:W-:Y:S01]  /*0da0*/  @!P1 STS [R6+0x8], R3 ;  /* 0x0000080306009388 */ /* 0x0009e20000000800 */
[----:B------:R-:W-:Y:S06]  /*0db0*/  BAR.SYNC.DEFER_BLOCKING 0x0 ;  /* 0x0000000000007b1d */ /* 0x000fec0000010000 */
[----:B------:R-:W-:Y:S05]  /*0dc0*/  @P0 BRA `(.L_x_17) ;  /* 0x0000002800d80947 */ /* 0x000fea0003800000 */
[----:B------:R-:W0:Y:S01]  /*0dd0*/  S2UR UR5, SR_CgaCtaId ;  /* 0x00000000000579c3 */ /* 0x000e220000008800 */
[----:B------:R-:W-:Y:S01]  /*0de0*/  UMOV UR4, 0x400 ;  /* 0x0000040000047882 */ /* 0x000fe20000000000 */
[C---:B------:R-:W-:Y:S02]  /*0df0*/  ISETP.GT.AND P2, PT, R20.reuse, 0x40, PT ;  /* 0x000000401400780c */ /* 0x040fe40003f44270 */
[C---:B------:R-:W-:Y:S02]  /*0e00*/  ISETP.GT.AND P1, PT, R20.reuse, 0x20, PT ;  /* 0x000000201400780c */ /* 0x040fe40003f24270 */
[----:B------:R-:W-:Y:S01]  /*0e10*/  ISETP.GT.AND P3, PT, R20, 0x80, PT ;  /* 0x000000801400780c */ /* 0x000fe20003f64270 */
[----:B0-----:R-:W-:-:S09]  /*0e20*/  ULEA UR4, UR5, UR4, 0x18 ;  /* 0x0000000405047291 */ /* 0x001fd2000f8ec0ff */
[----:B----4-:R-:W0:Y:S04]  /*0e30*/  LDS.128 R4, [UR4+0x10] ;  /* 0x00001004ff047984 */ /* 0x010e280008000c00 */
[----:B------:R-:W1:Y:S04]  /*0e40*/  LDS R0, [UR4+0xc] ;  /* 0x00000c04ff007984 */ /* 0x000e680008000800 */
[----:B------:R-:W2:Y:S01]  /*0e50*/  LDS.64 R8, [UR4+0x20] ;  /* 0x00002004ff087984 */ /* 0x000ea20008000a00 */
[----:B0-----:R-:W-:Y:S02]  /*0e60*/  SEL R4, R4, RZ, P2 ;  /* 0x000000ff04047207 */ /* 0x001fe40001000000 */
[----:B------:R-:W-:-:S02]  /*0e70*/  ISETP.GT.AND P2, PT, R20, 0x60, PT ;  /* 0x000000601400780c */ /* 0x000fc40003f44270 */
[----:B-1----:R-:W-:Y:S02]  /*0e80*/  SEL R0, R0, RZ, P1 ;  /* 0x000000ff00007207 */ /* 0x002fe40000800000 */
[----:B------:R-:W-:Y:S02]  /*0e90*/  SEL R5, R5, RZ, P2 ;  /* 0x000000ff05057207 */ /* 0x000fe40001000000 */
[----:B------:R-:W-:Y:S02]  /*0ea0*/  IADD3 R0, PT, PT, R4, R0, R3 ;  /* 0x0000000004007210 */ /* 0x000fe40007ffe003 */
[----:B------:R-:W-:Y:S02]  /*0eb0*/  ISETP.GT.AND P1, PT, R20, 0xa0, PT ;  /* 0x000000a01400780c */ /* 0x000fe40003f24270 */
[----:B------:R-:W-:Y:S02]  /*0ec0*/  SEL R6, R6, RZ, P3 ;  /* 0x000000ff06067207 */ /* 0x000fe40001800000 */
[----:B------:R-:W-:-:S02]  /*0ed0*/  ISETP.GT.AND P2, PT, R20, 0xc0, PT ;  /* 0x000000c01400780c */ /* 0x000fc40003f44270 */
[----:B------:R-:W-:Y:S02]  /*0ee0*/  ISETP.GT.AND P3, PT, R20, 0xe0, PT ;  /* 0x000000e01400780c */ /* 0x000fe40003f64270 */
[----:B------:R-:W-:Y:S02]  /*0ef0*/  SEL R7, R7, RZ, P1 ;  /* 0x000000ff07077207 */ /* 0x000fe40000800000 */
[----:B------:R-:W-:Y:S02]  /*0f00*/  IADD3 R0, PT, PT, R6, R0, R5 ;  /* 0x0000000006007210 */ /* 0x000fe40007ffe005 */
[----:B--2---:R-:W-:Y:S02]  /*0f10*/  SEL R8, R8, RZ, P2 ;  /* 0x000000ff08087207 */ /* 0x004fe40001000000 */
[----:B------:R-:W-:Y:S02]  /*0f20*/  SEL R9, R9, RZ, P3 ;  /* 0x000000ff09097207 */ /* 0x000fe40001800000 */
[----:B------:R-:W-:-:S05]  /*0f30*/  IADD3 R0, PT, PT, R8, R0, R7 ;  /* 0x0000000008007210 */ /* 0x000fca0007ffe007 */
[----:B------:R-:W-:Y:S01]  /*0f40*/  IMAD.IADD R3, R0, 0x1, R9 ;  /* 0x0000000100037824 */ /* 0x000fe200078e0209 */
[----:B------:R-:W-:Y:S06]  /*0f50*/  BRA `(.L_x_17) ;  /* 0x0000002800747947 */ /* 0x000fec0003800000 */
.L_x_3:
[----:B------:R-:W0:Y:S01]  /*0f60*/  S2R R0, SR_TID.X ;  /* 0x0000000000007919 */ /* 0x000e220000002100 */
[----:B------:R-:W1:Y:S01]  /*0f70*/  LDC.64 R2, c[0x0][0x380] ;  /* 0x0000e000ff027b82 */ /* 0x000e620000000a00 */
[----:B0-----:R-:W-:-:S04]  /*0f80*/  IMAD.SHL.U32 R5, R0, 0x4, RZ ;  /* 0x0000000400057824 */ /* 0x001fc800078e00ff */
[----:B-1----:R-:W-:-:S05]  /*0f90*/  IMAD.WIDE.U32 R2, R5, 0x4, R2 ;  /* 0x0000000405027825 */ /* 0x002fca00078e0002 */
[----:B------:R-:W2:Y:S04]  /*0fa0*/  LDG.E.128.CONSTANT R4, desc[UR6][R2.64] ;  /* 0x0000000602047981 */ /* 0x000ea8000c1e9d00 */
[----:B------:R-:W3:Y:S04]  /*0fb0*/  LDG.E.128.CONSTANT R8, desc[UR6][R2.64+0x1000] ;  /* 0x0010000602087981 */ /* 0x000ee8000c1e9d00 */
[----:B------:R-:W4:Y:S04]  /*0fc0*/  LDG.E.128.CONSTANT R12, desc[UR6][R2.64+0x2000] ;  /* 0x00200006020c7981 */ /* 0x000f28000c1e9d00 */
[----:B------:R-:W5:Y:S01]  /*0fd0*/  LDG.E.128.CONSTANT R16, desc[UR6][R2.64+0x3000] ;  /* 0x0030000602107981 */ /* 0x000f62000c1e9d00 */
[----:B------:R-:W-:Y:S01]  /*0fe0*/  ISETP.GE.U32.AND P0, PT, R20, 0x2000, PT ;  /* 0x000020001400780c */ /* 0x000fe20003f06070 */
[----:B------:R-:W-:Y:S01]  /*0ff0*/  IMAD.MOV.U32 R23, RZ, RZ, 0x1000 ;  /* 0x00001000ff177424 */ /* 0x000fe200078e00ff */
[----:B--2---:R-:W-:-:S04]  /*1000*/  IADD3 R5, PT, PT, R6, R5, R4 ;  /* 0x0000000506057210 */ /* 0x004fc80007ffe004 */
[----:B---3--:R-:W-:-:S04]  /*1010*/  IADD3 R5, PT, PT, R8, R7, R5 ;  /* 0x0000000708057210 */ /* 0x008fc80007ffe005 */
[----:B------:R-:W-:-:S04]  /*1020*/  IADD3 R5, PT, PT, R10, R9, R5 ;  /* 0x000000090a057210 */ /* 0x000fc80007ffe005 */
[----:B----4-:R-:W-:-:S04]  /*1030*/  IADD3 R5, PT, PT, R12, R11, R5 ;  /* 0x0000000b0c057210 */ /* 0x010fc80007ffe005 */
[----:B------:R-:W-:-:S04]  /*1040*/  IADD3 R5, PT, PT, R14, R13, R5 ;  /* 0x0000000d0e057210 */ /* 0x000fc80007ffe005 */
[----:B-----5:R-:W-:-:S04]  /*1050*/  IADD3 R5, PT, PT, R16, R15, R5 ;  /* 0x0000000f10057210 */ /* 0x020fc80007ffe005 */
[----:B------:R-:W-:-:S05]  /*1060*/  IADD3 R5, PT, PT, R18, R17, R5 ;  /* 0x0000001112057210 */ /* 0x000fca0007ffe005 */
[----:B------:R-:W-:Y:S01]  /*1070*/  IMAD.IADD R21, R19, 0x1, R5 ;  /* 0x0000000113157824 */ /* 0x000fe200078e0205 */
[----:B------:R-:W-:Y:S06]  /*1080*/  @!P0 BRA `(.L_x_18) ;  /* 0x00000000005c8947 */ /* 0x000fec0003800000 */
[----:B------:R-:W0:Y:S01]  /*1090*/  LDC R24, c[0x0][0x390] ;  /* 0x0000e400ff187b82 */ /* 0x000e220000000800 */
[----:B------:R-:W-:Y:S02]  /*10a0*/  VIADD R22, R20, 0xfffff000 ;  /* 0xfffff00014167836 */ /* 0x000fe40000000000 */
[----:B------:R-:W-:-:S07]  /*10b0*/  IMAD.MOV.U32 R23, RZ, RZ, 0x1000 ;  /* 0x00001000ff177424 */ /* 0x000fce00078e00ff */
.L_x_20:
[----:B------:R-:W-:-:S05]  /*10c0*/  IMAD.WIDE R26, R23, 0x4, R2 ;  /* 0x00000004171a7825 */ /* 0x000fca00078e0202 */
[----:B------:R-:W2:Y:S04]  /*10d0*/  LDG.E.128.CONSTANT R12, desc[UR6][R26.64] ;  /* 0x000000061a0c7981 */ /* 0x000ea8000c1e9d00 */
[----:B------:R-:W3:Y:S04]  /*10e0*/  LDG.E.128.CONSTANT R16, desc[UR6][R26.64+0x1000] ;  /* 0x001000061a107981 */ /* 0x000ee8000c1e9d00 */
[----:B------:R-:W4:Y:S04]  /*10f0*/  LDG.E.128.CONSTANT R4, desc[UR6][R26.64+0x2000] ;  /* 0x002000061a047981 */ /* 0x000f28000c1e9d00 */
[----:B------:R-:W5:Y:S01]  /*1100*/  LDG.E.128.CONSTANT R8, desc[UR6][R26.64+0x3000] ;  /* 0x003000061a087981 */ /* 0x000f62000c1e9d00 */
[----:B0-----:R-:W-:Y:S01]  /*1110*/  IMAD.MOV.U32 R20, RZ, RZ, R24 ;  /* 0x000000ffff147224 */ /* 0x001fe200078e0018 */
[----:B--2---:R-:W-:-:S04]  /*1120*/  IADD3 R13, PT, PT, R13, R12, R21 ;  /* 0x0000000c0d0d7210 */ /* 0x004fc80007ffe015 */
[----:B------:R-:W-:-:S04]  /*1130*/  IADD3 R13, PT, PT, R15, R14, R13 ;  /* 0x0000000e0f0d7210 */ /* 0x000fc80007ffe00d */
[----:B---3--:R-:W-:-:S04]  /*1140*/  IADD3 R13, PT, PT, R17, R16, R13 ;  /* 0x00000010110d7210 */ /* 0x008fc80007ffe00d */
[----:B------:R-:W-:-:S04]  /*1150*/  IADD3 R13, PT, PT, R19, R18, R13 ;  /* 0x00000012130d7210 */ /* 0x000fc80007ffe00d */
[----:B----4-:R-:W-:Y:S01]  /*1160*/  IADD3 R13, PT, PT, R5, R4, R13 ;  /* 0x00000004050d7210 */ /* 0x010fe20007ffe00d */
[----:B------:R-:W-:-:S03]  /*1170*/  IMAD.IADD R4, R20, 0x1, -R23 ;  /* 0x0000000114047824 */ /* 0x000fc600078e0a17 */
[----:B------:R-:W-:Y:S02]  /*1180*/  IADD3 R13, PT, PT, R7, R6, R13 ;  /* 0x00000006070d7210 */ /* 0x000fe40007ffe00d */
[----:B------:R-:W-:Y:S02]  /*1190*/  ISETP.GE.AND P0, PT, R4, 0x1000, PT ;  /* 0x000010000400780c */ /* 0x000fe40003f06270 */
[----:B-----5:R-:W-:-:S04]  /*11a0*/  IADD3 R13, PT, PT, R9, R8, R13 ;  /* 0x00000008090d7210 */ /* 0x020fc80007ffe00d */
[----:B------:R-:W-:-:S07]  /*11b0*/  IADD3 R21, PT, PT, R11, R10, R13 ;  /* 0x0000000a0b157210 */ /* 0x000fce0007ffe00d */
[----:B------:R-:W-:Y:S05]  /*11c0*/  @!P0 BRA `(.L_x_19) ;  /* 0x0000000400fc8947 */ /* 0x000fea0003800000 */
[----:B------:R-:W-:-:S05]  /*11d0*/  VIADD R23, R23, 0x1000 ;  /* 0x0000100017177836 */ /* 0x000fca0000000000 */
[----:B------:R-:W-:-:S13]  /*11e0*/  ISETP.GT.AND P0, PT, R23, R22, PT ;  /* 0x000000161700720c */ /* 0x000fda0003f04270 */
[----:B------:R-:W-:Y:S05]  /*11f0*/  @!P0 BRA `(.L_x_20) ;  /* 0xfffffffc00b08947 */ /* 0x000fea000383ffff */
.L_x_18:
[----:B------:R-:W-:-:S13]  /*1200*/  ISETP.GE.AND P0, PT, R23, R20, PT ;  /* 0x000000141700720c */ /* 0x000fda0003f06270 */
[----:B------:R-:W-:Y:S05]  /*1210*/  @P0 BRA `(.L_x_19) ;  /* 0x0000000400e80947 */ /* 0x000fea0003800000 */
[----:B------:R-:W-:Y:S01]  /*1220*/  IMAD.IADD R9, R20, 0x1, -R23 ;  /* 0x0000000114097824 */ /* 0x000fe200078e0a17 */
[----:B------:R-:W-:Y:S04]  /*1230*/  BSSY.RECONVERGENT B1, `(.L_x_19) ;  /* 0x0000078000017945 */ /* 0x000fe80003800200 */
[----:B------:R-:W-:-:S13]  /*1240*/  ISETP.GE.AND P0, PT, R0, R9, PT ;  /* 0x000000090000720c */ /* 0x000fda0003f06270 */
[----:B------:R-:W-:Y:S05]  /*1250*/  @P0 BRA `(.L_x_21) ;  /* 0x0000000400d40947 */ /* 0x000fea0003800000 */
[----:B------:R-:W-:Y:S01]  /*1260*/  LOP3.LUT R2, RZ, R0, RZ, 0x33, !PT ;  /* 0x00000000ff027212 */ /* 0x000fe200078e33ff */
[----:B------:R-:W-:Y:S01]  /*1270*/  BSSY.RECONVERGENT B2, `(.L_x_22) ;  /* 0x0000015000027945 */ /* 0x000fe20003800200 */
[----:B------:R-:W-:Y:S02]  /*1280*/  IMAD.MOV.U32 R8, RZ, RZ, R0 ;  /* 0x000000ffff087224 */ /* 0x000fe400078e0000 */
[----:B------:R-:W-:-:S04]  /*1290*/  IADD3 R2, PT, PT, -R23, R20, R2 ;  /* 0x0000001417027210 */ /* 0x000fc80007ffe102 */
[C---:B------:R-:W-:Y:S02]  /*12a0*/  LOP3.LUT R3, R2.reuse, 0x300, RZ, 0xc0, !PT ;  /* 0x0000030002037812 */ /* 0x040fe400078ec0ff */
[----:B------:R-:W-:Y:S02]  /*12b0*/  ISETP.GE.U32.AND P1, PT, R2, 0x300, PT ;  /* 0x000003000200780c */ /* 0x000fe40003f26070 */
[----:B------:R-:W-:-:S13]  /*12c0*/  ISETP.NE.AND P0, PT, R3, 0x300, PT ;  /* 0x000003000300780c */ /* 0x000fda0003f05270 */
[----:B------:R-:W-:Y:S05]  /*12d0*/  @!P0 BRA `(.L_x_23) ;  /* 0x0000000000388947 */ /* 0x000fea0003800000 */
[----:B------:R-:W0:Y:S01]  /*12e0*/  LDC.64 R4, c[0x0][0x380] ;  /* 0x0000e000ff047b82 */ /* 0x000e220000000a00 */
[----:B------:R-:W-:Y:S01]  /*12f0*/  LEA.HI R2, R2, 0x1, RZ, 0x18 ;  /* 0x0000000102027811 */ /* 0x000fe200078fc0ff */
[----:B------:R-:W-:Y:S02]  /*1300*/  IMAD.IADD R7, R0, 0x1, R23 ;  /* 0x0000000100077824 */ /* 0x000fe400078e0217 */
[----:B------:R-:W-:Y:S01]  /*1310*/  IMAD.MOV.U32 R8, RZ, RZ, R0 ;  /* 0x000000ffff087224 */ /* 0x000fe200078e0000 */
[----:B------:R-:W-:-:S05]  /*1320*/  LOP3.LUT R2, R2, 0x3, RZ, 0xc0, !PT ;  /* 0x0000000302027812 */ /* 0x000fca00078ec0ff */
[----:B------:R-:W-:-:S07]  /*1330*/  IMAD.MOV R6, RZ, RZ, -R2 ;  /* 0x000000ffff067224 */ /* 0x000fce00078e0a02 */
.L_x_24:
[----:B0-----:R-:W-:-:S06]  /*1340*/  IMAD.WIDE.U32 R2, R7, 0x4, R4 ;  /* 0x0000000407027825 */ /* 0x001fcc00078e0004 */
[----:B------:R-:W2:Y:S01]  /*1350*/  LDG.E.CONSTANT R2, desc[UR6][R2.64] ;  /* 0x0000000602027981 */ /* 0x000ea2000c1e9900 */
[----:B------:R-:W-:Y:S02]  /*1360*/  VIADD R6, R6, 0x1 ;  /* 0x0000000106067836 */ /* 0x000fe40000000000 */
[----:B------:R-:W-:Y:S02]  /*1370*/  VIADD R8, R8, 0x100 ;  /* 0x0000010008087836 */ /* 0x000fe40000000000 */
[----:B------:R-:W-:Y:S01]  /*1380*/  VIADD R7, R7, 0x100 ;  /* 0x0000010007077836 */ /* 0x000fe20000000000 */
[----:B------:R-:W-:Y:S01]  /*1390*/  ISETP.NE.AND P0, PT, R6, RZ, PT ;  /* 0x000000ff0600720c */ /* 0x000fe20003f05270 */
[----:B--2---:R-:W-:-:S12]  /*13a0*/  IMAD.IADD R21, R2, 0x1, R21 ;  /* 0x0000000102157824 */ /* 0x004fd800078e0215 */
[----:B------:R-:W-:Y:S05]  /*13b0*/  @P0 BRA `(.L_x_24) ;  /* 0xfffffffc00e00947 */ /* 0x000fea000383ffff */
.L_x_23:
[----:B------:R-:W-:Y:S05]  /*13c0*/  BSYNC.RECONVERGENT B2 ;  /* 0x0000000000027941 */ /* 0x000fea0003800200 */
.L_x_22:
[----:B------:R-:W-:Y:S05]  /*13d0*/  @!P1 BRA `(.L_x_21) ;  /* 0x0000000400749947 */ /* 0x000fea0003800000 */
[----:B------:R-:W0:Y:S01]  /*13e0*/  LDCU.64 UR4, c[0x0][0x380] ;  /* 0x00007000ff0477ac */ /* 0x000e220008000a00 */
[----:B------:R-:W-:Y:S01]  /*13f0*/  IMAD.IADD R5, R9, 0x1, -R8 ;  /* 0x0000000109057824 */ /* 0x000fe200078e0a08 */
[C---:B------:R-:W-:Y:S01]  /*1400*/  IADD3 R3, P0, PT, R8.reuse, R23, RZ ;  /* 0x0000001708037210 */ /* 0x040fe20007f1e0ff */
[----:B------:R-:W-:Y:S01]  /*1410*/  BSSY.RECONVERGENT B2, `(.L_x_25) ;  /* 0x0000033000027945 */ /* 0x000fe20003800200 */
[----:B------:R-:W-:Y:S02]  /*1420*/  IMAD.IADD R23, R8, 0x1, R23 ;  /* 0x0000000108177824 */ /* 0x000fe400078e0217 */
[----:B------:R-:W-:Y:S01]  /*1430*/  ISETP.GT.AND P1, PT, R5, 0xc00, PT ;  /* 0x00000c000500780c */ /* 0x000fe20003f24270 */
[----:B------:R-:W-:Y:S01]  /*1440*/  IMAD.X R4, RZ, RZ, RZ, P0 ;  /* 0x000000ffff047224 */ /* 0x000fe200000e06ff */
[----:B0-----:R-:W-:-:S04]  /*1450*/  LEA R2, P0, R3, UR4, 0x2 ;  /* 0x0000000403027c11 */ /* 0x001fc8000f8010ff */
[----:B------:R-:W-:Y:S02]  /*1460*/  LEA.HI.X R3, R3, UR5, R4, 0x2, P0 ;  /* 0x0000000503037c11 */ /* 0x000fe400080f1404 */
[----:B------:R-:W-:-:S05]  /*1470*/  IADD3 R2, P0, PT, R2, 0x800, RZ ;  /* 0x0000080002027810 */ /* 0x000fca0007f1e0ff */
[----:B------:R-:W-:Y:S01]  /*1480*/  IMAD.X R3, RZ, RZ, R3, P0 ;  /* 0x000000ffff037224 */ /* 0x000fe200000e0603 */
[----:B------:R-:W-:Y:S01]  /*1490*/  PLOP3.LUT P0, PT, PT, PT, PT, 0x80, 0x8 ;  /* 0x000000000008781c */ /* 0x000fe20003f0f070 */
[----:B------:R-:W-:-:S12]  /*14a0*/  @!P1 BRA `(.L_x_26) ;  /* 0x0000000000a49947 */ /* 0x000fd80003800000 */
[----:B------:R-:W-:Y:S01]  /*14b0*/  PLOP3.LUT P0, PT, PT, PT, PT, 0x8, 0x80 ;  /* 0x000000000080781c */ /* 0x000fe20003f0e170 */
[----:B------:R-:W-:-:S12]  /*14c0*/  VIADD R11, R9, 0xfffff400 ;  /* 0xfffff400090b7836 */ /* 0x000fd80000000000 */
.L_x_27:
[----:B------:R-:W0:Y:S01]  /*14d0*/  LDC.64 R4, c[0x0][0x380] ;  /* 0x0000e000ff047b82 */ /* 0x000e220000000a00 */
[C---:B------:R-:W-:Y:S01]  /*14e0*/  VIADD R27, R23.reuse, 0x400 ;  /* 0x00000400171b7836 */ /* 0x040fe20000000000 */
[----:B------:R-:W2:Y:S01]  /*14f0*/  LDG.E.CONSTANT R12, desc[UR6][R2.64+-0x400] ;  /* 0xfffc0006020c7981 */ /* 0x000ea2000c1e9900 */
[----:B------:R-:W-:-:S03]  /*1500*/  VIADD R7, R23, 0x800 ;  /* 0x0000080017077836 */ /* 0x000fc60000000000 */
[----:B------:R-:W3:Y:S04]  /*1510*/  LDG.E.CONSTANT R18, desc[UR6][R2.64] ;  /* 0x0000000602127981 */ /* 0x000ee8000c1e9900 */
[----:B------:R-:W3:Y:S04]  /*1520*/  LDG.E.CONSTANT R17, desc[UR6][R2.64+0x400] ;  /* 0x0004000602117981 */ /* 0x000ee8000c1e9900 */
[----:B------:R-:W4:Y:S01]  /*1530*/  LDG.E.CONSTANT R15, desc[UR6][R2.64+0xc00] ;  /* 0x000c0006020f7981 */ /* 0x000f22000c1e9900 */
[----:B------:R-:W-:-:S03]  /*1540*/  VIADD R29, R23, 0xc00 ;  /* 0x00000c00171d7836 */ /* 0x000fc60000000000 */
[----:B------:R-:W5:Y:S04]  /*1550*/  LDG.E.CONSTANT R14, desc[UR6][R2.64+0x1000] ;  /* 0x00100006020e7981 */ /* 0x000f68000c1e9900 */
[----:B------:R-:W5:Y:S01]  /*1560*/  LDG.E.CONSTANT R13, desc[UR6][R2.64+0x1400] ;  /* 0x00140006020d7981 */ /* 0x000f62000c1e9900 */
[----:B0-----:R-:W-:-:S03]  /*1570*/  IMAD.WIDE.U32 R24, R23, 0x4, R4 ;  /* 0x0000000417187825 */ /* 0x001fc600078e0004 */
[----:B------:R-:W5:Y:S04]  /*1580*/  LDG.E.CONSTANT R19, desc[UR6][R2.64+0x1c00] ;  /* 0x001c000602137981 */ /* 0x000f68000c1e9900 */
[----:B------:R-:W2:Y:S01]  /*1590*/  LDG.E.CONSTANT R10, desc[UR6][R24.64] ;  /* 0x00000006180a7981 */ /* 0x000ea2000c1e9900 */
[----:B------:R-:W-:-:S03]  /*15a0*/  IMAD.WIDE.U32 R26, R27, 0x4, R4 ;  /* 0x000000041b1a7825 */ /* 0x000fc600078e0004 */
[----:B------:R-:W5:Y:S01]  /*15b0*/  LDG.E.CONSTANT R20, desc[UR6][R2.64+0x2400] ;  /* 0x0024000602147981 */ /* 0x000f62000c1e9900 */
[----:B------:R-:W-:-:S03]  /*15c0*/  IMAD.WIDE.U32 R6, R7, 0x4, R4 ;  /* 0x0000000407067825 */ /* 0x000fc600078e0004 */
[----:B------:R-:W4:Y:S01]  /*15d0*/  LDG.E.CONSTANT R16, desc[UR6][R26.64] ;  /* 0x000000061a107981 */ /* 0x000f22000c1e9900 */
[----:B------:R-:W-:-:S03]  /*15e0*/  IMAD.WIDE.U32 R4, R29, 0x4, R4 ;  /* 0x000000041d047825 */ /* 0x000fc600078e0004 */
[----:B------:R-:W5:Y:S04]  /*15f0*/  LDG.E.CONSTANT R6, desc[UR6][R6.64] ;  /* 0x0000000606067981 */ /* 0x000f68000c1e9900 */
[----:B------:R-:W5:Y:S04]  /*1600*/  LDG.E.CONSTANT R25, desc[UR6][R2.64+0x2000] ;  /* 0x0020000602197981 */ /* 0x000f68000c1e9900 */
[----:B------:R0:W5:Y:S04]  /*1610*/  LDG.E.CONSTANT R5, desc[UR6][R4.64] ;  /* 0x0000000604057981 */ /* 0x000168000c1e9900 */
[----:B------:R-:W5:Y:S04]  /*1620*/  LDG.E.CONSTANT R24, desc[UR6][R2.64+0x2c00] ;  /* 0x002c000602187981 */ /* 0x000f68000c1e9900 */
[----:B------:R-:W5:Y:S04]  /*1630*/  LDG.E.CONSTANT R27, desc[UR6][R2.64+0x3000] ;  /* 0x00300006021b7981 */ /* 0x000f68000c1e9900 */
[----:B------:R1:W5:Y:S01]  /*1640*/  LDG.E.CONSTANT R22, desc[UR6][R2.64+0x3400] ;  /* 0x0034000602167981 */ /* 0x000362000c1e9900 */
[----:B------:R-:W-:-:S05]  /*1650*/  VIADD R8, R8, 0x1000 ;  /* 0x0000100008087836 */ /* 0x000fca0000000000 */
[----:B------:R-:W-:Y:S02]  /*1660*/  ISETP.GE.AND P1, PT, R8, R11, PT ;  /* 0x0000000b0800720c */ /* 0x000fe40003f26270 */
[----:B0-----:R-:W-:Y:S01]  /*1670*/  IADD3 R4, P2, PT, R2, 0x4000, RZ ;  /* 0x0000400002047810 */ /* 0x001fe20007f5e0ff */
[----:B------:R-:W-:-:S04]  /*1680*/  VIADD R23, R23, 0x1000 ;  /* 0x0000100017177836 */ /* 0x000fc80000000000 */
[----:B-1----:R-:W-:Y:S02]  /*1690*/  IMAD.X R3, RZ, RZ, R3, P2 ;  /* 0x000000ffff037224 */ /* 0x002fe400010e0603 */
[----:B------:R-:W-:Y:S01]  /*16a0*/  IMAD.MOV.U32 R2, RZ, RZ, R4 ;  /* 0x000000ffff027224 */ /* 0x000fe200078e0004 */
[----:B--2---:R-:W-:-:S04]  /*16b0*/  IADD3 R10, PT, PT, R12, R10, R21 ;  /* 0x0000000a0c0a7210 */ /* 0x004fc80007ffe015 */
[----:B---3--:R-:W-:-:S04]  /*16c0*/  IADD3 R10, PT, PT, R17, R18, R10 ;  /* 0x00000012110a7210 */ /* 0x008fc80007ffe00a */
[----:B----4-:R-:W-:-:S04]  /*16d0*/  IADD3 R10, PT, PT, R15, R16, R10 ;  /* 0x000000100f0a7210 */ /* 0x010fc80007ffe00a */
[----:B-----5:R-:W-:-:S04]  /*16e0*/  IADD3 R10, PT, PT, R13, R14, R10 ;  /* 0x0000000e0d0a7210 */ /* 0x020fc80007ffe00a */
[----:B------:R-:W-:-:S04]  /*16f0*/  IADD3 R6, PT, PT, R19, R6, R10 ;  /* 0x0000000613067210 */ /* 0x000fc80007ffe00a */
[----:B------:R-:W-:-:S04]  /*1700*/  IADD3 R6, PT, PT, R20, R25, R6 ;  /* 0x0000001914067210 */ /* 0x000fc80007ffe006 */
[----:B------:R-:W-:-:S04]  /*1710*/  IADD3 R5, PT, PT, R24, R5, R6 ;  /* 0x0000000518057210 */ /* 0x000fc80007ffe006 */
[----:B------:R-:W-:Y:S01]  /*1720*/  IADD3 R21, PT, PT, R22, R27, R5 ;  /* 0x0000001b16157210 */ /* 0x000fe20007ffe005 */
[----:B------:R-:W-:Y:S06]  /*1730*/  @!P1 BRA `(.L_x_27) ;  /* 0xfffffffc00649947 */ /* 0x000fec000383ffff */
.L_x_26:
[----:B------:R-:W-:Y:S05]  /*1740*/  BSYNC.RECONVERGENT B2 ;  /* 0x0000000000027941 */ /* 0x000fea0003800200 */
.L_x_25:
[----:B------:R-:W-:Y:S01]  /*1750*/  IMAD.IADD R4, R9, 0x1, -R8 ;  /* 0x0000000109047824 */ /* 0x000fe200078e0a08 */
[----:B------:R-:W-:Y:S04]  /*1760*/  BSSY.RECONVERGENT B2, `(.L_x_28) ;  /* 0x000001a000027945 */ /* 0x000fe80003800200 */
[----:B------:R-:W-:-:S13]  /*1770*/  ISETP.GT.AND P1, PT, R4, 0x400, PT ;  /* 0x000004000400780c */ /* 0x000fda0003f24270 */
[----:B------:R-:W-:Y:S05]  /*1780*/  @!P1 BRA `(.L_x_29) ;  /* 0x00000000005c9947 */ /* 0x000fea0003800000 */
[----:B------:R-:W0:Y:S01]  /*1790*/  LDC.64 R6, c[0x0][0x380] ;  /* 0x0000e000ff067b82 */ /* 0x000e220000000a00 */
[C---:B------:R-:W-:Y:S01]  /*17a0*/  VIADD R11, R23.reuse, 0x400 ;  /* 0x00000400170b7836 */ /* 0x040fe20000000000 */
[----:B------:R-:W2:Y:S04]  /*17b0*/  LDG.E.CONSTANT R10, desc[UR6][R2.64+-0x400] ;  /* 0xfffc0006020a7981 */ /* 0x000ea8000c1e9900 */
[----:B------:R-:W3:Y:S04]  /*17c0*/  LDG.E.CONSTANT R12, desc[UR6][R2.64+0x400] ;  /* 0x00040006020c7981 */ /* 0x000ee8000c1e9900 */
[----:B------:R-:W4:Y:S04]  /*17d0*/  LDG.E.CONSTANT R13, desc[UR6][R2.64+0xc00] ;  /* 0x000c0006020d7981 */ /* 0x000f28000c1e9900 */
[----:B------:R-:W5:Y:S04]  /*17e0*/  LDG.E.CONSTANT R15, desc[UR6][R2.64+0x1000] ;  /* 0x00100006020f7981 */ /* 0x000f68000c1e9900 */
[----:B------:R1:W5:Y:S01]  /*17f0*/  LDG.E.CONSTANT R14, desc[UR6][R2.64+0x1400] ;  /* 0x00140006020e7981 */ /* 0x000362000c1e9900 */
[----:B0-----:R-:W-:-:S04]  /*1800*/  IMAD.WIDE.U32 R4, R23, 0x4, R6 ;  /* 0x0000000417047825 */ /* 0x001fc800078e0006 */
[----:B------:R-:W-:Y:S02]  /*1810*/  IMAD.WIDE.U32 R6, R11, 0x4, R6 ;  /* 0x000000040b067825 */ /* 0x000fe400078e0006 */
[----:B------:R-:W2:Y:S04]  /*1820*/  LDG.E.CONSTANT R4, desc[UR6][R4.64] ;  /* 0x0000000604047981 */ /* 0x000ea8000c1e9900 */
[----:B------:R-:W3:Y:S04]  /*1830*/  LDG.E.CONSTANT R11, desc[UR6][R2.64] ;  /* 0x00000006020b7981 */ /* 0x000ee8000c1e9900 */
[----:B------:R-:W4:Y:S01]  /*1840*/  LDG.E.CONSTANT R7, desc[UR6][R6.64] ;  /* 0x0000000606077981 */ /* 0x000f22000c1e9900 */
[----:B------:R-:W-:Y:S01]  /*1850*/  PLOP3.LUT P0, PT, PT, PT, PT, 0x8, 0x80 ;  /* 0x000000000080781c */ /* 0x000fe20003f0e170 */
[----:B------:R-:W-:-:S02]  /*1860*/  VIADD R8, R8, 0x800 ;  /* 0x0000080008087836 */ /* 0x000fc40000000000 */
[----:B------:R-:W-:Y:S01]  /*1870*/  VIADD R23, R23, 0x800 ;  /* 0x0000080017177836 */ /* 0x000fe20000000000 */
[----:B--2---:R-:W-:Y:S02]  /*1880*/  IADD3 R10, PT, PT, R10, R4, R21 ;  /* 0x000000040a0a7210 */ /* 0x004fe40007ffe015 */
[----:B------:R-:W-:Y:S02]  /*1890*/  IADD3 R4, P1, PT, R2, 0x2000, RZ ;  /* 0x0000200002047810 */ /* 0x000fe40007f3e0ff */
[----:B---3--:R-:W-:-:S03]  /*18a0*/  IADD3 R10, PT, PT, R12, R11, R10 ;  /* 0x0000000b0c0a7210 */ /* 0x008fc60007ffe00a */
[----:B------:R-:W-:Y:S01]  /*18b0*/  IMAD.X R5, RZ, RZ, R3, P1 ;  /* 0x000000ffff057224 */ /* 0x000fe200008e0603 */
[----:B----4-:R-:W-:Y:S01]  /*18c0*/  IADD3 R10, PT, PT, R13, R7, R10 ;  /* 0x000000070d0a7210 */ /* 0x010fe20007ffe00a */
[----:B-1----:R-:W-:Y:S02]  /*18d0*/  IMAD.MOV.U32 R2, RZ, RZ, R4 ;  /* 0x000000ffff027224 */ /* 0x002fe400078e0004 */
[----:B------:R-:W-:Y:S01]  /*18e0*/  IMAD.MOV.U32 R3, RZ, RZ, R5 ;  /* 0x000000ffff037224 */ /* 0x000fe200078e0005 */
[----:B-----5:R-:W-:-:S07]  /*18f0*/  IADD3 R21, PT, PT, R14, R15, R10 ;  /* 0x0000000f0e157210 */ /* 0x020fce0007ffe00a */
.L_x_29:
[----:B------:R-:W-:Y:S05]  /*1900*/  BSYNC.RECONVERGENT B2 ;  /* 0x0000000000027941 */ /* 0x000fea0003800200 */
.L_x_28:
[----:B------:R-:W-:-:S13]  /*1910*/  ISETP.LT.OR P0, PT, R8, R9, P0 ;  /* 0x000000090800720c */ /* 0x000fda0000701670 */
[----:B------:R-:W-:Y:S05]  /*1920*/  @!P0 BRA `(.L_x_21) ;  /* 0x0000000000208947 */ /* 0x000fea0003800000 */
[----:B------:R-:W0:Y:S01]  /*1930*/  LDC.64 R4, c[0x0][0x380] ;  /* 0x0000e000ff047b82 */ /* 0x000e220000000a00 */
[----:B------:R-:W2:Y:S04]  /*1940*/  LDG.E.CONSTANT R6, desc[UR6][R2.64+-0x400] ;  /* 0xfffc000602067981 */ /* 0x000ea8000c1e9900 */
[----:B------:R-:W3:Y:S04]  /*1950*/  LDG.E.CONSTANT R7, desc[UR6][R2.64] ;  /* 0x0000000602077981 */ /* 0x000ee8000c1e9900 */
[----:B------:R-:W3:Y:S01]  /*1960*/  LDG.E.CONSTANT R8, desc[UR6][R2.64+0x400] ;  /* 0x0004000602087981 */ /* 0x000ee2000c1e9900 */
[----:B0-----:R-:W-:-:S06]  /*1970*/  IMAD.WIDE.U32 R4, R23, 0x4, R4 ;  /* 0x0000000417047825 */ /* 0x001fcc00078e0004 */
[----:B------:R-:W2:Y:S02]  /*1980*/  LDG.E.CONSTANT R4, desc[UR6][R4.64] ;  /* 0x0000000604047981 */ /* 0x000ea4000c1e9900 */
[----:B--2---:R-:W-:-:S04]  /*1990*/  IADD3 R6, PT, PT, R6, R4, R21 ;  /* 0x0000000406067210 */ /* 0x004fc80007ffe015 */
[----:B---3--:R-:W-:-:S07]  /*19a0*/  IADD3 R21, PT, PT, R8, R7, R6 ;  /* 0x0000000708157210 */ /* 0x008fce0007ffe006 */
.L_x_21:
[----:B------:R-:W-:Y:S05]  /*19b0*/  BSYNC.RECONVERGENT B1 ;  /* 0x0000000000017941 */ /* 0x000fea0003800200 */
.L_x_19:
[----:B------:R-:W0:Y:S01]  /*19c0*/  S2R R8, SR_LANEID ;  /* 0x0000000000087919 */ /* 0x000e220000000000 */
[----:B------:R-:W1:Y:S01]  /*19d0*/  SHFL.DOWN PT, R2, R21, 0x1, 0x1f ;  /* 0x08201f0015027f89 */ /* 0x000e6200000e0000 */
[C---:B0-----:R-:W-:Y:S02]  /*19e0*/  ISETP.GT.AND P0, PT, R8.reuse, 0x1e, PT ;  /* 0x0000001e0800780c */ /* 0x041fe40003f04270 */
[----:B------:R-:W-:Y:S02]  /*19f0*/  ISETP.NE.AND P1, PT, R8, RZ, PT ;  /* 0x000000ff0800720c */ /* 0x000fe40003f25270 */
[----:B-1----:R-:W-:Y:S02]  /*1a00*/  SEL R2, R2, RZ, !P0 ;  /* 0x000000ff02027207 */ /* 0x002fe40004000000 */
[----:B------:R-:W-:-:S03]  /*1a10*/  ISETP.GT.AND P0, PT, R8, 0x1d, PT ;  /* 0x0000001d0800780c */ /* 0x000fc60003f04270 */
[----:B------:R-:W-:-:S05]  /*1a20*/  IMAD.IADD R2, R2, 0x1, R21 ;  /* 0x0000000102027824 */ /* 0x000fca00078e0215 */
[----:B------:R-:W0:Y:S01]  /*1a30*/  SHFL.DOWN PT, R3, R2, 0x2, 0x1f ;  /* 0x08401f0002037f89 */ /* 0x000e2200000e0000 */
[----:B------:R-:W-:Y:S01]  /*1a40*/  @!P1 MOV R6, 0x400 ;  /* 0x0000040000069802 */ /* 0x000fe20000000f00 */
[----:B------:R-:W1:Y:S01]  /*1a50*/  @!P1 S2R R7, SR_CgaCtaId ;  /* 0x0000000000079919 */ /* 0x000e620000008800 */
[----:B0-----:R-:W-:Y:S02]  /*1a60*/  SEL R3, R3, RZ, !P0 ;  /* 0x000000ff03037207 */ /* 0x001fe40004000000 */
[----:B------:R-:W-:-:S03]  /*1a70*/  ISETP.GT.AND P0, PT, R8, 0x1b, PT ;  /* 0x0000001b0800780c */ /* 0x000fc60003f04270 */
[----:B------:R-:W-:-:S05]  /*1a80*/  IMAD.IADD R3, R2, 0x1, R3 ;  /* 0x0000000102037824 */ /* 0x000fca00078e0203 */
[----:B------:R-:W0:Y:S01]  /*1a90*/  SHFL.DOWN PT, R4, R3, 0x4, 0x1f ;  /* 0x08801f0003047f89 */ /* 0x000e2200000e0000 */
[----:B-1----:R-:W-:Y:S02]  /*1aa0*/  @!P1 LEA R6, R7, R6, 0x18 ;  /* 0x0000000607069211 */ /* 0x002fe400078ec0ff */
[----:B0-----:R-:W-:Y:S02]  /*1ab0*/  SEL R4, R4, RZ, !P0 ;  /* 0x000000ff04047207 */ /* 0x001fe40004000000 */
[----:B------:R-:W-:-:S03]  /*1ac0*/  ISETP.GT.AND P0, PT, R8, 0x17, PT ;  /* 0x000000170800780c */ /* 0x000fc60003f04270 */
[----:B------:R-:W-:Y:S01]  /*1ad0*/  IMAD.IADD R4, R3, 0x1, R4 ;  /* 0x0000000103047824 */ /* 0x000fe200078e0204 */
[----:B------:R-:W-:-:S04]  /*1ae0*/  @!P1 SHF.R.U32.HI R3, RZ, 0x3, R0 ;  /* 0x00000003ff039819 */ /* 0x000fc80000011600 */
        /* <DEDUP_REMOVED lines=13> */
[----:B------:R-:W0:Y:S01]  /*1bc0*/  S2UR UR5, SR_CgaCtaId ;  /* 0x00000000000579c3 */ /* 0x000e220000008800 */
[----:B------:R-:W-:Y:S02]  /*1bd0*/  UMOV UR4, 0x400 ;  /* 0x0000040000047882 */ /* 0x000fe40000000000 */
[----:B0-----:R-:W-:-:S09]  /*1be0*/  ULEA UR4, UR5, UR4, 0x18 ;  /* 0x0000000405047291 */ /* 0x001fd2000f8ec0ff */
[----:B------:R-:W-:Y:S04]  /*1bf0*/  LDS R0, [UR4+0xc] ;  /* 0x00000c04ff007984 */ /* 0x000fe80008000800 */
[----:B---3--:R-:W0:Y:S04]  /*1c00*/  LDS.128 R4, [UR4+0x10] ;  /* 0x00001004ff047984 */ /* 0x008e280008000c00 */
[----:B------:R-:W1:Y:S01]  /*1c10*/  LDS.64 R8, [UR4+0x20] ;  /* 0x00002004ff087984 */ /* 0x000e620008000a00 */
[----:B0-----:R-:W-:-:S04]  /*1c20*/  IADD3 R0, PT, PT, R4, R0, R3 ;  /* 0x0000000004007210 */ /* 0x001fc80007ffe003 */
[----:B------:R-:W-:-:S04]  /*1c30*/  IADD3 R0, PT, PT, R6, R0, R5 ;  /* 0x0000000006007210 */ /* 0x000fc80007ffe005 */
[----:B-1----:R-:W-:-:S05]  /*1c40*/  IADD3 R0, PT, PT, R8, R0, R7 ;  /* 0x0000000008007210 */ /* 0x002fca0007ffe007 */
[----:B------:R-:W-:Y:S01]  /*1c50*/  IMAD.IADD R3, R0, 0x1, R9 ;  /* 0x0000000100037824 */ /* 0x000fe200078e0209 */
[----:B------:R-:W-:Y:S06]  /*1c60*/  BRA `(.L_x_17) ;  /* 0x0000001c00307947 */ /* 0x000fec0003800000 */
.L_x_2:
        /* <DEDUP_REMOVED lines=12> */
.L_x_32:
[----:B------:R-:W-:Y:S05]  /*1d30*/  BSYNC.RECONVERGENT B1 ;  /* 0x0000000000017941 */ /* 0x000fea0003800200 */
.L_x_31:
        /* <DEDUP_REMOVED lines=16> */
.L_x_37:
        /* <DEDUP_REMOVED lines=9> */
.L_x_36:
[----:B------:R-:W-:Y:S05]  /*1ed0*/  BSYNC.RECONVERGENT B2 ;  /* 0x0000000000027941 */ /* 0x000fea0003800200 */
.L_x_35:
        /* <DEDUP_REMOVED lines=8> */
.L_x_40:
        /* <DEDUP_REMOVED lines=35> */
.L_x_39:
[----:B------:R-:W-:Y:S05]  /*2190*/  BSYNC.RECONVERGENT B2 ;  /* 0x0000000000027941 */ /* 0x000fea0003800200 */
.L_x_38:
        /* <DEDUP_REMOVED lines=22> */
.L_x_42:
[----:B------:R-:W-:Y:S05]  /*2300*/  BSYNC.RECONVERGENT B2 ;  /* 0x0000000000027941 */ /* 0x000fea0003800200 */
.L_x_41:
        /* <DEDUP_REMOVED lines=10> */
.L_x_34:
[----:B------:R-:W-:Y:S05]  /*23b0*/  BSYNC.RECONVERGENT B1 ;  /* 0x0000000000017941 */ /* 0x000fea0003800200 */
.L_x_33:
        /* <DEDUP_REMOVED lines=38> */
[----:B------:R-:W0:Y:S04]  /*2620*/  LDS.128 R4, [UR4+0x10] ;  /* 0x00001004ff047984 */ /* 0x000e280008000c00 */
[----:B------:R-:W1:Y:S01]  /*2630*/  LDS.64 R8, [UR4+0x20] ;  /* 0x00002004ff087984 */ /* 0x000e620008000a00 */
[----:B0-----:R-:W-:-:S04]  /*2640*/  IADD3 R0, PT, PT, R4, R0, R3 ;  /* 0x0000000004007210 */ /* 0x001fc80007ffe003 */
[----:B------:R-:W-:-:S04]  /*2650*/  IADD3 R0, PT, PT, R6, R0, R5 ;  /* 0x0000000006007210 */ /* 0x000fc80007ffe005 */
[----:B-1----:R-:W-:-:S05]  /*2660*/  IADD3 R0, PT, PT, R8, R0, R7 ;  /* 0x0000000008007210 */ /* 0x002fca0007ffe007 */
[----:B--2---:R-:W-:Y:S01]  /*2670*/  IMAD.IADD R3, R0, 0x1, R9 ;  /* 0x0000000100037824 */ /* 0x004fe200078e0209 */
[----:B------:R-:W-:Y:S06]  /*2680*/  BRA `(.L_x_17) ;  /* 0x0000001000a87947 */ /* 0x000fec0003800000 */
.L_x_43:
        /* <DEDUP_REMOVED lines=16> */
[----:B------:R-:W1:Y:S02]  /*2790*/  SHFL.DOWN PT, R2, R3, 0x2, R7 ;  /* 0x0840000003027989 */ /* 0x000e6400000e0007 */
[----:B-1----:R-:W-:Y:S02]  /*27a0*/  SEL R2, R2, RZ, !P0 ;  /* 0x000000ff02027207 */ /* 0x002fe40004000000 */
[----:B------:R-:W-:-:S03]  /*27b0*/  ISETP.GT.AND P0, PT, R8, R7, PT ;  /* 0x000000070800720c */ /* 0x000fc60003f04270 */
[----:B------:R-:W-:Y:S01]  /*27c0*/  IMAD.IADD R2, R3, 0x1, R2 ;  /* 0x0000000103027824 */ /* 0x000fe200078e0202 */
[----:B------:R-:W-:-:S04]  /*27d0*/  @!P1 SHF.R.U32.HI R3, RZ, 0x3, R9 ;  /* 0x00000003ff039819 */ /* 0x000fc80000011609 */
[----:B------:R-:W1:Y:S02]  /*27e0*/  SHFL.DOWN PT, R4, R2, 0x4, R7 ;  /* 0x0880000002047989 */ /* 0x000e6400000e0007 */
[----:B-1----:R-:W-:Y:S01]  /*27f0*/  SEL R5, R4, RZ, !P0 ;  /* 0x000000ff04057207 */ /* 0x002fe20004000000 */
[C---:B------:R-:W-:Y:S02]  /*2800*/  VIADD R4, R6.reuse, 0x8 ;  /* 0x0000000806047836 */ /* 0x040fe40000000000 */
[----:B------:R-:W-:Y:S02]  /*2810*/  VIADD R6, R6, 0x10 ;  /* 0x0000001006067836 */ /* 0x000fe40000000000 */
[----:B------:R-:W-:Y:S01]  /*2820*/  IMAD.IADD R5, R2, 0x1, R5 ;  /* 0x0000000102057824 */ /* 0x000fe200078e0205 */
[----:B------:R-:W-:Y:S02]  /*2830*/  ISETP.GT.AND P0, PT, R4, R7, PT ;  /* 0x000000070400720c */ /* 0x000fe40003f04270 */
[----:B------:R-:W-:-:S02]  /*2840*/  @!P1 MOV R4, 0x400 ;  /* 0x0000040000049802 */ /* 0x000fc40000000f00 */
[----:B------:R-:W1:Y:S02]  /*2850*/  SHFL.DOWN PT, R0, R5, 0x8, R7 ;  /* 0x0900000005007989 */ /* 0x000e6400000e0007 */
[----:B0-----:R-:W-:Y:S02]  /*2860*/  @!P1 LEA R11, R11, R4, 0x18 ;  /* 0x000000040b0b9211 */ /* 0x001fe400078ec0ff */
[----:B------:R-:W-:-:S05]  /*2870*/  @!P1 LOP3.LUT R4, R3, 0x7c, RZ, 0xc0, !PT ;  /* 0x0000007c03049812 */ /* 0x000fca00078ec0ff */
[----:B------:R-:W-:Y:S01]  /*2880*/  @!P1 IMAD.IADD R4, R4, 0x1, R11 ;  /* 0x0000000104049824 */ /* 0x000fe200078e020b */
[----:B-1----:R-:W-:Y:S02]  /*2890*/  SEL R0, R0, RZ, !P0 ;  /* 0x000000ff00007207 */ /* 0x002fe40004000000 */
        /* <DEDUP_REMOVED lines=15> */
[----:B-1----:R-:W0:Y:S04]  /*2990*/  LDS.128 R4, [UR4+0x10] ;  /* 0x00001004ff047984 */ /* 0x002e280008000c00 */
        /* <DEDUP_REMOVED lines=18> */
.L_x_30:
[----:B------:R-:W0:Y:S01]  /*2ac0*/  S2R R0, SR_TID.X ;  /* 0x0000000000007919 */ /* 0x000e220000002100 */
[----:B------:R-:W0:Y:S02]  /*2ad0*/  LDC.64 R2, c[0x0][0x380] ;  /* 0x0000e000ff027b82 */ /* 0x000e240000000a00 */
[----:B0-----:R-:W-:-:S05]  /*2ae0*/  IMAD.WIDE.U32 R2, R0, 0x4, R2 ;  /* 0x0000000400027825 */ /* 0x001fca00078e0002 */
[----:B------:R-:W2:Y:S04]  /*2af0*/  LDG.E.CONSTANT R19, desc[UR6][R2.64] ;  /* 0x0000000602137981 */ /* 0x000ea8000c1e9900 */
[----:B------:R-:W2:Y:S04]  /*2b00*/  LDG.E.CONSTANT R4, desc[UR6][R2.64+0x400] ;  /* 0x0004000602047981 */ /* 0x000ea8000c1e9900 */
[----:B------:R-:W2:Y:S04]  /*2b10*/  LDG.E.CONSTANT R5, desc[UR6][R2.64+0x800] ;  /* 0x0008000602057981 */ /* 0x000ea8000c1e9900 */
[----:B------:R-:W3:Y:S04]  /*2b20*/  LDG.E.CONSTANT R6, desc[UR6][R2.64+0xc00] ;  /* 0x000c000602067981 */ /* 0x000ee8000c1e9900 */
[----:B------:R-:W3:Y:S04]  /*2b30*/  LDG.E.CONSTANT R7, desc[UR6][R2.64+0x1000] ;  /* 0x0010000602077981 */ /* 0x000ee8000c1e9900 */
[----:B------:R-:W4:Y:S04]  /*2b40*/  LDG.E.CONSTANT R8, desc[UR6][R2.64+0x1400] ;  /* 0x0014000602087981 */ /* 0x000f28000c1e9900 */
[----:B------:R-:W4:Y:S04]  /*2b50*/  LDG.E.CONSTANT R9, desc[UR6][R2.64+0x1800] ;  /* 0x0018000602097981 */ /* 0x000f28000c1e9900 */
[----:B------:R-:W5:Y:S04]  /*2b60*/  LDG.E.CONSTANT R10, desc[UR6][R2.64+0x1c00] ;  /* 0x001c0006020a7981 */ /* 0x000f68000c1e9900 */
[----:B------:R-:W5:Y:S04]  /*2b70*/  LDG.E.CONSTANT R11, desc[UR6][R2.64+0x2000] ;  /* 0x00200006020b7981 */ /* 0x000f68000c1e9900 */
[----:B------:R-:W5:Y:S04]  /*2b80*/  LDG.E.CONSTANT R12, desc[UR6][R2.64+0x2400] ;  /* 0x00240006020c7981 */ /* 0x000f68000c1e9900 */
[----:B------:R-:W5:Y:S04]  /*2b90*/  LDG.E.CONSTANT R13, desc[UR6][R2.64+0x2800] ;  /* 0x00280006020d7981 */ /* 0x000f68000c1e9900 */
[----:B------:R-:W5:Y:S04]  /*2ba0*/  LDG.E.CONSTANT R14, desc[UR6][R2.64+0x2c00] ;  /* 0x002c0006020e7981 */ /* 0x000f68000c1e9900 */
[----:B------:R-:W5:Y:S04]  /*2bb0*/  LDG.E.CONSTANT R15, desc[UR6][R2.64+0x3000] ;  /* 0x00300006020f7981 */ /* 0x000f68000c1e9900 */
[----:B------:R-:W5:Y:S04]  /*2bc0*/  LDG.E.CONSTANT R16, desc[UR6][R2.64+0x3400] ;  /* 0x0034000602107981 */ /* 0x000f68000c1e9900 */
[----:B------:R-:W5:Y:S04]  /*2bd0*/  LDG.E.CONSTANT R17, desc[UR6][R2.64+0x3800] ;  /* 0x0038000602117981 */ /* 0x000f68000c1e9900 */
[----:B------:R-:W5:Y:S01]  /*2be0*/  LDG.E.CONSTANT R18, desc[UR6][R2.64+0x3c00] ;  /* 0x003c000602127981 */ /* 0x000f62000c1e9900 */
[----:B------:R-:W-:-:S02]  /*2bf0*/  ISETP.GE.U32.AND P0, PT, R20, 0x2000, PT ;  /* 0x000020001400780c */ /* 0x000fc40003f06070 */
[----:B--2---:R-:W-:-:S04]  /*2c00*/  IADD3 R4, PT, PT, R5, R4, R19 ;  /* 0x0000000405047210 */ /* 0x004fc80007ffe013 */
[----:B---3--:R-:W-:-:S04]  /*2c10*/  IADD3 R4, PT, PT, R7, R6, R4 ;  /* 0x0000000607047210 */ /* 0x008fc80007ffe004 */
[----:B----4-:R-:W-:-:S04]  /*2c20*/  IADD3 R4, PT, PT, R9, R8, R4 ;  /* 0x0000000809047210 */ /* 0x010fc80007ffe004 */
[----:B-----5:R-:W-:Y:S01]  /*2c30*/  IADD3 R4, PT, PT, R11, R10, R4 ;  /* 0x0000000a0b047210 */ /* 0x020fe20007ffe004 */
[----:B------:R-:W-:-:S03]  /*2c40*/  IMAD.MOV.U32 R11, RZ, RZ, 0x1000 ;  /* 0x00001000ff0b7424 */ /* 0x000fc600078e00ff */
[----:B------:R-:W-:-:S04]  /*2c50*/  IADD3 R4, PT, PT, R13, R12, R4 ;  /* 0x0000000c0d047210 */ /* 0x000fc80007ffe004 */
[----:B------:R-:W-:-:S04]  /*2c60*/  IADD3 R4, PT, PT, R15, R14, R4 ;  /* 0x0000000e0f047210 */ /* 0x000fc80007ffe004 */
[----:B------:R-:W-:-:S05]  /*2c70*/  IADD3 R17, PT, PT, R17, R16, R4 ;  /* 0x0000001011117210 */ /* 0x000fca0007ffe004 */
[----:B------:R-:W-:Y:S01]  /*2c80*/  IMAD.IADD R8, R18, 0x1, R17 ;  /* 0x0000000112087824 */ /* 0x000fe200078e0211 */
[----:B------:R-:W-:Y:S06]  /*2c90*/  @!P0 BRA `(.L_x_44) ;  /* 0x00000000008c8947 */ /* 0x000fec0003800000 */
[----:B------:R-:W0:Y:S01]  /*2ca0*/  LDC R7, c[0x0][0x390] ;  /* 0x0000e400ff077b82 */ /* 0x000e220000000800 */
[----:B------:R-:W-:Y:S02]  /*2cb0*/  VIADD R6, R20, 0xfffff000 ;  /* 0xfffff00014067836 */ /* 0x000fe40000000000 */
[----:B------:R-:W-:-:S07]  /*2cc0*/  IMAD.MOV.U32 R11, RZ, RZ, 0x1000 ;  /* 0x00001000ff0b7424 */ /* 0x000fce00078e00ff */
.L_x_46:
[----:B------:R-:W-:-:S05]  /*2cd0*/  IMAD.WIDE R4, R11, 0x4, R2 ;  /* 0x000000040b047825 */ /* 0x000fca00078e0202 */
        /* <DEDUP_REMOVED lines=16> */
[----:B--2---:R-:W-:-:S04]  /*2de0*/  IADD3 R18, PT, PT, R18, R19, R8 ;  /* 0x0000001312127210 */ /* 0x004fc80007ffe008 */
[----:B---3--:R-:W-:Y:S01]  /*2df0*/  IADD3 R18, PT, PT, R21, R20, R18 ;  /* 0x0000001415127210 */ /* 0x008fe20007ffe012 */
[----:B0-----:R-:W-:-:S04]  /*2e00*/  IMAD.MOV.U32 R20, RZ, RZ, R7 ;  /* 0x000000ffff147224 */ /* 0x001fc800078e0007 */
[----:B------:R-:W-:Y:S01]  /*2e10*/  IMAD.IADD R8, R20, 0x1, -R11 ;  /* 0x0000000114087824 */ /* 0x000fe200078e0a0b */
[----:B----4-:R-:W-:-:S04]  /*2e20*/  IADD3 R18, PT, PT, R23, R22, R18 ;  /* 0x0000001617127210 */ /* 0x010fc80007ffe012 */
[----:B------:R-:W-:Y:S02]  /*2e30*/  ISETP.GE.AND P0, PT, R8, 0x1000, PT ;  /* 0x000010000800780c */ /* 0x000fe40003f06270 */
[----:B-----5:R-:W-:-:S04]  /*2e40*/  IADD3 R18, PT, PT, R25, R24, R18 ;  /* 0x0000001819127210 */ /* 0x020fc80007ffe012 */
[----:B------:R-:W-:-:S04]  /*2e50*/  IADD3 R14, PT, PT, R14, R17, R18 ;  /* 0x000000110e0e7210 */ /* 0x000fc80007ffe012 */
[----:B------:R-:W-:-:S04]  /*2e60*/  IADD3 R12, PT, PT, R15, R12, R14 ;  /* 0x0000000c0f0c7210 */ /* 0x000fc80007ffe00e */
[----:B------:R-:W-:-:S04]  /*2e70*/  IADD3 R10, PT, PT, R10, R13, R12 ;  /* 0x0000000d0a0a7210 */ /* 0x000fc80007ffe00c */
[----:B------:R-:W-:Y:S01]  /*2e80*/  IADD3 R8, PT, PT, R16, R9, R10 ;  /* 0x0000000910087210 */ /* 0x000fe20007ffe00a */
[----:B------:R-:W-:Y:S06]  /*2e90*/  @!P0 BRA `(.L_x_45) ;  /* 0x0000000400fc8947 */ /* 0x000fec0003800000 */
[----:B------:R-:W-:-:S05]  /*2ea0*/  VIADD R11, R11, 0x1000 ;  /* 0x000010000b0b7836 */ /* 0x000fca0000000000 */
[----:B------:R-:W-:-:S13]  /*2eb0*/  ISETP.GT.AND P0, PT, R11, R6, PT ;  /* 0x000000060b00720c */ /* 0x000fda0003f04270 */
[----:B------:R-:W-:Y:S05]  /*2ec0*/  @!P0 BRA `(.L_x_46) ;  /* 0xfffffffc00808947 */ /* 0x000fea000383ffff */
.L_x_44:
        /* <DEDUP_REMOVED lines=20> */
.L_x_50:
        /* <DEDUP_REMOVED lines=8> */
.L_x_49:
[----:B------:R-:W-:Y:S05]  /*3090*/  BSYNC.RECONVERGENT B2 ;  /* 0x0000000000027941 */ /* 0x000fea0003800200 */
.L_x_48:
        /* <DEDUP_REMOVED lines=16> */
.L_x_53:
        /* <DEDUP_REMOVED lines=20> */
[----:B------:R-:W5:Y:S04]  /*32e0*/  LDG.E.CONSTANT R22, desc[UR6][R2.64+0x2400] ;  /* 0x0024000602167981 */ /* 0x000f68000c1e9900 */
[----:B------:R0:W5:Y:S04]  /*32f0*/  LDG.E.CONSTANT R5, desc[UR6][R4.64] ;  /* 0x0000000604057981 */ /* 0x000168000c1e9900 */
        /* <DEDUP_REMOVED lines=17> */
.L_x_52:
[----:B------:R-:W-:Y:S05]  /*3410*/  BSYNC.RECONVERGENT B2 ;  /* 0x0000000000027941 */ /* 0x000fea0003800200 */
.L_x_51:
        /* <DEDUP_REMOVED lines=10> */
[----:B------:R-:W5:Y:S01]  /*34c0*/  LDG.E.CONSTANT R16, desc[UR6][R2.64+0x1400] ;  /* 0x0014000602107981 */ /* 0x000f62000c1e9900 */
[----:B0-----:R-:W-:-:S04]  /*34d0*/  IMAD.WIDE.U32 R4, R11, 0x4, R6 ;  /* 0x000000040b047825 */ /* 0x001fc800078e0006 */
[----:B------:R-:W-:Y:S02]  /*34e0*/  IMAD.WIDE.U32 R6, R13, 0x4, R6 ;  /* 0x000000040d067825 */ /* 0x000fe400078e0006 */
[----:B------:R0:W2:Y:S04]  /*34f0*/  LDG.E.CONSTANT R5, desc[UR6][R4.64] ;  /* 0x0000000604057981 */ /* 0x0000a8000c1e9900 */
[----:B------:R1:W3:Y:S04]  /*3500*/  LDG.E.CONSTANT R13, desc[UR6][R2.64] ;  /* 0x00000006020d7981 */ /* 0x0002e8000c1e9900 */
[----:B------:R-:W4:Y:S01]  /*3510*/  LDG.E.CONSTANT R7, desc[UR6][R6.64] ;  /* 0x0000000606077981 */ /* 0x000f22000c1e9900 */
[----:B0-----:R-:W-:Y:S01]  /*3520*/  IADD3 R4, P1, PT, R2, 0x2000, RZ ;  /* 0x0000200002047810 */ /* 0x001fe20007f3e0ff */
[----:B------:R-:W-:Y:S01]  /*3530*/  VIADD R10, R10, 0x800 ;  /* 0x000008000a0a7836 */ /* 0x000fe20000000000 */
[----:B------:R-:W-:Y:S01]  /*3540*/  PLOP3.LUT P0, PT, PT, PT, PT, 0x8, 0x80 ;  /* 0x000000000080781c */ /* 0x000fe20003f0e170 */
[----:B------:R-:W-:-:S02]  /*3550*/  VIADD R11, R11, 0x800 ;  /* 0x000008000b0b7836 */ /* 0x000fc40000000000 */
[----:B-1----:R-:W-:Y:S01]  /*3560*/  IMAD.MOV.U32 R2, RZ, RZ, R4 ;  /* 0x000000ffff027224 */ /* 0x002fe200078e0004 */
[----:B--2---:R-:W-:-:S04]  /*3570*/  IADD3 R12, PT, PT, R12, R5, R8 ;  /* 0x000000050c0c7210 */ /* 0x004fc80007ffe008 */
[----:B---3--:R-:W-:Y:S01]  /*3580*/  IADD3 R12, PT, PT, R14, R13, R12 ;  /* 0x0000000d0e0c7210 */ /* 0x008fe20007ffe00c */
[----:B------:R-:W-:-:S03]  /*3590*/  IMAD.X R5, RZ, RZ, R3, P1 ;  /* 0x000000ffff057224 */ /* 0x000fc600008e0603 */
[----:B----4-:R-:W-:Y:S01]  /*35a0*/  IADD3 R12, PT, PT, R15, R7, R12 ;  /* 0x000000070f0c7210 */ /* 0x010fe20007ffe00c */
[----:B------:R-:W-:-:S03]  /*35b0*/  IMAD.MOV.U32 R3, RZ, RZ, R5 ;  /* 0x000000ffff037224 */ /* 0x000fc600078e0005 */
[----:B-----5:R-:W-:-:S07]  /*35c0*/  IADD3 R8, PT, PT, R16, R17, R12 ;  /* 0x0000001110087210 */ /* 0x020fce0007ffe00c */
.L_x_55:
[----:B------:R-:W-:Y:S05]  /*35d0*/  BSYNC.RECONVERGENT B2 ;  /* 0x0000000000027941 */ /* 0x000fea0003800200 */
.L_x_54:
        /* <DEDUP_REMOVED lines=10> */
.L_x_47:
[----:B------:R-:W-:Y:S05]  /*3680*/  BSYNC.RECONVERGENT B1 ;  /* 0x0000000000017941 */ /* 0x000fea0003800200 */
.L_x_45:
[----:B------:R-:W0:Y:S01]  /*3690*/  S2R R9, SR_LANEID ;  /* 0x0000000000097919 */ /* 0x000e220000000000 */
[----:B------:R-:W1:Y:S01]  /*36a0*/  SHFL.DOWN PT, R2, R8, 0x1, 0x1f ;  /* 0x08201f0008027f89 */ /* 0x000e6200000e0000 */
[C---:B0-----:R-:W-:Y:S02]  /*36b0*/  ISETP.GT.AND P0, PT, R9.reuse, 0x1e, PT ;  /* 0x0000001e0900780c */ /* 0x041fe40003f04270 */
[C---:B------:R-:W-:Y:S02]  /*36c0*/  ISETP.NE.AND P1, PT, R9.reuse, RZ, PT ;  /* 0x000000ff0900720c */ /* 0x040fe40003f25270 */
        /* <DEDUP_REMOVED lines=37> */
[----:B0-----:R-:W-:-:S07]  /*3920*/  IMAD.IADD R3, R0, 0x1, R9 ;  /* 0x0000000100037824 */ /* 0x001fce00078e0209 */
.L_x_17:
[----:B------:R-:W-:Y:S05]  /*3930*/  BSYNC.RECONVERGENT B0 ;  /* 0x0000000000007941 */ /* 0x000fea0003800200 */
.L_x_1:
[----:B------:R-:W-:Y:S05]  /*3940*/  @P0 EXIT ;  /* 0x000000000000094d */ /* 0x000fea0003800000 */
[----:B-1----:R-:W1:Y:S01]  /*3950*/  LDC.64 R4, c[0x0][0x388] ;  /* 0x0000e200ff047b82 */ /* 0x002e620000000a00 */
[----:B------:R-:W0:Y:S02]  /*3960*/  LDCU UR4, c[0x0][0x398] ;  /* 0x00007300ff0477ac */ /* 0x000e240008000800 */
[----:B0-234-:R-:W-:-:S05]  /*3970*/  VIADD R3, R3, UR4 ;  /* 0x0000000403037c36 */ /* 0x01dfca0008000000 */
[----:B-1----:R-:W-:Y:S01]  /*3980*/  STG.E desc[UR6][R4.64], R3 ;  /* 0x0000000304007986 */ /* 0x002fe2000c101906 */
[----:B------:R-:W-:Y:S05]  /*3990*/  EXIT ;  /* 0x000000000000794d */ /* 0x000fea0003800000 */
.L_x_56:
[----:B------:R-:W-:-:S00]  /*39a0*/  BRA `(.L_x_56) ;  /* 0xfffffffc00fc7947 */ /* 0x000fc0000383ffff */
[----:B------:R-:W-:-:S00]  /*39b0*/  NOP ;  /* 0x0000000000007918 */ /* 0x000fc00000000000 */
        /* <DEDUP_REMOVED lines=12> */
.L_x_294:


//--------------------- .text._ZN3cub18CUB_300001_SM_10006detail6reduce18DeviceReduceKernelINS2_10policy_hubIiyN4cuda3std3__44plusIiEEE10Policy1000EN6thrust24THRUST_300001_SM_1000_NS6detail15normal_iteratorINSD_10device_ptrIlEEEEyS9_i6squareEEvT0_PT3_T1_NS0_13GridEvenShareISN_EET2_T4_ --------------------------
	.section	.text._ZN3cub18CUB_300001_SM_10006detail6reduce18DeviceReduceKernelINS2_10policy_hubIiyN4cuda3std3__44plusIiEEE10Policy1000EN6thrust24THRUST_300001_SM_1000_NS6detail15normal_iteratorINSD_10device_ptrIlEEEEyS9_i6squareEEvT0_PT3_T1_NS0_13GridEvenShareISN_EET2_T4_,"ax",@progbits
	.align	128
        .global         _ZN3cub18CUB_300001_SM_10006detail6reduce18DeviceReduceKernelINS2_10policy_hubIiyN4cuda3std3__44plusIiEEE10Policy1000EN6thrust24THRUST_300001_SM_1000_NS6detail15normal_iteratorINSD_10device_ptrIlEEEEyS9_i6squareEEvT0_PT3_T1_NS0_13GridEvenShareISN_EET2_T4_
        .type           _ZN3cub18CUB_300001_SM_10006detail6reduce18DeviceReduceKernelINS2_10policy_hubIiyN4cuda3std3__44plusIiEEE10Policy1000EN6thrust24THRUST_300001_SM_1000_NS6detail15normal_iteratorINSD_10device_ptrIlEEEEyS9_i6squareEEvT0_PT3_T1_NS0_13GridEvenShareISN_EET2_T4_,@function
        .size           _ZN3cub18CUB_300001_SM_10006detail6reduce18DeviceReduceKernelINS2_10policy_hubIiyN4cuda3std3__44plusIiEEE10Policy1000EN6thrust24THRUST_300001_SM_1000_NS6detail15normal_iteratorINSD_10device_ptrIlEEEEyS9_i6squareEEvT0_PT3_T1_NS0_13GridEvenShareISN_EET2_T4_,(.L_x_295 - _ZN3cub18CUB_300001_SM_10006detail6reduce18DeviceReduceKernelINS2_10policy_hubIiyN4cuda3std3__44plusIiEEE10Policy1000EN6thrust24THRUST_300001_SM_1000_NS6detail15normal_iteratorINSD_10device_ptrIlEEEEyS9_i6squareEEvT0_PT3_T1_NS0_13GridEvenShareISN_EET2_T4_)
        .other          _ZN3cub18CUB_300001_SM_10006detail6reduce18DeviceReduceKernelINS2_10policy_hubIiyN4cuda3std3__44plusIiEEE10Policy1000EN6thrust24THRUST_300001_SM_1000_NS6detail15normal_iteratorINSD_10device_ptrIlEEEEyS9_i6squareEEvT0_PT3_T1_NS0_13GridEvenShareISN_EET2_T4_,@"STO_CUDA_ENTRY STV_DEFAULT"
_ZN3cub18CUB_300001_SM_10006detail6reduce18DeviceReduceKernelINS2_10policy_hubIiyN4cuda3std3__44plusIiEEE10Policy1000EN6thrust24THRUST_300001_SM_1000_NS6detail15normal_iteratorINSD_10device_ptrIlEEEEyS9_i6squareEEvT0_PT3_T1_NS0_13GridEvenShareISN_EET2_T4_:
.text._ZN3cub18CUB_300001_SM_10006detail6reduce18DeviceReduceKernelINS2_10policy_hubIiyN4cuda3std3__44plusIiEEE10Policy1000EN6thrust24THRUST_300001_SM_1000_NS6detail15normal_iteratorINSD_10device_ptrIlEEEEyS9_i6squareEEvT0_PT3_T1_NS0_13GridEvenShareISN_EET2_T4_:
[----:B------:R-:W-:Y:S08]  /*0000*/  LDC R1, c[0x0][0x37c] ;  /* 0x0000df00ff017b82 */ /* 0x000ff00000000800 */
[----:B------:R-:W0:Y:S01]  /*0010*/  S2UR UR16, SR_CTAID.X ;  /* 0x00000000001079c3 */ /* 0x000e220000002500 */
[----:B------:R-:W1:Y:S01]  /*0020*/  LDCU.64 UR8, c[0x0][0x3b8] ;  /* 0x00007700ff0877ac */ /* 0x000e620008000a00 */
[----:B------:R-:W-:Y:S01]  /*0030*/  BSSY.RECONVERGENT B0, `(.L_x_57) ;  /* 0x000022f000007945 */ /* 0x000fe20003800200 */
[----:B------:R-:W2:Y:S01]  /*0040*/  LDCU UR5, c[0x0][0x3c0] ;  /* 0x00007800ff0577ac */ /* 0x000ea20008000800 */
[----:B------:R-:W3:Y:S01]  /*0050*/  LDCU.64 UR14, c[0x0][0x358] ;  /* 0x00006b00ff0e77ac */ /* 0x000ee20008000a00 */
[----:B-1----:R-:W-:-:S02]  /*0060*/  IMAD.U32 R2, RZ, RZ, UR8 ;  /* 0x00000008ff027e24 */ /* 0x002fc4000f8e00ff */
[----:B------:R-:W-:Y:S01]  /*0070*/  IMAD.U32 R3, RZ, RZ, UR9 ;  /* 0x00000009ff037e24 */ /* 0x000fe2000f8e00ff */
[----:B--2---:R-:W-:Y:S02]  /*0080*/  USHF.L.U32 UR5, UR5, 0xc, URZ ;  /* 0x0000000c05057899 */ /* 0x004fe400080006ff */
[----:B0-----:R-:W-:Y:S02]  /*0090*/  USHF.L.U32 UR6, UR16, 0xc, URZ ;  /* 0x0000000c10067899 */ /* 0x001fe400080006ff */
[----:B------:R-:W-:-:S04]  /*00a0*/  USHF.R.S32.HI UR4, URZ, 0x1f, UR5 ;  /* 0x0000001fff047899 */ /* 0x000fc80008011405 */
[----:B------:R-:W-:-:S04]  /*00b0*/  IADD3 R23, P1, PT, R2, -UR6, RZ ;  /* 0x8000000602177c10 */ /* 0x000fc8000ff3e0ff */
[----:B------:R-:W-:Y:S02]  /*00c0*/  ISETP.GT.U32.AND P0, PT, R23, 0xfff, PT ;  /* 0x00000fff1700780c */ /* 0x000fe40003f04070 */
[----:B------:R-:W-:-:S04]  /*00d0*/  IADD3.X R22, PT, PT, R3, -0x1, RZ, P1, !PT ;  /* 0xffffffff03167810 */ /* 0x000fc80000ffe4ff */
[----:B------:R-:W-:-:S13]  /*00e0*/  ISETP.GT.U32.AND.EX P0, PT, R22, RZ, PT, P0 ;  /* 0x000000ff1600720c */ /* 0x000fda0003f04100 */
[----:B---3--:R-:W-:Y:S05]  /*00f0*/  @P0 BRA `(.L_x_58) ;  /* 0x0000000c00e40947 */ /* 0x008fea0003800000 */
[----:B------:R-:W0:Y:S01]  /*0100*/  S2R R5, SR_TID.X ;  /* 0x0000000000057919 */ /* 0x000e220000002100 */
[----:B------:R-:W-:Y:S01]  /*0110*/  VIADD R0, R2, -UR6 ;  /* 0x8000000602007c36 */ /* 0x000fe20008000000 */
[----:B------:R-:W-:Y:S01]  /*0120*/  BSSY.RECONVERGENT B1, `(.L_x_59) ;  /* 0x000000b000017945 */ /* 0x000fe20003800200 */
[----:B------:R-:W-:-:S03]  /*0130*/  IMAD.MOV.U32 R4, RZ, RZ, RZ ;  /* 0x000000ffff047224 */ /* 0x000fc600078e00ff */
[----:B0-----:R-:W-:Y:S01]  /*0140*/  ISETP.GE.AND P0, PT, R5, R0, PT ;  /* 0x000000000500720c */ /* 0x001fe20003f06270 */
[----:B------:R-:W-:-:S12]  /*0150*/  IMAD.MOV.U32 R7, RZ, RZ, R5 ;  /* 0x000000ffff077224 */ /* 0x000fd800078e0005 */
[----:B------:R-:W-:Y:S05]  /*0160*/  @P0 BRA `(.L_x_60) ;  /* 0x0000000000180947 */ /* 0x000fea0003800000 */
[----:B------:R-:W0:Y:S01]  /*0170*/  LDC.64 R8, c[0x0][0x380] ;  /* 0x0000e000ff087b82 */ /* 0x000e220000000a00 */
[----:B------:R-:W-:-:S04]  /*0180*/  VIADD R3, R5, UR6 ;  /* 0x0000000605037c36 */ /* 0x000fc80008000000 */
[----:B0-----:R-:W-:-:S06]  /*0190*/  IMAD.WIDE.U32 R8, R3, 0x8, R8 ;  /* 0x0000000803087825 */ /* 0x001fcc00078e0008 */
[----:B------:R-:W2:Y:S01]  /*01a0*/  LDG.E R8, desc[UR14][R8.64] ;  /* 0x0000000e08087981 */ /* 0x000ea2000c1e1900 */
[----:B------:R-:W-:Y:S02]  /*01b0*/  VIADD R7, R5, 0x100 ;  /* 0x0000010005077836 */ /* 0x000fe40000000000 */
[----:B--2---:R-:W-:-:S07]  /*01c0*/  IMAD R4, R8, R8, RZ ;  /* 0x0000000808047224 */ /* 0x004fce00078e02ff */
.L_x_60:
[----:B------:R-:W-:Y:S05]  /*01d0*/  BSYNC.RECONVERGENT B1 ;  /* 0x0000000000017941 */ /* 0x000fea0003800200 */
.L_x_59:
[----:B------:R-:W-:Y:S01]  /*01e0*/  ISETP.GE.AND P0, PT, R7, R0, PT ;  /* 0x000000000700720c */ /* 0x000fe20003f06270 */
[----:B------:R-:W-:-:S12]  /*01f0*/  BSSY.RECONVERGENT B1, `(.L_x_61) ;  /* 0x0000079000017945 */ /* 0x000fd80003800200 */
[----:B------:R-:W-:Y:S05]  /*0200*/  @P0 BRA `(.L_x_62) ;  /* 0x0000000400dc0947 */ /* 0x000fea0003800000 */
[----:B------:R-:W-:Y:S01]  /*0210*/  LOP3.LUT R3, RZ, R7, RZ, 0x33, !PT ;  /* 0x00000007ff037212 */ /* 0x000fe200078e33ff */
[----:B------:R-:W-:Y:S03]  /*0220*/  BSSY.RECONVERGENT B2, `(.L_x_63) ;  /* 0x0000037000027945 */ /* 0x000fe60003800200 */
[----:B------:R-:W-:-:S04]  /*0230*/  IADD3 R3, PT, PT, R2, -UR6, R3 ;  /* 0x8000000602037c10 */ /* 0x000fc8000fffe003 */
[C---:B------:R-:W-:Y:S02]  /*0240*/  ISETP.GE.U32.AND P1, PT, R3.reuse, 0xf00, PT ;  /* 0x00000f000300780c */ /* 0x040fe40003f26070 */
[----:B------:R-:W-:-:S04]  /*0250*/  LEA.HI R6, R3, 0x1, RZ, 0x18 ;  /* 0x0000000103067811 */ /* 0x000fc800078fc0ff */
[----:B------:R-:W-:-:S04]  /*0260*/  LOP3.LUT R20, R6, 0xf, RZ, 0xc0, !PT ;  /* 0x0000000f06147812 */ /* 0x000fc800078ec0ff */
[----:B------:R-:W-:-:S03]  /*0270*/  ISETP.NE.AND P0, PT, R20, RZ, PT ;  /* 0x000000ff1400720c */ /* 0x000fc60003f05270 */
[----:B------:R-:W-:Y:S10]  /*0280*/  @!P1 BRA `(.L_x_64) ;  /* 0x0000000000c09947 */ /* 0x000ff40003800000 */
[----:B------:R-:W0:Y:S01]  /*0290*/  LDCU.64 UR8, c[0x0][0x380] ;  /* 0x00007000ff0877ac */ /* 0x000e220008000a00 */
[----:B------:R-:W-:Y:S01]  /*02a0*/  IMAD.WIDE.U32 R2, R7, 0x8, RZ ;  /* 0x0000000807027825 */ /* 0x000fe200078e00ff */
[----:B------:R-:W-:Y:S01]  /*02b0*/  LOP3.LUT R9, R6, 0x1fffff0, RZ, 0xc0, !PT ;  /* 0x01fffff006097812 */ /* 0x000fe200078ec0ff */
[----:B------:R-:W-:-:S04]  /*02c0*/  UIMAD.WIDE.U32 UR4, UR16, 0x8000, URZ ;  /* 0x00008000100478a5 */ /* 0x000fc8000f8e00ff */
[----:B------:R-:W-:Y:S02]  /*02d0*/  IMAD.MOV R9, RZ, RZ, -R9 ;  /* 0x000000ffff097224 */ /* 0x000fe400078e0a09 */
[----:B------:R-:W-:Y:S02]  /*02e0*/  LOP3.LUT R2, R2, UR4, RZ, 0xfc, !PT ;  /* 0x0000000402027c12 */ /* 0x000fe4000f8efcff */
[----:B------:R-:W-:Y:S02]  /*02f0*/  LOP3.LUT R3, R3, UR5, RZ, 0xfc, !PT ;  /* 0x0000000503037c12 */ /* 0x000fe4000f8efcff */
[----:B0-----:R-:W-:-:S04]  /*0300*/  IADD3 R2, P1, PT, R2, UR8, RZ ;  /* 0x0000000802027c10 */ /* 0x001fc8000ff3e0ff */
[----:B------:R-:W-:-:S04]  /*0310*/  IADD3 R2, P2, PT, R2, 0x4000, RZ ;  /* 0x0000400002027810 */ /* 0x000fc80007f5e0ff */
[----:B------:R-:W-:-:S09]  /*0320*/  IADD3.X R3, PT, PT, RZ, UR9, R3, P2, P1 ;  /* 0x00000009ff037c10 */ /* 0x000fd200097e2403 */
.L_x_65:
[----:B------:R-:W2:Y:S04]  /*0330*/  LDG.E R21, desc[UR14][R2.64+-0x4000] ;  /* 0xffc0000e02157981 */ /* 0x000ea8000c1e1900 */
[----:B------:R-:W3:Y:S04]  /*0340*/  LDG.E R23, desc[UR14][R2.64+-0x3800] ;  /* 0xffc8000e02177981 */ /* 0x000ee8000c1e1900 */
[----:B------:R-:W4:Y:S04]  /*0350*/  LDG.E R25, desc[UR14][R2.64+-0x3000] ;  /* 0xffd0000e02197981 */ /* 0x000f28000c1e1900 */
[----:B------:R-:W5:Y:S04]  /*0360*/  LDG.E R27, desc[UR14][R2.64+-0x2800] ;  /* 0xffd8000e021b7981 */ /* 0x000f68000c1e1900 */
        /* <DEDUP_REMOVED lines=11> */
[----:B------:R0:W5:Y:S01]  /*0420*/  LDG.E R10, desc[UR14][R2.64+0x3800] ;  /* 0x0038000e020a7981 */ /* 0x000162000c1e1900 */
[----:B------:R-:W-:-:S02]  /*0430*/  VIADD R9, R9, 0x10 ;  /* 0x0000001009097836 */ /* 0x000fc40000000000 */
[----:B------:R-:W-:-:S03]  /*0440*/  VIADD R7, R7, 0x1000 ;  /* 0x0000100007077836 */ /* 0x000fc60000000000 */
[----:B------:R-:W-:Y:S02]  /*0450*/  ISETP.NE.AND P1, PT, R9, RZ, PT ;  /* 0x000000ff0900720c */ /* 0x000fe40003f25270 */
[----:B0-----:R-:W-:-:S05]  /*0460*/  IADD3 R2, P2, PT, R2, 0x8000, RZ ;  /* 0x0000800002027810 */ /* 0x001fca0007f5e0ff */
[----:B------:R-:W-:Y:S02]  /*0470*/  IMAD.X R3, RZ, RZ, R3, P2 ;  /* 0x000000ffff037224 */ /* 0x000fe400010e0603 */
[----:B--2---:R-:W-:-:S04]  /*0480*/  IMAD R4, R21, R21, R4 ;  /* 0x0000001515047224 */ /* 0x004fc800078e0204 */
[----:B---3--:R-:W-:-:S04]  /*0490*/  IMAD R4, R23, R23, R4 ;  /* 0x0000001717047224 */ /* 0x008fc800078e0204 */
[----:B----4-:R-:W-:-:S04]  /*04a0*/  IMAD R4, R25, R25, R4 ;  /* 0x0000001919047224 */ /* 0x010fc800078e0204 */
[----:B-----5:R-:W-:-:S04]  /*04b0*/  IMAD R4, R27, R27, R4 ;  /* 0x0000001b1b047224 */ /* 0x020fc800078e0204 */
[----:B------:R-:W-:-:S04]  /*04c0*/  IMAD R4, R29, R29, R4 ;  /* 0x0000001d1d047224 */ /* 0x000fc800078e0204 */
        /* <DEDUP_REMOVED lines=10> */
[----:B------:R-:W-:Y:S01]  /*0570*/  IMAD R4, R10, R10, R11 ;  /* 0x0000000a0a047224 */ /* 0x000fe200078e020b */
[----:B------:R-:W-:Y:S06]  /*0580*/  @P1 BRA `(.L_x_65) ;  /* 0xfffffffc00681947 */ /* 0x000fec000383ffff */
.L_x_64:
[----:B------:R-:W-:Y:S05]  /*0590*/  BSYNC.RECONVERGENT B2 ;  /* 0x0000000000027941 */ /* 0x000fea0003800200 */
.L_x_63:
[----:B------:R-:W-:Y:S05]  /*05a0*/  @!P0 BRA `(.L_x_62) ;  /* 0x0000000000f48947 */ /* 0x000fea0003800000 */
[----:B------:R-:W-:Y:S01]  /*05b0*/  ISETP.GE.U32.AND P0, PT, R20, 0x8, PT ;  /* 0x000000081400780c */ /* 0x000fe20003f06070 */
[----:B------:R-:W-:Y:S01]  /*05c0*/  BSSY.RECONVERGENT B2, `(.L_x_66) ;  /* 0x000001a000027945 */ /* 0x000fe20003800200 */
[----:B------:R-:W-:-:S04]  /*05d0*/  LOP3.LUT R10, R6, 0x7, RZ, 0xc0, !PT ;  /* 0x00000007060a7812 */ /* 0x000fc800078ec0ff */
[----:B------:R-:W-:-:S07]  /*05e0*/  ISETP.NE.AND P1, PT, R10, RZ, PT ;  /* 0x000000ff0a00720c */ /* 0x000fce0003f25270 */
[----:B------:R-:W-:Y:S06]  /*05f0*/  @!P0 BRA `(.L_x_67) ;  /* 0x0000000000588947 */ /* 0x000fec0003800000 */
[----:B------:R-:W0:Y:S01]  /*0600*/  LDCU.64 UR4, c[0x0][0x380] ;  /* 0x00007000ff0477ac */ /* 0x000e220008000a00 */
[----:B------:R-:W-:-:S04]  /*0610*/  IADD3 R3, P0, PT, R7, UR6, RZ ;  /* 0x0000000607037c10 */ /* 0x000fc8000ff1e0ff */
[----:B------:R-:W-:Y:S02]  /*0620*/  LEA.HI.X.SX32 R8, R7, RZ, 0x1, P0 ;  /* 0x000000ff07087211 */ /* 0x000fe400000f0eff */
[----:B0-----:R-:W-:-:S04]  /*0630*/  LEA R2, P0, R3, UR4, 0x3 ;  /* 0x0000000403027c11 */ /* 0x001fc8000f8018ff */
[----:B------:R-:W-:-:S05]  /*0640*/  LEA.HI.X R3, R3, UR5, R8, 0x3, P0 ;  /* 0x0000000503037c11 */ /* 0x000fca00080f1c08 */
[----:B------:R-:W2:Y:S04]  /*0650*/  LDG.E R9, desc[UR14][R2.64] ;  /* 0x0000000e02097981 */ /* 0x000ea8000c1e1900 */
[----:B------:R-:W3:Y:S04]  /*0660*/  LDG.E R11, desc[UR14][R2.64+0x800] ;  /* 0x0008000e020b7981 */ /* 0x000ee8000c1e1900 */
[----:B------:R-:W4:Y:S04]  /*0670*/  LDG.E R13, desc[UR14][R2.64+0x1000] ;  /* 0x0010000e020d7981 */ /* 0x000f28000c1e1900 */
[----:B------:R-:W5:Y:S04]  /*0680*/  LDG.E R15, desc[UR14][R2.64+0x1800] ;  /* 0x0018000e020f7981 */ /* 0x000f68000c1e1900 */
[----:B------:R-:W5:Y:S04]  /*0690*/  LDG.E R17, desc[UR14][R2.64+0x2000] ;  /* 0x0020000e02117981 */ /* 0x000f68000c1e1900 */
[----:B------:R-:W5:Y:S04]  /*06a0*/  LDG.E R19, desc[UR14][R2.64+0x2800] ;  /* 0x0028000e02137981 */ /* 0x000f68000c1e1900 */
[----:B------:R-:W5:Y:S04]  /*06b0*/  LDG.E R21, desc[UR14][R2.64+0x3000] ;  /* 0x0030000e02157981 */ /* 0x000f68000c1e1900 */
[----:B------:R-:W5:Y:S01]  /*06c0*/  LDG.E R23, desc[UR14][R2.64+0x3800] ;  /* 0x0038000e02177981 */ /* 0x000f62000c1e1900 */
[----:B------:R-:W-:-:S02]  /*06d0*/  VIADD R7, R7, 0x800 ;  /* 0x0000080007077836 */ /* 0x000fc40000000000 */
[----:B--2---:R-:W-:-:S04]  /*06e0*/  IMAD R4, R9, R9, R4 ;  /* 0x0000000909047224 */ /* 0x004fc800078e0204 */
[----:B---3--:R-:W-:-:S04]  /*06f0*/  IMAD R4, R11, R11, R4 ;  /* 0x0000000b0b047224 */ /* 0x008fc800078e0204 */
[----:B----4-:R-:W-:-:S04]  /*0700*/  IMAD R4, R13, R13, R4 ;  /* 0x0000000d0d047224 */ /* 0x010fc800078e0204 */
[----:B-----5:R-:W-:-:S04]  /*0710*/  IMAD R4, R15, R15, R4 ;  /* 0x0000000f0f047224 */ /* 0x020fc800078e0204 */
[----:B------:R-:W-:-:S04]  /*0720*/  IMAD R4, R17, R17, R4 ;  /* 0x0000001111047224 */ /* 0x000fc800078e0204 */
[----:B------:R-:W-:-:S04]  /*0730*/  IMAD R4, R19, R19, R4 ;  /* 0x0000001313047224 */ /* 0x000fc800078e0204 */
[----:B------:R-:W-:-:S04]  /*0740*/  IMAD R4, R21, R21, R4 ;  /* 0x0000001515047224 */ /* 0x000fc800078e0204 */
[----:B------:R-:W-:-:S07]  /*0750*/  IMAD R4, R23, R23, R4 ;  /* 0x0000001717047224 */ /* 0x000fce00078e0204 */
.L_x_67:
[----:B------:R-:W-:Y:S05]  /*0760*/  BSYNC.RECONVERGENT B2 ;  /* 0x0000000000027941 */ /* 0x000fea0003800200 */
.L_x_66:
        /* <DEDUP_REMOVED lines=14> */
[----:B------:R-:W5:Y:S01]  /*0850*/  LDG.E R15, desc[UR14][R2.64+0x1800] ;  /* 0x0018000e020f7981 */ /* 0x000f62000c1e1900 */
[----:B------:R-:W-:-:S02]  /*0860*/  VIADD R7, R7, 0x400 ;  /* 0x0000040007077836 */ /* 0x000fc40000000000 */
[----:B--2---:R-:W-:-:S04]  /*0870*/  IMAD R4, R9, R9, R4 ;  /* 0x0000000909047224 */ /* 0x004fc800078e0204 */
[----:B---3--:R-:W-:-:S04]  /*0880*/  IMAD R4, R11, R11, R4 ;  /* 0x0000000b0b047224 */ /* 0x008fc800078e0204 */
[----:B----4-:R-:W-:-:S04]  /*0890*/  IMAD R4, R13, R13, R4 ;  /* 0x0000000d0d047224 */ /* 0x010fc800078e0204 */
[----:B-----5:R-:W-:-:S07]  /*08a0*/  IMAD R4, R15, R15, R4 ;  /* 0x0000000f0f047224 */ /* 0x020fce00078e0204 */
.L_x_69:
[----:B------:R-:W-:Y:S05]  /*08b0*/  BSYNC.RECONVERGENT B2 ;  /* 0x0000000000027941 */ /* 0x000fea0003800200 */
.L_x_68:
[----:B------:R-:W-:Y:S05]  /*08c0*/  @!P1 BRA `(.L_x_62) ;  /* 0x00000000002c9947 */ /* 0x000fea0003800000 */
[----:B------:R-:W0:Y:S01]  /*08d0*/  LDC.64 R2, c[0x0][0x380] ;  /* 0x0000e000ff027b82 */ /* 0x000e220000000a00 */
[----:B------:R-:W-:Y:S02]  /*08e0*/  IMAD.U32 R9, RZ, RZ, UR16 ;  /* 0x00000010ff097e24 */ /* 0x000fe4000f8e00ff */
[----:B------:R-:W-:Y:S02]  /*08f0*/  IMAD.MOV R6, RZ, RZ, -R6 ;  /* 0x000000ffff067224 */ /* 0x000fe400078e0a06 */
[----:B0-----:R-:W-:-:S07]  /*0900*/  IMAD.WIDE.U32 R2, R9, 0x8000, R2 ;  /* 0x0000800009027825 */ /* 0x001fce00078e0002 */
.L_x_70:
[----:B------:R-:W-:-:S06]  /*0910*/  IMAD.WIDE R8, R7, 0x8, R2 ;  /* 0x0000000807087825 */ /* 0x000fcc00078e0202 */
[----:B------:R-:W2:Y:S01]  /*0920*/  LDG.E R9, desc[UR14][R8.64] ;  /* 0x0000000e08097981 */ /* 0x000ea2000c1e1900 */
[----:B------:R-:W-:Y:S01]  /*0930*/  IADD3 R6, PT, PT, R6, 0x1, RZ ;  /* 0x0000000106067810 */ /* 0x000fe20007ffe0ff */
[----:B------:R-:W-:-:S03]  /*0940*/  VIADD R7, R7, 0x100 ;  /* 0x0000010007077836 */ /* 0x000fc60000000000 */
[----:B------:R-:W-:Y:S01]  /*0950*/  ISETP.NE.AND P0, PT, R6, RZ, PT ;  /* 0x000000ff0600720c */ /* 0x000fe20003f05270 */
[----:B--2---:R-:W-:-:S12]  /*0960*/  IMAD R4, R9, R9, R4 ;  /* 0x0000000909047224 */ /* 0x004fd800078e0204 */
[----:B------:R-:W-:Y:S05]  /*0970*/  @P0 BRA `(.L_x_70) ;  /* 0xfffffffc00e40947 */ /* 0x000fea000383ffff */
.L_x_62:
[----:B------:R-:W-:Y:S05]  /*0980*/  BSYNC.RECONVERGENT B1 ;  /* 0x0000000000017941 */ /* 0x000fea0003800200 */
.L_x_61:
[----:B------:R-:W-:-:S13]  /*0990*/  ISETP.GE.AND P0, PT, R0, 0x100, PT ;  /* 0x000001000000780c */ /* 0x000fda0003f06270 */
[----:B------:R-:W-:Y:S05]  /*09a0*/  @!P0 BRA `(.L_x_71) ;  /* 0x0000000000ac8947 */ /* 0x000fea0003800000 */
        /* <DEDUP_REMOVED lines=35> */
[----:B--2---:R-:W-:Y:S04]  /*0be0*/  LDS R0, [UR4+0xc] ;  /* 0x00000c04ff007984 */ /* 0x004fe80008000800 */
[----:B------:R-:W0:Y:S04]  /*0bf0*/  LDS.128 R4, [UR4+0x10] ;  /* 0x00001004ff047984 */ /* 0x000e280008000c00 */
[----:B------:R-:W1:Y:S01]  /*0c00*/  LDS.64 R8, [UR4+0x20] ;  /* 0x00002004ff087984 */ /* 0x000e620008000a00 */
[----:B0-----:R-:W-:-:S04]  /*0c10*/  IADD3 R0, PT, PT, R4, R0, R3 ;  /* 0x0000000004007210 */ /* 0x001fc80007ffe003 */
[----:B------:R-:W-:-:S04]  /*0c20*/  IADD3 R0, PT, PT, R6, R0, R5 ;  /* 0x0000000006007210 */ /* 0x000fc80007ffe005 */
[----:B-1----:R-:W-:-:S05]  /*0c30*/  IADD3 R0, PT, PT, R8, R0, R7 ;  /* 0x0000000008007210 */ /* 0x002fca0007ffe007 */
[----:B------:R-:W-:Y:S01]  /*0c40*/  IMAD.IADD R3, R0, 0x1, R9 ;  /* 0x0000000100037824 */ /* 0x000fe200078e0209 */
[----:B------:R-:W-:Y:S06]  /*0c50*/  BRA `(.L_x_72) ;  /* 0x0000001400b07947 */ /* 0x000fec0003800000 */
.L_x_71:
[----:B------:R-:W-:Y:S01]  /*0c60*/  LOP3.LUT R2, R5, 0x3e0, RZ, 0xc0, !PT ;  /* 0x000003e005027812 */ /* 0x000fe200078ec0ff */
[----:B------:R-:W0:Y:S03]  /*0c70*/  S2R R10, SR_LANEID ;  /* 0x00000000000a7919 */ /* 0x000e260000000000 */
[----:B------:R-:W-:Y:S01]  /*0c80*/  LOP3.LUT R7, RZ, R2, RZ, 0x33, !PT ;  /* 0x00000002ff077212 */ /* 0x000fe200078e33ff */
[----:B------:R-:W-:-:S04]  /*0c90*/  VIADD R3, R2, 0x20 ;  /* 0x0000002002037836 */ /* 0x000fc80000000000 */
[----:B------:R-:W-:Y:S01]  /*0ca0*/  IMAD.IADD R7, R0, 0x1, R7 ;  /* 0x0000000100077824 */ /* 0x000fe200078e0207 */
[----:B------:R-:W-:-:S04]  /*0cb0*/  ISETP.GT.AND P0, PT, R3, R0, PT ;  /* 0x000000000300720c */ /* 0x000fc80003f04270 */
[----:B------:R-:W-:-:S05]  /*0cc0*/  SEL R7, R7, 0x1f, P0 ;  /* 0x0000001f07077807 */ /* 0x000fca0000000000 */
[----:B------:R-:W1:Y:S01]  /*0cd0*/  SHFL.DOWN PT, R2, R4, 0x1, R7 ;  /* 0x0820000004027989 */ /* 0x000e6200000e0007 */
        /* <DEDUP_REMOVED lines=12> */
[----:B------:R-:W-:Y:S01]  /*0da0*/  IADD3 R6, PT, PT, R2, R3, RZ ;  /* 0x0000000302067210 */ /* 0x000fe20007ffe0ff */
[----:B------:R-:W-:Y:S01]  /*0db0*/  VIADD R2, R10, 0x8 ;  /* 0x000000080a027836 */ /* 0x000fe20000000000 */
[----:B------:R-:W-:-:S02]  /*0dc0*/  @!P1 SHF.R.U32.HI R8, RZ, 0x3, R5 ;  /* 0x00000003ff089819 */ /* 0x000fc40000011605 */
[----:B0-----:R-:W-:Y:S01]  /*0dd0*/  @!P1 LEA R9, R12, R9, 0x18 ;  /* 0x000000090c099211 */ /* 0x001fe200078ec0ff */
[----:B------:R-:W0:Y:S01]  /*0de0*/  SHFL.DOWN PT, R3, R6, 0x4, R7 ;  /* 0x0880000006037989 */ /* 0x000e2200000e0007 */
[----:B------:R-:W-:-:S05]  /*0df0*/  @!P1 LOP3.LUT R8, R8, 0x7c, RZ, 0xc0, !PT ;  /* 0x0000007c08089812 */ /* 0x000fca00078ec0ff */
        /* <DEDUP_REMOVED lines=22> */
[----:B------:R-:W0:Y:S04]  /*0f60*/  LDS.128 R4, [UR4+0x10] ;  /* 0x00001004ff047984 */ /* 0x000e280008000c00 */
[----:B------:R-:W2:Y:S04]  /*0f70*/  LDS R2, [UR4+0xc] ;  /* 0x00000c04ff027984 */ /* 0x000ea80008000800 */
[----:B-1----:R-:W1:Y:S01]  /*0f80*/  LDS.64 R8, [UR4+0x20] ;  /* 0x00002004ff087984 */ /* 0x002e620008000a00 */
[----:B0-----:R-:W-:Y:S02]  /*0f90*/  SEL R4, R4, RZ, P2 ;  /* 0x000000ff04047207 */ /* 0x001fe40001000000 */
[----:B------:R-:W-:-:S02]  /*0fa0*/  ISETP.GT.AND P2, PT, R0, 0x60, PT ;  /* 0x000000600000780c */ /* 0x000fc40003f44270 */
[----:B--2---:R-:W-:Y:S02]  /*0fb0*/  SEL R2, R2, RZ, P1 ;  /* 0x000000ff02027207 */ /* 0x004fe40000800000 */
        /* <DEDUP_REMOVED lines=8> */
[----:B-1----:R-:W-:Y:S02]  /*1040*/  SEL R8, R8, RZ, P2 ;  /* 0x000000ff08087207 */ /* 0x002fe40001000000 */
[----:B------:R-:W-:Y:S02]  /*1050*/  SEL R9, R9, RZ, P3 ;  /* 0x000000ff09097207 */ /* 0x000fe40001800000 */
[----:B------:R-:W-:-:S05]  /*1060*/  IADD3 R2, PT, PT, R8, R2, R7 ;  /* 0x0000000208027210 */ /* 0x000fca0007ffe007 */
[----:B------:R-:W-:Y:S01]  /*1070*/  IMAD.IADD R3, R2, 0x1, R9 ;  /* 0x0000000102037824 */ /* 0x000fe200078e0209 */
[----:B------:R-:W-:Y:S06]  /*1080*/  BRA `(.L_x_72) ;  /* 0x0000001000a47947 */ /* 0x000fec0003800000 */
.L_x_58:
[----:B------:R-:W0:Y:S01]  /*1090*/  S2R R6, SR_TID.X ;  /* 0x0000000000067919 */ /* 0x000e220000002100 */
[----:B------:R-:W1:Y:S01]  /*10a0*/  LDC.64 R4, c[0x0][0x380] ;  /* 0x0000e000ff047b82 */ /* 0x000e620000000a00 */
[----:B0-----:R-:W-:-:S04]  /*10b0*/  VIADD R7, R6, UR6 ;  /* 0x0000000606077c36 */ /* 0x001fc80008000000 */
[----:B-1----:R-:W-:-:S05]  /*10c0*/  IMAD.WIDE.U32 R4, R7, 0x8, R4 ;  /* 0x0000000807047825 */ /* 0x002fca00078e0004 */
        /* <DEDUP_REMOVED lines=15> */
[----:B------:R-:W5:Y:S01]  /*11c0*/  LDG.E R14, desc[UR14][R4.64+0x7800] ;  /* 0x0078000e040e7981 */ /* 0x000f62000c1e1900 */
[----:B------:R-:W-:-:S04]  /*11d0*/  ISETP.GE.U32.AND P0, PT, R23, UR5, PT ;  /* 0x0000000517007c0c */ /* 0x000fc8000bf06070 */
[----:B------:R-:W-:Y:S01]  /*11e0*/  ISETP.GE.U32.AND.EX P0, PT, R22, UR4, PT, P0 ;  /* 0x0000000416007c0c */ /* 0x000fe2000bf06100 */
[----:B--2---:R-:W-:-:S04]  /*11f0*/  IMAD R15, R15, R15, RZ ;  /* 0x0000000f0f0f7224 */ /* 0x004fc800078e02ff */
        /* <DEDUP_REMOVED lines=15> */
[----:B------:R-:W-:Y:S06]  /*12f0*/  @!P0 BRA `(.L_x_73) ;  /* 0x0000000c005c8947 */ /* 0x000fec0003800000 */
[----:B------:R-:W-:Y:S01]  /*1300*/  UIADD3 UR8, UP0, UPT, UR5, UR6, URZ ;  /* 0x0000000605087290 */ /* 0x000fe2000ff1e0ff */
[----:B------:R-:W-:Y:S01]  /*1310*/  IADD3 R24, P1, PT, R2, -0x1000, RZ ;  /* 0xfffff00002187810 */ /* 0x000fe20007f3e0ff */
[----:B------:R-:W0:Y:S01]  /*1320*/  LDCU.64 UR12, c[0x0][0x380] ;  /* 0x00007000ff0c77ac */ /* 0x000e220008000a00 */
[----:B------:R-:W-:Y:S02]  /*1330*/  LOP3.LUT R5, RZ, R6, RZ, 0x33, !PT ;  /* 0x00000006ff057212 */ /* 0x000fe400078e33ff */
[----:B------:R-:W-:Y:S01]  /*1340*/  IADD3.X R9, PT, PT, R3, -0x1, RZ, P1, !PT ;  /* 0xffffffff03097810 */ /* 0x000fe20000ffe4ff */
[----:B------:R-:W-:Y:S01]  /*1350*/  UIADD3.X UR9, UPT, UPT, URZ, UR4, URZ, UP0, !UPT ;  /* 0x00000004ff097290 */ /* 0x000fe200087fe4ff */
[----:B------:R-:W-:Y:S01]  /*1360*/  ISETP.LT.U32.AND P0, PT, R24, UR8, PT ;  /* 0x0000000818007c0c */ /* 0x000fe2000bf01070 */
[----:B------:R-:W-:Y:S01]  /*1370*/  UMOV UR10, UR8 ;  /* 0x00000008000a7c82 */ /* 0x000fe20008000000 */
[----:B------:R-:W-:Y:S01]  /*1380*/  IADD3 R8, P2, PT, R6, UR8, RZ ;  /* 0x0000000806087c10 */ /* 0x000fe2000ff5e0ff */
[----:B------:R-:W-:Y:S01]  /*1390*/  UMOV UR4, URZ ;  /* 0x000000ff00047c82 */ /* 0x000fe20008000000 */
[----:B------:R-:W-:Y:S01]  /*13a0*/  IADD3 R5, PT, PT, R2, -UR5, R5 ;  /* 0x8000000502057c10 */ /* 0x000fe2000fffe005 */
[----:B------:R-:W-:Y:S01]  /*13b0*/  IMAD.U32 R4, RZ, RZ, UR9 ;  /* 0x00000009ff047e24 */ /* 0x000fe2000f8e00ff */
[----:B------:R-:W-:Y:S01]  /*13c0*/  UMOV UR7, UR9 ;  /* 0x0000000900077c82 */ /* 0x000fe20008000000 */
[----:B------:R-:W-:-:S02]  /*13d0*/  IMAD.X R11, RZ, RZ, UR9, P2 ;  /* 0x00000009ff0b7e24 */ /* 0x000fc400090e06ff */
[----:B------:R-:W-:Y:S01]  /*13e0*/  VIADD R6, R5, -UR6 ;  /* 0x8000000605067c36 */ /* 0x000fe20008000000 */
[----:B------:R-:W-:Y:S02]  /*13f0*/  ISETP.GT.U32.AND.EX P0, PT, R4, R9, PT, P0 ;  /* 0x000000090400720c */ /* 0x000fe40003f04100 */
[----:B0-----:R-:W-:-:S04]  /*1400*/  LEA R7, P1, R8, UR12, 0x3 ;  /* 0x0000000c08077c11 */ /* 0x001fc8000f8218ff */
[----:B------:R-:W-:Y:S02]  /*1410*/  IADD3 R7, P2, PT, R7, 0x4000, RZ ;  /* 0x0000400007077810 */ /* 0x000fe40007f5e0ff */
[----:B------:R-:W-:-:S04]  /*1420*/  LEA.HI.X R8, R8, UR13, R11, 0x3, P1 ;  /* 0x0000000d08087c11 */ /* 0x000fc800088f1c0b */
[----:B------:R-:W-:Y:S01]  /*1430*/  IADD3.X R8, PT, PT, RZ, R8, RZ, P2, !PT ;  /* 0x00000008ff087210 */ /* 0x000fe200017fe4ff */
[----:B------:R-:W-:Y:S06]  /*1440*/  @P0 BRA `(.L_x_74) ;  /* 0x0000000000f40947 */ /* 0x000fec0003800000 */
[----:B------:R-:W0:Y:S01]  /*1450*/  LDC.64 R2, c[0x0][0x3b8] ;  /* 0x0000ee00ff027b82 */ /* 0x000e220000000a00 */
[----:B------:R-:W1:Y:S01]  /*1460*/  LDCU.64 UR12, c[0x0][0x380] ;  /* 0x00007000ff0c77ac */ /* 0x000e620008000a00 */
[----:B------:R-:W-:Y:S01]  /*1470*/  NOP ;  /* 0x0000000000007918 */ /* 0x000fe20000000000 */
.L_x_75:
[----:B------:R-:W2:Y:S02]  /*1480*/  S2R R5, SR_TID.X ;  /* 0x0000000000057919 */ /* 0x000ea40000002100 */
[----:B--2---:R-:W-:-:S05]  /*1490*/  IADD3 R5, P0, PT, R5, UR8, RZ ;  /* 0x0000000805057c10 */ /* 0x004fca000ff1e0ff */
[----:B------:R-:W-:Y:S01]  /*14a0*/  IMAD.X R10, RZ, RZ, UR9, P0 ;  /* 0x00000009ff0a7e24 */ /* 0x000fe200080e06ff */
[----:B-1----:R-:W-:-:S04]  /*14b0*/  LEA R4, P0, R5, UR12, 0x3 ;  /* 0x0000000c05047c11 */ /* 0x002fc8000f8018ff */
        /* <DEDUP_REMOVED lines=17> */
[----:B------:R-:W-:-:S02]  /*15d0*/  USHF.R.S32.HI UR11, URZ, 0x1f, UR5 ;  /* 0x0000001fff0b7899 */ /* 0x000fc40008011405 */
[----:B------:R-:W-:-:S04]  /*15e0*/  UIADD3 UR6, UP0, UPT, UR5, UR10, URZ ;  /* 0x0000000a05067290 */ /* 0x000fc8000ff1e0ff */
[----:B------:R-:W-:Y:S01]  /*15f0*/  UIADD3.X UR7, UPT, UPT, UR11, UR7, URZ, UP0, !UPT ;  /* 0x000000070b077290 */ /* 0x000fe200087fe4ff */
[----:B0-----:R-:W-:Y:S01]  /*1600*/  IADD3 R4, P1, PT, R2, -UR8, RZ ;  /* 0x8000000802047c10 */ /* 0x001fe2000ff3e0ff */
[----:B------:R-:W-:-:S03]  /*1610*/  IMAD.U32 R5, RZ, RZ, UR11 ;  /* 0x0000000bff057e24 */ /* 0x000fc6000f8e00ff */
[----:B------:R-:W-:Y:S02]  /*1620*/  ISETP.GE.U32.AND P0, PT, R4, UR5, PT ;  /* 0x0000000504007c0c */ /* 0x000fe4000bf06070 */
[----:B------:R-:W-:-:S04]  /*1630*/  IADD3.X R4, PT, PT, R3, ~UR9, RZ, P1, !PT ;  /* 0x8000000903047c10 */ /* 0x000fc80008ffe4ff */
[----:B------:R-:W-:Y:S01]  /*1640*/  ISETP.GE.U32.AND.EX P0, PT, R4, UR11, PT, P0 ;  /* 0x0000000b04007c0c */ /* 0x000fe2000bf06100 */
[----:B--2---:R-:W-:Y:S02]  /*1650*/  IMAD R23, R23, R23, R0 ;  /* 0x0000001717177224 */ /* 0x004fe400078e0200 */
[----:B------:R-:W-:Y:S02]  /*1660*/  IMAD.U32 R0, RZ, RZ, UR5 ;  /* 0x00000005ff007e24 */ /* 0x000fe4000f8e00ff */
[----:B---3--:R-:W-:-:S03]  /*1670*/  IMAD R22, R22, R22, R23 ;  /* 0x0000001616167224 */ /* 0x008fc600078e0217 */
[----:B------:R-:W-:Y:S01]  /*1680*/  LEA R7, P1, R0, R7, 0x3 ;  /* 0x0000000700077211 */ /* 0x000fe200078218ff */
[----:B----4-:R-:W-:-:S03]  /*1690*/  IMAD R25, R25, R25, R22 ;  /* 0x0000001919197224 */ /* 0x010fc600078e0216 */
[----:B------:R-:W-:Y:S01]  /*16a0*/  LEA.HI.X R8, R0, R8, R5, 0x3, P1 ;  /* 0x0000000800087211 */ /* 0x000fe200008f1c05 */
        /* <DEDUP_REMOVED lines=14> */
[----:B------:R-:W-:Y:S02]  /*1790*/  UIADD3 UR8, UP0, UPT, UR5, UR8, URZ ;  /* 0x0000000805087290 */ /* 0x000fe4000ff1e0ff */
[----:B------:R-:W-:Y:S01]  /*17a0*/  VIADD R6, R6, -UR5 ;  /* 0x8000000506067c36 */ /* 0x000fe20008000000 */
[----:B------:R-:W-:Y:S02]  /*17b0*/  UIADD3 UR4, UPT, UPT, UR4, 0x1, URZ ;  /* 0x0000000104047890 */ /* 0x000fe4000fffe0ff */
[----:B------:R-:W-:Y:S01]  /*17c0*/  UIADD3.X UR9, UPT, UPT, UR11, UR9, URZ, UP0, !UPT ;  /* 0x000000090b097290 */ /* 0x000fe200087fe4ff */
[----:B------:R-:W-:Y:S01]  /*17d0*/  ISETP.LT.U32.AND P0, PT, R24, UR8, PT ;  /* 0x0000000818007c0c */ /* 0x000fe2000bf01070 */
[----:B------:R-:W-:-:S04]  /*17e0*/  UMOV UR10, UR6 ;  /* 0x00000006000a7c82 */ /* 0x000fc80008000000 */
[----:B------:R-:W-:-:S05]  /*17f0*/  IMAD.U32 R4, RZ, RZ, UR9 ;  /* 0x00000009ff047e24 */ /* 0x000fca000f8e00ff */
[----:B------:R-:W-:-:S13]  /*1800*/  ISETP.GT.U32.AND.EX P0, PT, R4, R9, PT, P0 ;  /* 0x000000090400720c */ /* 0x000fda0003f04100 */
[----:B------:R-:W-:Y:S05]  /*1810*/  @!P0 BRA `(.L_x_75) ;  /* 0xfffffffc00188947 */ /* 0x000fea000383ffff */
.L_x_74:
[----:B------:R-:W0:Y:S01]  /*1820*/  S2R R5, SR_TID.X ;  /* 0x0000000000057919 */ /* 0x000e220000002100 */
[C---:B------:R-:W-:Y:S01]  /*1830*/  VIADD R4, R2.reuse, -UR8 ;  /* 0x8000000802047c36 */ /* 0x040fe20008000000 */
[----:B------:R-:W-:Y:S01]  /*1840*/  ISETP.LE.U32.AND P1, PT, R2, UR8, PT ;  /* 0x0000000802007c0c */ /* 0x000fe2000bf23070 */
[----:B------:R-:W-:Y:S01]  /*1850*/  IMAD.U32 R10, RZ, RZ, UR9 ;  /* 0x00000009ff0a7e24 */ /* 0x000fe2000f8e00ff */
[----:B------:R-:W-:Y:S02]  /*1860*/  BSSY.RECONVERGENT B1, `(.L_x_73) ;  /* 0x0000080000017945 */ /* 0x000fe40003800200 */
[----:B0-----:R-:W-:-:S04]  /*1870*/  ISETP.GE.AND P0, PT, R5, R4, PT ;  /* 0x000000040500720c */ /* 0x001fc80003f06270 */
[----:B------:R-:W-:-:S13]  /*1880*/  ISETP.GE.U32.OR.EX P0, PT, R10, R3, P0, P1 ;  /* 0x000000030a00720c */ /* 0x000fda0000706510 */
[----:B------:R-:W-:Y:S05]  /*1890*/  @P0 BRA `(.L_x_76) ;  /* 0x0000000400f00947 */ /* 0x000fea0003800000 */
[----:B------:R-:W0:Y:S01]  /*18a0*/  LDC R4, c[0x0][0x3c0] ;  /* 0x0000f000ff047b82 */ /* 0x000e220000000800 */
[----:B------:R-:W-:Y:S01]  /*18b0*/  USHF.L.U32 UR6, UR16, 0xc, URZ ;  /* 0x0000000c10067899 */ /* 0x000fe200080006ff */
[----:B------:R-:W-:Y:S01]  /*18c0*/  LOP3.LUT R3, RZ, R5, RZ, 0x33, !PT ;  /* 0x00000005ff037212 */ /* 0x000fe200078e33ff */
[----:B------:R-:W-:Y:S02]  /*18d0*/  BSSY.RECONVERGENT B2, `(.L_x_77) ;  /* 0x0000037000027945 */ /* 0x000fe40003800200 */
[----:B------:R-:W-:-:S06]  /*18e0*/  UIADD3 UR6, UPT, UPT, UR5, UR6, URZ ;  /* 0x0000000605067290 */ /* 0x000fcc000fffe0ff */
[----:B------:R-:W-:Y:S01]  /*18f0*/  IADD3 R2, PT, PT, R2, -UR6, R3 ;  /* 0x8000000602027c10 */ /* 0x000fe2000fffe003 */
[----:B0-----:R-:W-:Y:S02]  /*1900*/  IMAD R3, R4, UR4, RZ ;  /* 0x0000000404037c24 */ /* 0x001fe4000f8e02ff */
[----:B------:R-:W-:Y:S02]  /*1910*/  IMAD.MOV.U32 R4, RZ, RZ, R5 ;  /* 0x000000ffff047224 */ /* 0x000fe400078e0005 */
[----:B------:R-:W-:-:S05]  /*1920*/  IMAD R2, R3, -0x1000, R2 ;  /* 0xfffff00003027824 */ /* 0x000fca00078e0202 */
[C---:B------:R-:W-:Y:S02]  /*1930*/  ISETP.GE.U32.AND P0, PT, R2.reuse, 0xf00, PT ;  /* 0x00000f000200780c */ /* 0x040fe40003f06070 */
[----:B------:R-:W-:-:S04]  /*1940*/  LEA.HI R18, R2, 0x1, RZ, 0x18 ;  /* 0x0000000102127811 */ /* 0x000fc800078fc0ff */
[----:B------:R-:W-:-:S04]  /*1950*/  LOP3.LUT R20, R18, 0xf, RZ, 0xc0, !PT ;  /* 0x0000000f12147812 */ /* 0x000fc800078ec0ff */
[----:B------:R-:W-:-:S03]  /*1960*/  ISETP.NE.AND P1, PT, R20, RZ, PT ;  /* 0x000000ff1400720c */ /* 0x000fc60003f25270 */
[----:B------:R-:W-:Y:S10]  /*1970*/  @!P0 BRA `(.L_x_78) ;  /* 0x0000000000b08947 */ /* 0x000ff40003800000 */
[----:B------:R-:W-:Y:S01]  /*1980*/  LEA.HI R2, R6, 0x1, RZ, 0x18 ;  /* 0x0000000106027811 */ /* 0x000fe200078fc0ff */
[----:B------:R-:W-:-:S03]  /*1990*/  IMAD.MOV.U32 R4, RZ, RZ, R5 ;  /* 0x000000ffff047224 */ /* 0x000fc600078e0005 */
[----:B------:R-:W-:-:S05]  /*19a0*/  LOP3.LUT R2, R2, 0x1fffff0, RZ, 0xc0, !PT ;  /* 0x01fffff002027812 */ /* 0x000fca00078ec0ff */
[----:B------:R-:W-:-:S07]  /*19b0*/  IMAD.MOV R5, RZ, RZ, -R2 ;  /* 0x000000ffff057224 */ /* 0x000fce00078e0a02 */
.L_x_79:
[----:B------:R-:W-:Y:S01]  /*19c0*/  IMAD.MOV.U32 R2, RZ, RZ, R7 ;  /* 0x000000ffff027224 */ /* 0x000fe200078e0007 */
[----:B------:R-:W-:-:S05]  /*19d0*/  MOV R3, R8 ;  /* 0x0000000800037202 */ /* 0x000fca0000000f00 */
        /* <DEDUP_REMOVED lines=16> */
[----:B------:R-:W-:-:S02]  /*1ae0*/  VIADD R5, R5, 0x10 ;  /* 0x0000001005057836 */ /* 0x000fc40000000000 */
[----:B------:R-:W-:-:S03]  /*1af0*/  VIADD R4, R4, 0x1000 ;  /* 0x0000100004047836 */ /* 0x000fc60000000000 */
[----:B------:R-:W-:Y:S01]  /*1b00*/  ISETP.NE.AND P0, PT, R5, RZ, PT ;  /* 0x000000ff0500720c */ /* 0x000fe20003f05270 */
        /* <DEDUP_REMOVED lines=14> */
[----:B------:R-:W-:-:S03]  /*1bf0*/  IADD3 R7, P2, PT, R2, 0x8000, RZ ;  /* 0x0000800002077810 */ /* 0x000fc60007f5e0ff */
[----:B------:R-:W-:Y:S02]  /*1c00*/  IMAD R0, R8, R8, R11 ;  /* 0x0000000808007224 */ /* 0x000fe400078e020b */
[----:B------:R-:W-:Y:S02]  /*1c10*/  IMAD.X R8, RZ, RZ, R3, P2 ;  /* 0x000000ffff087224 */ /* 0x000fe400010e0603 */
[----:B------:R-:W-:Y:S01]  /*1c20*/  IMAD R0, R9, R9, R0 ;  /* 0x0000000909007224 */ /* 0x000fe200078e0200 */
[----:B------:R-:W-:Y:S06]  /*1c30*/  @P0 BRA `(.L_x_79) ;  /* 0xfffffffc00600947 */ /* 0x000fec000383ffff */
.L_x_78:
[----:B------:R-:W-:Y:S05]  /*1c40*/  BSYNC.RECONVERGENT B2 ;  /* 0x0000000000027941 */ /* 0x000fea0003800200 */
.L_x_77:
[----:B------:R-:W-:Y:S05]  /*1c50*/  @!P1 BRA `(.L_x_76) ;  /* 0x0000000400009947 */ /* 0x000fea0003800000 */
[----:B------:R-:W-:Y:S01]  /*1c60*/  ISETP.GE.U32.AND P0, PT, R20, 0x8, PT ;  /* 0x000000081400780c */ /* 0x000fe20003f06070 */
[----:B------:R-:W-:Y:S01]  /*1c70*/  BSSY.RECONVERGENT B2, `(.L_x_80) ;  /* 0x0000019000027945 */ /* 0x000fe20003800200 */
[----:B------:R-:W-:-:S04]  /*1c80*/  LOP3.LUT R10, R18, 0x7, RZ, 0xc0, !PT ;  /* 0x00000007120a7812 */ /* 0x000fc800078ec0ff */
[----:B------:R-:W-:-:S07]  /*1c90*/  ISETP.NE.AND P1, PT, R10, RZ, PT ;  /* 0x000000ff0a00720c */ /* 0x000fce0003f25270 */
[----:B------:R-:W-:Y:S06]  /*1ca0*/  @!P0 BRA `(.L_x_81) ;  /* 0x0000000000548947 */ /* 0x000fec0003800000 */
[----:B------:R-:W-:-:S05]  /*1cb0*/  IADD3 R3, P0, PT, R4, UR8, RZ ;  /* 0x0000000804037c10 */ /* 0x000fca000ff1e0ff */
[----:B------:R-:W-:Y:S01]  /*1cc0*/  IMAD.X R8, RZ, RZ, UR9, P0 ;  /* 0x00000009ff087e24 */ /* 0x000fe200080e06ff */
[----:B------:R-:W-:-:S04]  /*1cd0*/  LEA R2, P0, R3, UR12, 0x3 ;  /* 0x0000000c03027c11 */ /* 0x000fc8000f8018ff */
        /* <DEDUP_REMOVED lines=18> */
.L_x_81:
[----:B------:R-:W-:Y:S05]  /*1e00*/  BSYNC.RECONVERGENT B2 ;  /* 0x0000000000027941 */ /* 0x000fea0003800200 */
.L_x_80:
[----:B------:R-:W-:Y:S05]  /*1e10*/  @!P1 BRA `(.L_x_76) ;  /* 0x0000000000909947 */ /* 0x000fea0003800000 */
[----:B------:R-:W-:Y:S01]  /*1e20*/  ISETP.GE.U32.AND P0, PT, R10, 0x4, PT ;  /* 0x000000040a00780c */ /* 0x000fe20003f06070 */
[----:B------:R-:W-:Y:S01]  /*1e30*/  BSSY.RECONVERGENT B2, `(.L_x_82) ;  /* 0x0000010000027945 */ /* 0x000fe20003800200 */
[----:B------:R-:W-:-:S11]  /*1e40*/  LOP3.LUT P1, RZ, R18, 0x3, RZ, 0xc0, !PT ;  /* 0x0000000312ff7812 */ /* 0x000fd6000782c0ff */
[----:B------:R-:W-:Y:S05]  /*1e50*/  @!P0 BRA `(.L_x_83) ;  /* 0x0000000000348947 */ /* 0x000fea0003800000 */
[----:B------:R-:W-:-:S05]  /*1e60*/  IADD3 R3, P0, PT, R4, UR8, RZ ;  /* 0x0000000804037c10 */ /* 0x000fca000ff1e0ff */
[----:B------:R-:W-:Y:S01]  /*1e70*/  IMAD.X R8, RZ, RZ, UR9, P0 ;  /* 0x00000009ff087e24 */ /* 0x000fe200080e06ff */
[----:B------:R-:W-:-:S04]  /*1e80*/  LEA R2, P0, R3, UR12, 0x3 ;  /* 0x0000000c03027c11 */ /* 0x000fc8000f8018ff */
        /* <DEDUP_REMOVED lines=10> */
.L_x_83:
[----:B------:R-:W-:Y:S05]  /*1f30*/  BSYNC.RECONVERGENT B2 ;  /* 0x0000000000027941 */ /* 0x000fea0003800200 */
.L_x_82:
[----:B------:R-:W-:Y:S05]  /*1f40*/  @!P1 BRA `(.L_x_76) ;  /* 0x0000000000449947 */ /* 0x000fea0003800000 */
[----:B------:R-:W-:Y:S02]  /*1f50*/  LOP3.LUT R2, R6, 0xffff, RZ, 0xc0, !PT ;  /* 0x0000ffff06027812 */ /* 0x000fe400078ec0ff */
[----:B------:R-:W-:Y:S02]  /*1f60*/  IADD3 R4, P0, PT, R4, UR10, RZ ;  /* 0x0000000a04047c10 */ /* 0x000fe4000ff1e0ff */
[----:B------:R-:W-:Y:S02]  /*1f70*/  LEA.HI R2, R2, 0x1, RZ, 0x18 ;  /* 0x0000000102027811 */ /* 0x000fe400078fc0ff */
[----:B------:R-:W-:Y:S01]  /*1f80*/  LEA R5, P1, R4, UR12, 0x3 ;  /* 0x0000000c04057c11 */ /* 0x000fe2000f8218ff */
[----:B------:R-:W-:Y:S01]  /*1f90*/  IMAD.X R3, RZ, RZ, UR7, P0 ;  /* 0x00000007ff037e24 */ /* 0x000fe200080e06ff */
[----:B------:R-:W-:-:S04]  /*1fa0*/  LOP3.LUT R2, R2, 0x3, RZ, 0xc0, !PT ;  /* 0x0000000302027812 */ /* 0x000fc800078ec0ff */
[----:B------:R-:W-:Y:S01]  /*1fb0*/  LEA.HI.X R6, R4, UR13, R3, 0x3, P1 ;  /* 0x0000000d04067c11 */ /* 0x000fe200088f1c03 */
[----:B------:R-:W-:-:S07]  /*1fc0*/  IMAD.MOV R4, RZ, RZ, -R2 ;  /* 0x000000ffff047224 */ /* 0x000fce00078e0a02 */
.L_x_84:
[----:B------:R-:W-:Y:S02]  /*1fd0*/  IMAD.MOV.U32 R3, RZ, RZ, R6 ;  /* 0x000000ffff037224 */ /* 0x000fe400078e0006 */
[----:B------:R-:W-:-:S05]  /*1fe0*/  IMAD.MOV.U32 R2, RZ, RZ, R5 ;  /* 0x000000ffff027224 */ /* 0x000fca00078e0005 */
[----:B------:R-:W2:Y:S01]  /*1ff0*/  LDG.E R3, desc[UR14][R2.64] ;  /* 0x0000000e02037981 */ /* 0x000ea2000c1e1900 */
[----:B------:R-:W-:Y:S02]  /*2000*/  IADD3 R4, PT, PT, R4, 0x1, RZ ;  /* 0x0000000104047810 */ /* 0x000fe40007ffe0ff */
[----:B------:R-:W-:Y:S02]  /*2010*/  IADD3 R5, P1, PT, R5, 0x800, RZ ;  /* 0x0000080005057810 */ /* 0x000fe40007f3e0ff */
[----:B------:R-:W-:-:S03]  /*2020*/  ISETP.NE.AND P0, PT, R4, RZ, PT ;  /* 0x000000ff0400720c */ /* 0x000fc60003f05270 */
[----:B------:R-:W-:Y:S02]  /*2030*/  IMAD.X R6, RZ, RZ, R6, P1 ;  /* 0x000000ffff067224 */ /* 0x000fe400008e0606 */
[----:B--2---:R-:W-:-:S08]  /*2040*/  IMAD R0, R3, R3, R0 ;  /* 0x0000000303007224 */ /* 0x004fd000078e0200 */
[----:B------:R-:W-:Y:S05]  /*2050*/  @P0 BRA `(.L_x_84) ;  /* 0xfffffffc00dc0947 */ /* 0x000fea000383ffff */
.L_x_76:
[----:B------:R-:W-:Y:S05]  /*2060*/  BSYNC.RECONVERGENT B1 ;  /* 0x0000000000017941 */ /* 0x000fea0003800200 */
.L_x_73:
[----:B------:R-:W0:Y:S01]  /*2070*/  S2R R8, SR_LANEID ;  /* 0x0000000000087919 */ /* 0x000e220000000000 */
[----:B------:R-:W1:Y:S01]  /*2080*/  SHFL.DOWN PT, R2, R0, 0x1, 0x1f ;  /* 0x08201f0000027f89 */ /* 0x000e6200000e0000 */
[----:B------:R-:W2:Y:S01]  /*2090*/  S2R R6, SR_TID.X ;  /* 0x0000000000067919 */ /* 0x000ea20000002100 */
[C---:B0-----:R-:W-:Y:S02]  /*20a0*/  ISETP.GT.AND P0, PT, R8.reuse, 0x1e, PT ;  /* 0x0000001e0800780c */ /* 0x041fe40003f04270 */
[----:B------:R-:W-:Y:S02]  /*20b0*/  ISETP.NE.AND P1, PT, R8, RZ, PT ;  /* 0x000000ff0800720c */ /* 0x000fe40003f25270 */
[----:B-1----:R-:W-:Y:S02]  /*20c0*/  SEL R3, R2, RZ, !P0 ;  /* 0x000000ff02037207 */ /* 0x002fe40004000000 */
[----:B------:R-:W-:-:S03]  /*20d0*/  ISETP.GT.AND P0, PT, R8, 0x1d, PT ;  /* 0x0000001d0800780c */ /* 0x000fc60003f04270 */
[----:B------:R-:W-:-:S05]  /*20e0*/  IMAD.IADD R3, R3, 0x1, R0 ;  /* 0x0000000103037824 */ /* 0x000fca00078e0200 */
[----:B------:R-:W0:Y:S01]  /*20f0*/  SHFL.DOWN PT, R2, R3, 0x2, 0x1f ;  /* 0x08401f0003027f89 */ /* 0x000e2200000e0000 */
[----:B------:R-:W1:Y:S01]  /*2100*/  @!P1 S2R R7, SR_CgaCtaId ;  /* 0x0000000000079919 */ /* 0x000e620000008800 */
[----:B0-----:R-:W-:Y:S02]  /*2110*/  SEL R2, R2, RZ, !P0 ;  /* 0x000000ff02027207 */ /* 0x001fe40004000000 */
[----:B------:R-:W-:-:S03]  /*2120*/  ISETP.GT.AND P0, PT, R8, 0x1b, PT ;  /* 0x0000001b0800780c */ /* 0x000fc60003f04270 */
[----:B------:R-:W-:Y:S01]  /*2130*/  IMAD.IADD R2, R3, 0x1, R2 ;  /* 0x0000000103027824 */ /* 0x000fe200078e0202 */
[----:B--2---:R-:W-:-:S04]  /*2140*/  @!P1 SHF.R.U32.HI R3, RZ, 0x3, R6 ;  /* 0x00000003ff039819 */ /* 0x004fc80000011606 */
[----:B------:R-:W0:Y:S02]  /*2150*/  SHFL.DOWN PT, R4, R2, 0x4, 0x1f ;  /* 0x08801f0002047f89 */ /* 0x000e2400000e0000 */
[----:B0-----:R-:W-:Y:S02]  /*2160*/  SEL R5, R4, RZ, !P0 ;  /* 0x000000ff04057207 */ /* 0x001fe40004000000 */
[----:B------:R-:W-:Y:S02]  /*2170*/  ISETP.GT.AND P0, PT, R8, 0x17, PT ;  /* 0x000000170800780c */ /* 0x000fe40003f04270 */
[----:B------:R-:W-:Y:S01]  /*2180*/  @!P1 MOV R4, 0x400 ;  /* 0x0000040000049802 */ /* 0x000fe20000000f00 */
[----:B------:R-:W-:-:S03]  /*2190*/  IMAD.IADD R5, R2, 0x1, R5 ;  /* 0x0000000102057824 */ /* 0x000fc600078e0205 */
[----:B-1----:R-:W-:Y:S02]  /*21a0*/  @!P1 LEA R7, R7, R4, 0x18 ;  /* 0x0000000407079211 */ /* 0x002fe400078ec0ff */
        /* <DEDUP_REMOVED lines=17> */
[----:B0-----:R-:W0:Y:S04]  /*22c0*/  LDS.128 R4, [UR4+0x10] ;  /* 0x00001004ff047984 */ /* 0x001e280008000c00 */
[----:B------:R-:W1:Y:S01]  /*22d0*/  LDS.64 R8, [UR4+0x20] ;  /* 0x00002004ff087984 */ /* 0x000e620008000a00 */
[----:B0-----:R-:W-:-:S04]  /*22e0*/  IADD3 R0, PT, PT, R4, R0, R3 ;  /* 0x0000000004007210 */ /* 0x001fc80007ffe003 */
[----:B------:R-:W-:-:S04]  /*22f0*/  IADD3 R0, PT, PT, R6, R0, R5 ;  /* 0x0000000006007210 */ /* 0x000fc80007ffe005 */
[----:B-1----:R-:W-:-:S05]  /*2300*/  IADD3 R0, PT, PT, R8, R0, R7 ;  /* 0x0000000008007210 */ /* 0x002fca0007ffe007 */
[----:B------:R-:W-:-:S07]  /*2310*/  IMAD.IADD R3, R0, 0x1, R9 ;  /* 0x0000000100037824 */ /* 0x000fce00078e0209 */
.L_x_72:
[----:B------:R-:W-:Y:S05]  /*2320*/  BSYNC.RECONVERGENT B0 ;  /* 0x0000000000007941 */ /* 0x000fea0003800200 */
.L_x_57:
[----:B------:R-:W-:Y:S05]  /*2330*/  @P0 EXIT ;  /* 0x000000000000094d */ /* 0x000fea0003800000 */
[----:B------:R-:W3:Y:S02]  /*2340*/  LDCU.64 UR4, c[0x0][0x388] ;  /* 0x00007100ff0477ac */ /* 0x000ee40008000a00 */
[----:B---3--:R-:W-:-:S06]  /*2350*/  UIMAD.WIDE.U32 UR4, UR16, 0x4, UR4 ;  /* 0x00000004100478a5 */ /* 0x008fcc000f8e0004 */
[----:B0-----:R-:W-:Y:S02]  /*2360*/  IMAD.U32 R4, RZ, RZ, UR4 ;  /* 0x00000004ff047e24 */ /* 0x001fe4000f8e00ff */
[----:B------:R-:W-:-:S05]  /*2370*/  IMAD.U32 R5, RZ, RZ, UR5 ;  /* 0x00000005ff057e24 */ /* 0x000fca000f8e00ff */
[----:B------:R-:W-:Y:S01]  /*2380*/  STG.E desc[UR14][R4.64], R3 ;  /* 0x0000000304007986 */ /* 0x000fe2000c10190e */
[----:B------:R-:W-:Y:S05]  /*2390*/  EXIT ;  /* 0x000000000000794d */ /* 0x000fea0003800000 */
.L_x_85:
        /* <DEDUP_REMOVED lines=14> */
.L_x_295:


//--------------------- .text._ZN3cub18CUB_300001_SM_10006detail6reduce28DeviceReduceSingleTileKernelINS2_10policy_hubIiyN4cuda3std3__44plusIiEEE10Policy1000EN6thrust24THRUST_300001_SM_1000_NS6detail15normal_iteratorINSD_10device_ptrIlEEEEPiyS9_ii6squareEEvT0_T1_T2_T3_T4_T6_ --------------------------
	.section	.text._ZN3cub18CUB_300001_SM_10006detail6reduce28DeviceReduceSingleTileKernelINS2_10policy_hubIiyN4cuda3std3__44plusIiEEE10Policy1000EN6thrust24THRUST_300001_SM_1000_NS6detail15normal_iteratorINSD_10device_ptrIlEEEEPiyS9_ii6squareEEvT0_T1_T2_T3_T4_T6_,"ax",@progbits
	.align	128
        .global         _ZN3cub18CUB_300001_SM_10006detail6reduce28DeviceReduceSingleTileKernelINS2_10policy_hubIiyN4cuda3std3__44plusIiEEE10Policy1000EN6thrust24THRUST_300001_SM_1000_NS6detail15normal_iteratorINSD_10device_ptrIlEEEEPiyS9_ii6squareEEvT0_T1_T2_T3_T4_T6_
        .type           _ZN3cub18CUB_300001_SM_10006detail6reduce28DeviceReduceSingleTileKernelINS2_10policy_hubIiyN4cuda3std3__44plusIiEEE10Policy1000EN6thrust24THRUST_300001_SM_1000_NS6detail15normal_iteratorINSD_10device_ptrIlEEEEPiyS9_ii6squareEEvT0_T1_T2_T3_T4_T6_,@function
        .size           _ZN3cub18CUB_300001_SM_10006detail6reduce28DeviceReduceSingleTileKernelINS2_10policy_hubIiyN4cuda3std3__44plusIiEEE10Policy1000EN6thrust24THRUST_300001_SM_1000_NS6detail15normal_iteratorINSD_10device_ptrIlEEEEPiyS9_ii6squareEEvT0_T1_T2_T3_T4_T6_,(.L_x_296 - _ZN3cub18CUB_300001_SM_10006detail6reduce28DeviceReduceSingleTileKernelINS2_10policy_hubIiyN4cuda3std3__44plusIiEEE10Policy1000EN6thrust24THRUST_300001_SM_1000_NS6detail15normal_iteratorINSD_10device_ptrIlEEEEPiyS9_ii6squareEEvT0_T1_T2_T3_T4_T6_)
        .other          _ZN3cub18CUB_300001_SM_10006detail6reduce28DeviceReduceSingleTileKernelINS2_10policy_hubIiyN4cuda3std3__44plusIiEEE10Policy1000EN6thrust24THRUST_300001_SM_1000_NS6detail15normal_iteratorINSD_10device_ptrIlEEEEPiyS9_ii6squareEEvT0_T1_T2_T3_T4_T6_,@"STO_CUDA_ENTRY STV_DEFAULT"
_ZN3cub18CUB_300001_SM_10006detail6reduce28DeviceReduceSingleTileKernelINS2_10policy_hubIiyN4cuda3std3__44plusIiEEE10Policy1000EN6thrust24THRUST_300001_SM_1000_NS6detail15normal_iteratorINSD_10device_ptrIlEEEEPiyS9_ii6squareEEvT0_T1_T2_T3_T4_T6_:
.text._ZN3cub18CUB_300001_SM_10006detail6reduce28DeviceReduceSingleTileKernelINS2_10policy_hubIiyN4cuda3std3__44plusIiEEE10Policy1000EN6thrust24THRUST_300001_SM_1000_NS6detail15normal_iteratorINSD_10device_ptrIlEEEEPiyS9_ii6squareEEvT0_T1_T2_T3_T4_T6_:
[----:B------:R-:W-:Y:S01]  /*0000*/  LDC R1, c[0x0][0x37c] ;  /* 0x0000df00ff017b82 */ /* 0x000fe20000000800 */
[----:B------:R-:W0:Y:S01]  /*0010*/  LDCU.64 UR4, c[0x0][0x390] ;  /* 0x00007200ff0477ac */ /* 0x000e220008000a00 */
[----:B------:R-:W1:Y:S01]  /*0020*/  LDCU.64 UR6, c[0x0][0x358] ;  /* 0x00006b00ff0677ac */ /* 0x000e620008000a00 */
[----:B0-----:R-:W-:Y:S02]  /*0030*/  IMAD.U32 R0, RZ, RZ, UR4 ;  /* 0x00000004ff007e24 */ /* 0x001fe4000f8e00ff */
[----:B------:R-:W-:-:S03]  /*0040*/  IMAD.U32 R4, RZ, RZ, UR5 ;  /* 0x00000005ff047e24 */ /* 0x000fc6000f8e00ff */
[----:B------:R-:W-:-:S04]  /*0050*/  ISETP.NE.U32.AND P0, PT, R0, RZ, PT ;  /* 0x000000ff0000720c */ /* 0x000fc80003f05070 */
[----:B------:R-:W-:-:S13]  /*0060*/  ISETP.NE.AND.EX P0, PT, R4, RZ, PT, P0 ;  /* 0x000000ff0400720c */ /* 0x000fda0003f05300 */
        /* <DEDUP_REMOVED lines=8> */
.L_x_86:
[----:B------:R-:W-:Y:S01]  /*00f0*/  ISETP.GT.U32.AND P0, PT, R0, 0xfff, PT ;  /* 0x00000fff0000780c */ /* 0x000fe20003f04070 */
[----:B------:R-:W-:Y:S03]  /*0100*/  BSSY.RECONVERGENT B0, `(.L_x_87) ;  /* 0x00001fd000007945 */ /* 0x000fe60003800200 */
[----:B------:R-:W-:-:S13]  /*0110*/  ISETP.GT.U32.AND.EX P0, PT, R4, RZ, PT, P0 ;  /* 0x000000ff0400720c */ /* 0x000fda0003f04100 */
[----:B------:R-:W-:Y:S05]  /*0120*/  @P0 BRA `(.L_x_88) ;  /* 0x0000000c00cc0947 */ /* 0x000fea0003800000 */
[----:B------:R-:W0:Y:S01]  /*0130*/  S2R R5, SR_TID.X ;  /* 0x0000000000057919 */ /* 0x000e220000002100 */
[----:B------:R-:W-:Y:S01]  /*0140*/  BSSY.RECONVERGENT B1, `(.L_x_89) ;  /* 0x000000a000017945 */ /* 0x000fe20003800200 */
[----:B------:R-:W-:Y:S01]  /*0150*/  IMAD.MOV.U32 R6, RZ, RZ, RZ ;  /* 0x000000ffff067224 */ /* 0x000fe200078e00ff */
[----:B0-----:R-:W-:Y:S01]  /*0160*/  ISETP.GE.U32.AND P0, PT, R5, R0, PT ;  /* 0x000000000500720c */ /* 0x001fe20003f06070 */
[----:B------:R-:W-:-:S12]  /*0170*/  IMAD.MOV.U32 R7, RZ, RZ, R5 ;  /* 0x000000ffff077224 */ /* 0x000fd800078e0005 */
[----:B------:R-:W-:Y:S05]  /*0180*/  @P0 BRA `(.L_x_90) ;  /* 0x0000000000140947 */ /* 0x000fea0003800000 */
[----:B------:R-:W0:Y:S02]  /*0190*/  LDC.64 R2, c[0x0][0x380] ;  /* 0x0000e000ff027b82 */ /* 0x000e240000000a00 */
[----:B0-----:R-:W-:-:S06]  /*01a0*/  IMAD.WIDE.U32 R2, R5, 0x8, R2 ;  /* 0x0000000805027825 */ /* 0x001fcc00078e0002 */
[----:B------:R-:W2:Y:S01]  /*01b0*/  LDG.E R2, desc[UR6][R2.64] ;  /* 0x0000000602027981 */ /* 0x000ea2000c1e1900 */
[----:B------:R-:W-:Y:S02]  /*01c0*/  VIADD R7, R5, 0x100 ;  /* 0x0000010005077836 */ /* 0x000fe40000000000 */
[----:B--2---:R-:W-:-:S07]  /*01d0*/  IMAD R6, R2, R2, RZ ;  /* 0x0000000202067224 */ /* 0x004fce00078e02ff */
.L_x_90:
[----:B------:R-:W-:Y:S05]  /*01e0*/  BSYNC.RECONVERGENT B1 ;  /* 0x0000000000017941 */ /* 0x000fea0003800200 */
.L_x_89:
[----:B------:R-:W-:Y:S01]  /*01f0*/  ISETP.GE.U32.AND P0, PT, R7, R0, PT ;  /* 0x000000000700720c */ /* 0x000fe20003f06070 */
[----:B------:R-:W-:-:S12]  /*0200*/  BSSY.RECONVERGENT B1, `(.L_x_91) ;  /* 0x000006d000017945 */ /* 0x000fd80003800200 */
[----:B------:R-:W-:Y:S05]  /*0210*/  @P0 BRA `(.L_x_92) ;  /* 0x0000000400ac0947 */ /* 0x000fea0003800000 */
[----:B------:R-:W-:Y:S01]  /*0220*/  LOP3.LUT R3, RZ, R7, RZ, 0x33, !PT ;  /* 0x00000007ff037212 */ /* 0x000fe200078e33ff */
[----:B------:R-:W-:Y:S04]  /*0230*/  BSSY.RECONVERGENT B2, `(.L_x_93) ;  /* 0x0000033000027945 */ /* 0x000fe80003800200 */
[----:B------:R-:W-:-:S05]  /*0240*/  IMAD.IADD R3, R3, 0x1, R0 ;  /* 0x0000000103037824 */ /* 0x000fca00078e0200 */
[C---:B------:R-:W-:Y:S02]  /*0250*/  ISETP.GE.U32.AND P0, PT, R3.reuse, 0xf00, PT ;  /* 0x00000f000300780c */ /* 0x040fe40003f06070 */
[----:B------:R-:W-:-:S04]  /*0260*/  LEA.HI R8, R3, 0x1, RZ, 0x18 ;  /* 0x0000000103087811 */ /* 0x000fc800078fc0ff */
[----:B------:R-:W-:-:S04]  /*0270*/  LOP3.LUT R22, R8, 0xf, RZ, 0xc0, !PT ;  /* 0x0000000f08167812 */ /* 0x000fc800078ec0ff */
[----:B------:R-:W-:-:S03]  /*0280*/  ISETP.NE.AND P1, PT, R22, RZ, PT ;  /* 0x000000ff1600720c */ /* 0x000fc60003f25270 */
[----:B------:R-:W-:Y:S10]  /*0290*/  @!P0 BRA `(.L_x_94) ;  /* 0x0000000000b08947 */ /* 0x000ff40003800000 */
[----:B------:R-:W0:Y:S01]  /*02a0*/  LDC.64 R2, c[0x0][0x380] ;  /* 0x0000e000ff027b82 */ /* 0x000e220000000a00 */
[----:B------:R-:W-:-:S05]  /*02b0*/  LOP3.LUT R9, R8, 0x1fffff0, RZ, 0xc0, !PT ;  /* 0x01fffff008097812 */ /* 0x000fca00078ec0ff */
[----:B------:R-:W-:Y:S02]  /*02c0*/  IMAD.MOV R9, RZ, RZ, -R9 ;  /* 0x000000ffff097224 */ /* 0x000fe400078e0a09 */
[----:B0-----:R-:W-:-:S03]  /*02d0*/  IMAD.WIDE.U32 R2, R7, 0x8, R2 ;  /* 0x0000000807027825 */ /* 0x001fc600078e0002 */
[----:B------:R-:W-:-:S04]  /*02e0*/  IADD3 R2, P0, PT, R2, 0x4000, RZ ;  /* 0x0000400002027810 */ /* 0x000fc80007f1e0ff */
[----:B------:R-:W-:-:S09]  /*02f0*/  IADD3.X R3, PT, PT, RZ, R3, RZ, P0, !PT ;  /* 0x00000003ff037210 */ /* 0x000fd200007fe4ff */
.L_x_95:
        /* <DEDUP_REMOVED lines=38> */
.L_x_94:
[----:B------:R-:W-:Y:S05]  /*0560*/  BSYNC.RECONVERGENT B2 ;  /* 0x0000000000027941 */ /* 0x000fea0003800200 */
.L_x_93:
[----:B------:R-:W-:Y:S05]  /*0570*/  @!P1 BRA `(.L_x_92) ;  /* 0x0000000000d49947 */ /* 0x000fea0003800000 */
[----:B------:R-:W-:Y:S01]  /*0580*/  ISETP.GE.U32.AND P0, PT, R22, 0x8, PT ;  /* 0x000000081600780c */ /* 0x000fe20003f06070 */
[----:B------:R-:W-:Y:S01]  /*0590*/  BSSY.RECONVERGENT B2, `(.L_x_96) ;  /* 0x0000017000027945 */ /* 0x000fe20003800200 */
[----:B------:R-:W-:-:S04]  /*05a0*/  LOP3.LUT R12, R8, 0x7, RZ, 0xc0, !PT ;  /* 0x00000007080c7812 */ /* 0x000fc800078ec0ff */
[----:B------:R-:W-:-:S07]  /*05b0*/  ISETP.NE.AND P1, PT, R12, RZ, PT ;  /* 0x000000ff0c00720c */ /* 0x000fce0003f25270 */
[----:B------:R-:W-:Y:S06]  /*05c0*/  @!P0 BRA `(.L_x_97) ;  /* 0x00000000004c8947 */ /* 0x000fec0003800000 */
[----:B------:R-:W0:Y:S02]  /*05d0*/  LDC.64 R2, c[0x0][0x380] ;  /* 0x0000e000ff027b82 */ /* 0x000e240000000a00 */
[----:B0-----:R-:W-:-:S05]  /*05e0*/  IMAD.WIDE R2, R7, 0x8, R2 ;  /* 0x0000000807027825 */ /* 0x001fca00078e0202 */
        /* <DEDUP_REMOVED lines=17> */
.L_x_97:
[----:B------:R-:W-:Y:S05]  /*0700*/  BSYNC.RECONVERGENT B2 ;  /* 0x0000000000027941 */ /* 0x000fea0003800200 */
.L_x_96:
        /* <DEDUP_REMOVED lines=17> */
.L_x_99:
[----:B------:R-:W-:Y:S05]  /*0820*/  BSYNC.RECONVERGENT B2 ;  /* 0x0000000000027941 */ /* 0x000fea0003800200 */
.L_x_98:
[----:B------:R-:W-:Y:S05]  /*0830*/  @!P1 BRA `(.L_x_92) ;  /* 0x0000000000249947 */ /* 0x000fea0003800000 */
[----:B------:R-:W0:Y:S01]  /*0840*/  LDC.64 R8, c[0x0][0x380] ;  /* 0x0000e000ff087b82 */ /* 0x000e220000000a00 */
[----:B------:R-:W-:-:S07]  /*0850*/  IMAD.MOV R10, RZ, RZ, -R10 ;  /* 0x000000ffff0a7224 */ /* 0x000fce00078e0a0a */
.L_x_100:
[----:B0-----:R-:W-:-:S06]  /*0860*/  IMAD.WIDE R2, R7, 0x8, R8 ;  /* 0x0000000807027825 */ /* 0x001fcc00078e0208 */
[----:B------:R-:W2:Y:S01]  /*0870*/  LDG.E R3, desc[UR6][R2.64] ;  /* 0x0000000602037981 */ /* 0x000ea2000c1e1900 */
[----:B------:R-:W-:Y:S01]  /*0880*/  VIADD R10, R10, 0x1 ;  /* 0x000000010a0a7836 */ /* 0x000fe20000000000 */
[----:B------:R-:W-:-:S04]  /*0890*/  IADD3 R7, PT, PT, R7, 0x100, RZ ;  /* 0x0000010007077810 */ /* 0x000fc80007ffe0ff */
[----:B------:R-:W-:Y:S01]  /*08a0*/  ISETP.NE.AND P0, PT, R10, RZ, PT ;  /* 0x000000ff0a00720c */ /* 0x000fe20003f05270 */
[----:B--2---:R-:W-:-:S12]  /*08b0*/  IMAD R6, R3, R3, R6 ;  /* 0x0000000303067224 */ /* 0x004fd800078e0206 */
[----:B------:R-:W-:Y:S05]  /*08c0*/  @P0 BRA `(.L_x_100) ;  /* 0xfffffffc00e40947 */ /* 0x000fea000383ffff */
.L_x_92:
[----:B------:R-:W-:Y:S05]  /*08d0*/  BSYNC.RECONVERGENT B1 ;  /* 0x0000000000017941 */ /* 0x000fea0003800200 */
.L_x_91:
[----:B------:R-:W-:-:S04]  /*08e0*/  ISETP.GE.U32.AND P0, PT, R0, 0x100, PT ;  /* 0x000001000000780c */ /* 0x000fc80003f06070 */
[----:B------:R-:W-:-:S13]  /*08f0*/  ISETP.GE.U32.AND.EX P0, PT, R4, RZ, PT, P0 ;  /* 0x000000ff0400720c */ /* 0x000fda0003f06100 */
[----:B------:R-:W-:Y:S05]  /*0900*/  @!P0 BRA `(.L_x_101) ;  /* 0x0000000000ac8947 */ /* 0x000fea0003800000 */
[----:B------:R-:W0:Y:S01]  /*0910*/  S2R R8, SR_LANEID ;  /* 0x0000000000087919 */ /* 0x000e220000000000 */
[----:B------:R-:W-:Y:S01]  /*0920*/  ISETP.NE.AND P5, PT, R5, RZ, PT ;  /* 0x000000ff0500720c */ /* 0x000fe20003fa5270 */
        /* <DEDUP_REMOVED lines=25> */
[----:B0-----:R-:W-:-:S05]  /*0ac0*/  SEL R3, R3, RZ, !P0 ;  /* 0x000000ff03037207 */ /* 0x001fca0004000000 */
[----:B------:R-:W-:-:S05]  /*0ad0*/  IMAD.IADD R7, R2, 0x1, R3 ;  /* 0x0000000102077824 */ /* 0x000fca00078e0203 */
[----:B------:R1:W-:Y:S01]  /*0ae0*/  @!P1 STS [R0+0x8], R7 ;  /* 0x0000080700009388 */ /* 0x0003e20000000800 */
[----:B------:R-:W-:Y:S06]  /*0af0*/  BAR.SYNC.DEFER_BLOCKING 0x0 ;  /* 0x0000000000007b1d */ /* 0x000fec0000010000 */
[----:B------:R-:W-:Y:S05]  /*0b00*/  @P5 BRA `(.L_x_102) ;  /* 0x0000001400705947 */ /* 0x000fea0003800000 */
[----:B------:R-:W0:Y:S01]  /*0b10*/  S2UR UR5, SR_CgaCtaId ;  /* 0x00000000000579c3 */ /* 0x000e220000008800 */
[----:B------:R-:W-:Y:S02]  /*0b20*/  UMOV UR4, 0x400 ;  /* 0x0000040000047882 */ /* 0x000fe40000000000 */
[----:B0-----:R-:W-:-:S09]  /*0b30*/  ULEA UR4, UR5, UR4, 0x18 ;  /* 0x0000000405047291 */ /* 0x001fd2000f8ec0ff */
[----:B-1----:R-:W-:Y:S04]  /*0b40*/  LDS R0, [UR4+0xc] ;  /* 0x00000c04ff007984 */ /* 0x002fe80008000800 */
[----:B------:R-:W0:Y:S04]  /*0b50*/  LDS.128 R8, [UR4+0x10] ;  /* 0x00001004ff087984 */ /* 0x000e280008000c00 */
[----:B------:R-:W1:Y:S01]  /*0b60*/  LDS.64 R2, [UR4+0x20] ;  /* 0x00002004ff027984 */ /* 0x000e620008000a00 */
[----:B0-----:R-:W-:-:S04]  /*0b70*/  IADD3 R0, PT, PT, R8, R0, R7 ;  /* 0x0000000008007210 */ /* 0x001fc80007ffe007 */
[----:B------:R-:W-:-:S04]  /*0b80*/  IADD3 R0, PT, PT, R10, R0, R9 ;  /* 0x000000000a007210 */ /* 0x000fc80007ffe009 */
[----:B-1----:R-:W-:-:S04]  /*0b90*/  IADD3 R0, PT, PT, R2, R0, R11 ;  /* 0x0000000002007210 */ /* 0x002fc80007ffe00b */
[----:B------:R-:W-:Y:S01]  /*0ba0*/  IADD3 R7, PT, PT, R0, R3, RZ ;  /* 0x0000000300077210 */ /* 0x000fe20007ffe0ff */
[----:B------:R-:W-:Y:S06]  /*0bb0*/  BRA `(.L_x_102) ;  /* 0x0000001400447947 */ /* 0x000fec0003800000 */
.L_x_101:
[C---:B------:R-:W-:Y:S01]  /*0bc0*/  LOP3.LUT R2, R5.reuse, 0x3e0, RZ, 0xc0, !PT ;  /* 0x000003e005027812 */ /* 0x040fe200078ec0ff */
[----:B------:R-:W0:Y:S01]  /*0bd0*/  S2R R12, SR_LANEID ;  /* 0x00000000000c7919 */ /* 0x000e220000000000 */
[----:B------:R-:W-:Y:S02]  /*0be0*/  ISETP.NE.AND P5, PT, R5, RZ, PT ;  /* 0x000000ff0500720c */ /* 0x000fe40003fa5270 */
[----:B------:R-:W-:Y:S01]  /*0bf0*/  LOP3.LUT R7, RZ, R2, RZ, 0x33, !PT ;  /* 0x00000002ff077212 */ /* 0x000fe200078e33ff */
[----:B------:R-:W-:-:S04]  /*0c00*/  VIADD R3, R2, 0x20 ;  /* 0x0000002002037836 */ /* 0x000fc80000000000 */
[----:B------:R-:W-:Y:S01]  /*0c10*/  IMAD.IADD R7, R7, 0x1, R0 ;  /* 0x0000000107077824 */ /* 0x000fe200078e0200 */
[----:B------:R-:W-:-:S04]  /*0c20*/  ISETP.GT.U32.AND P0, PT, R3, R0, PT ;  /* 0x000000000300720c */ /* 0x000fc80003f04070 */
        /* <DEDUP_REMOVED lines=10> */
[----:B------:R-:W-:Y:S01]  /*0cd0*/  @!P1 SHF.R.U32.HI R9, RZ, 0x3, R5 ;  /* 0x00000003ff099819 */ /* 0x000fe20000011605 */
[----:B------:R-:W1:Y:S03]  /*0ce0*/  SHFL.DOWN PT, R7, R2, 0x2, R3 ;  /* 0x0840000002077989 */ /* 0x000e6600000e0003 */
[----:B------:R-:W-:Y:S02]  /*0cf0*/  @!P1 LOP3.LUT R9, R9, 0x7c, RZ, 0xc0, !PT ;  /* 0x0000007c09099812 */ /* 0x000fe400078ec0ff */
[----:B-1----:R-:W-:Y:S02]  /*0d00*/  SEL R7, R7, RZ, !P0 ;  /* 0x000000ff07077207 */ /* 0x002fe40004000000 */
[----:B------:R-:W-:Y:S02]  /*0d10*/  ISETP.GT.AND P0, PT, R10, R3, PT ;  /* 0x000000030a00720c */ /* 0x000fe40003f04270 */
[----:B------:R-:W-:Y:S01]  /*0d20*/  @!P1 MOV R10, 0x400 ;  /* 0x00000400000a9802 */ /* 0x000fe20000000f00 */
[----:B------:R-:W-:-:S02]  /*0d30*/  IMAD.IADD R8, R2, 0x1, R7 ;  /* 0x0000000102087824 */ /* 0x000fc400078e0207 */
[----:B------:R-:W-:Y:S01]  /*0d40*/  VIADD R2, R12, 0x8 ;  /* 0x000000080c027836 */ /* 0x000fe20000000000 */
[----:B0-----:R-:W-:Y:S02]  /*0d50*/  @!P1 LEA R10, R11, R10, 0x18 ;  /* 0x0000000a0b0a9211 */ /* 0x001fe400078ec0ff */
[----:B------:R-:W0:Y:S03]  /*0d60*/  SHFL.DOWN PT, R7, R8, 0x4, R3 ;  /* 0x0880000008077989 */ /* 0x000e2600000e0003 */
[----:B------:R-:W-:Y:S01]  /*0d70*/  @!P1 IMAD.IADD R10, R9, 0x1, R10 ;  /* 0x00000001090a9824 */ /* 0x000fe200078e020a */
[----:B0-----:R-:W-:Y:S02]  /*0d80*/  SEL R7, R7, RZ, !P0 ;  /* 0x000000ff07077207 */ /* 0x001fe40004000000 */
[----:B------:R-:W-:Y:S02]  /*0d90*/  ISETP.GT.AND P0, PT, R2, R3, PT ;  /* 0x000000030200720c */ /* 0x000fe40003f04270 */
[----:B------:R-:W-:Y:S01]  /*0da0*/  IADD3 R6, PT, PT, R8, R7, RZ ;  /* 0x0000000708067210 */ /* 0x000fe20007ffe0ff */
[----:B------:R-:W-:-:S04]  /*0db0*/  VIADD R8, R12, 0x10 ;  /* 0x000000100c087836 */ /* 0x000fc80000000000 */
[----:B------:R-:W0:Y:S02]  /*0dc0*/  SHFL.DOWN PT, R7, R6, 0x8, R3 ;  /* 0x0900000006077989 */ /* 0x000e2400000e0003 */
[----:B0-----:R-:W-:Y:S02]  /*0dd0*/  SEL R7, R7, RZ, !P0 ;  /* 0x000000ff07077207 */ /* 0x001fe40004000000 */
[----:B------:R-:W-:-:S03]  /*0de0*/  ISETP.GT.AND P0, PT, R8, R3, PT ;  /* 0x000000030800720c */ /* 0x000fc60003f04270 */
[----:B------:R-:W-:-:S05]  /*0df0*/  IMAD.IADD R2, R6, 0x1, R7 ;  /* 0x0000000106027824 */ /* 0x000fca00078e0207 */
[----:B------:R-:W0:Y:S02]  /*0e00*/  SHFL.DOWN PT, R7, R2, 0x10, R3 ;  /* 0x0a00000002077989 */ /* 0x000e2400000e0003 */
[----:B0-----:R-:W-:-:S05]  /*0e10*/  SEL R7, R7, RZ, !P0 ;  /* 0x000000ff07077207 */ /* 0x001fca0004000000 */
[----:B------:R-:W-:-:S05]  /*0e20*/  IMAD.IADD R7, R2, 0x1, R7 ;  /* 0x0000000102077824 */ /* 0x000fca00078e0207 */
[----:B------:R0:W-:Y:S01]  /*0e30*/  @!P1 STS [R10+0x8], R7 ;  /* 0x000008070a009388 */ /* 0x0001e20000000800 */
[----:B------:R-:W-:Y:S06]  /*0e40*/  BAR.SYNC.DEFER_BLOCKING 0x0 ;  /* 0x0000000000007b1d */ /* 0x000fec0000010000 */
[----:B------:R-:W-:Y:S05]  /*0e50*/  @P5 BRA `(.L_x_102) ;  /* 0x00000010009c5947 */ /* 0x000fea0003800000 */
[----:B------:R-:W1:Y:S01]  /*0e60*/  S2UR UR5, SR_CgaCtaId ;  /* 0x00000000000579c3 */ /* 0x000e620000008800 */
[----:B------:R-:W-:Y:S01]  /*0e70*/  UMOV UR4, 0x400 ;  /* 0x0000040000047882 */ /* 0x000fe20000000000 */
[C---:B------:R-:W-:Y:S02]  /*0e80*/  ISETP.GT.U32.AND P0, PT, R0.reuse, 0x40, PT ;  /* 0x000000400000780c */ /* 0x040fe40003f04070 */
[C---:B------:R-:W-:Y:S02]  /*0e90*/  ISETP.GT.U32.AND P6, PT, R0.reuse, 0x20, PT ;  /* 0x000000200000780c */ /* 0x040fe40003fc4070 */
[C---:B------:R-:W-:Y:S02]  /*0ea0*/  ISETP.GT.U32.AND P4, PT, R0.reuse, 0x60, PT ;  /* 0x000000600000780c */ /* 0x040fe40003f84070 */
[----:B------:R-:W-:Y:S02]  /*0eb0*/  ISETP.GT.U32.AND P2, PT, R0, 0x80, PT ;  /* 0x000000800000780c */ /* 0x000fe40003f44070 */
[----:B------:R-:W-:-:S02]  /*0ec0*/  ISETP.GT.U32.AND.EX P0, PT, R4, RZ, PT, P0 ;  /* 0x000000ff0400720c */ /* 0x000fc40003f04100 */
[----:B------:R-:W-:Y:S02]  /*0ed0*/  ISETP.GT.U32.AND.EX P6, PT, R4, RZ, PT, P6 ;  /* 0x000000ff0400720c */ /* 0x000fe40003fc4160 */
[C---:B------:R-:W-:Y:S02]  /*0ee0*/  ISETP.GT.U32.AND P3, PT, R0.reuse, 0xa0, PT ;  /* 0x000000a00000780c */ /* 0x040fe40003f64070 */
[----:B------:R-:W-:Y:S02]  /*0ef0*/  ISETP.GT.U32.AND P1, PT, R0, 0xc0, PT ;  /* 0x000000c00000780c */ /* 0x000fe40003f24070 */
[C---:B------:R-:W-:Y:S02]  /*0f00*/  ISETP.GT.U32.AND.EX P4, PT, R4.reuse, RZ, PT, P4 ;  /* 0x000000ff0400720c */ /* 0x040fe40003f84140 */
[C---:B------:R-:W-:Y:S02]  /*0f10*/  ISETP.GT.U32.AND.EX P2, PT, R4.reuse, RZ, PT, P2 ;  /* 0x000000ff0400720c */ /* 0x040fe40003f44120 */
[C---:B------:R-:W-:Y:S01]  /*0f20*/  ISETP.GT.U32.AND.EX P3, PT, R4.reuse, RZ, PT, P3 ;  /* 0x000000ff0400720c */ /* 0x040fe20003f64130 */
[----:B-1----:R-:W-:Y:S01]  /*0f30*/  ULEA UR4, UR5, UR4, 0x18 ;  /* 0x0000000405047291 */ /* 0x002fe2000f8ec0ff */
[----:B------:R-:W-:-:S08]  /*0f40*/  ISETP.GT.U32.AND.EX P1, PT, R4, RZ, PT, P1 ;  /* 0x000000ff0400720c */ /* 0x000fd00003f24110 */
[----:B0-----:R-:W0:Y:S04]  /*0f50*/  LDS.128 R8, [UR4+0x10] ;  /* 0x00001004ff087984 */ /* 0x001e280008000c00 */
[----:B------:R-:W1:Y:S04]  /*0f60*/  LDS R5, [UR4+0xc] ;  /* 0x00000c04ff057984 */ /* 0x000e680008000800 */
[----:B------:R-:W2:Y:S01]  /*0f70*/  LDS.64 R2, [UR4+0x20] ;  /* 0x00002004ff027984 */ /* 0x000ea20008000a00 */
[----:B0-----:R-:W-:Y:S02]  /*0f80*/  SEL R8, R8, RZ, P0 ;  /* 0x000000ff08087207 */ /* 0x001fe40000000000 */
[----:B------:R-:W-:-:S02]  /*0f90*/  ISETP.GT.U32.AND P0, PT, R0, 0xe0, PT ;  /* 0x000000e00000780c */ /* 0x000fc40003f04070 */
[----:B-1----:R-:W-:Y:S02]  /*0fa0*/  SEL R6, R5, RZ, P6 ;  /* 0x000000ff05067207 */ /* 0x002fe40003000000 */
[----:B------:R-:W-:Y:S02]  /*0fb0*/  SEL R9, R9, RZ, P4 ;  /* 0x000000ff09097207 */ /* 0x000fe40002000000 */
[----:B------:R-:W-:Y:S02]  /*0fc0*/  IADD3 R6, PT, PT, R8, R6, R7 ;  /* 0x0000000608067210 */ /* 0x000fe40007ffe007 */
[----:B------:R-:W-:Y:S02]  /*0fd0*/  SEL R10, R10, RZ, P2 ;  /* 0x000000ff0a0a7207 */ /* 0x000fe40001000000 */
[----:B------:R-:W-:Y:S02]  /*0fe0*/  ISETP.GT.U32.AND.EX P0, PT, R4, RZ, PT, P0 ;  /* 0x000000ff0400720c */ /* 0x000fe40003f04100 */
[----:B------:R-:W-:-:S02]  /*0ff0*/  SEL R11, R11, RZ, P3 ;  /* 0x000000ff0b0b7207 */ /* 0x000fc40001800000 */
[----:B------:R-:W-:Y:S02]  /*1000*/  IADD3 R6, PT, PT, R10, R6, R9 ;  /* 0x000000060a067210 */ /* 0x000fe40007ffe009 */
[----:B--2---:R-:W-:Y:S02]  /*1010*/  SEL R2, R2, RZ, P1 ;  /* 0x000000ff02027207 */ /* 0x004fe40000800000 */
[----:B------:R-:W-:Y:S02]  /*1020*/  SEL R3, R3, RZ, P0 ;  /* 0x000000ff03037207 */ /* 0x000fe40000000000 */
[----:B------:R-:W-:-:S05]  /*1030*/  IADD3 R2, PT, PT, R2, R6, R11 ;  /* 0x0000000602027210 */ /* 0x000fca0007ffe00b */
[----:B------:R-:W-:Y:S01]  /*1040*/  IMAD.IADD R7, R2, 0x1, R3 ;  /* 0x0000000102077824 */ /* 0x000fe200078e0203 */
[----:B------:R-:W-:Y:S06]  /*1050*/  BRA `(.L_x_102) ;  /* 0x00000010001c7947 */ /* 0x000fec0003800000 */
.L_x_88:
[----:B------:R-:W0:Y:S01]  /*1060*/  S2R R5, SR_TID.X ;  /* 0x0000000000057919 */ /* 0x000e220000002100 */
[----:B------:R-:W0:Y:S02]  /*1070*/  LDC.64 R2, c[0x0][0x380] ;  /* 0x0000e000ff027b82 */ /* 0x000e240000000a00 */
[----:B0-----:R-:W-:-:S05]  /*1080*/  IMAD.WIDE.U32 R2, R5, 0x8, R2 ;  /* 0x0000000805027825 */ /* 0x001fca00078e0002 */
        /* <DEDUP_REMOVED lines=16> */
[----:B--2---:R-:W-:-:S04]  /*1190*/  IMAD R13, R13, R13, RZ ;  /* 0x0000000d0d0d7224 */ /* 0x004fc800078e02ff */
[----:B---3--:R-:W-:Y:S02]  /*11a0*/  IMAD R14, R14, R14, R13 ;  /* 0x0000000e0e0e7224 */ /* 0x008fe400078e020d */
[----:B------:R-:W-:Y:S02]  /*11b0*/  HFMA2 R13, -RZ, RZ, 0, 0.00048828125 ;  /* 0x00001000ff0d7431 */ /* 0x000fe400000001ff */
[----:B----4-:R-:W-:-:S04]  /*11c0*/  IMAD R15, R15, R15, R14 ;  /* 0x0000000f0f0f7224 */ /* 0x010fc800078e020e */
[----:B-----5:R-:W-:Y:S02]  /*11d0*/  IMAD R16, R16, R16, R15 ;  /* 0x0000001010107224 */ /* 0x020fe400078e020f */
[----:B------:R-:W-:Y:S02]  /*11e0*/  IMAD.MOV.U32 R15, RZ, RZ, RZ ;  /* 0x000000ffff0f7224 */ /* 0x000fe400078e00ff */
        /* <DEDUP_REMOVED lines=8> */
[----:B------:R-:W-:-:S03]  /*1270*/  IADD3 R10, P1, PT, R0, -0x1000, RZ ;  /* 0xfffff000000a7810 */ /* 0x000fc60007f3e0ff */
[----:B------:R-:W-:Y:S01]  /*1280*/  IMAD R9, R8, R8, R9 ;  /* 0x0000000808097224 */ /* 0x000fe200078e0209 */
[----:B------:R-:W-:Y:S02]  /*1290*/  ISETP.GE.U32.AND P0, PT, R10, 0x1000, PT ;  /* 0x000010000a00780c */ /* 0x000fe40003f06070 */
[----:B------:R-:W-:Y:S01]  /*12a0*/  IADD3.X R11, PT, PT, R4, -0x1, RZ, P1, !PT ;  /* 0xffffffff040b7810 */ /* 0x000fe20000ffe4ff */
[----:B------:R-:W-:-:S03]  /*12b0*/  IMAD R6, R6, R6, R9 ;  /* 0x0000000606067224 */ /* 0x000fc600078e0209 */
[----:B------:R-:W-:Y:S01]  /*12c0*/  ISETP.GE.U32.AND.EX P0, PT, R11, RZ, PT, P0 ;  /* 0x000000ff0b00720c */ /* 0x000fe20003f06100 */
[----:B------:R-:W-:-:S04]  /*12d0*/  IMAD R7, R7, R7, R6 ;  /* 0x0000000707077224 */ /* 0x000fc800078e0206 */
[----:B------:R-:W-:-:S08]  /*12e0*/  IMAD R12, R12, R12, R7 ;  /* 0x0000000c0c0c7224 */ /* 0x000fd000078e0207 */
[----:B------:R-:W-:Y:S05]  /*12f0*/  @!P0 BRA `(.L_x_103) ;  /* 0x0000000000c48947 */ /* 0x000fea0003800000 */
[----:B------:R-:W0:Y:S01]  /*1300*/  LDC.64 R6, c[0x0][0x390] ;  /* 0x0000e400ff067b82 */ /* 0x000e220000000a00 */
[----:B------:R-:W-:Y:S02]  /*1310*/  IMAD.MOV.U32 R13, RZ, RZ, 0x1000 ;  /* 0x00001000ff0d7424 */ /* 0x000fe400078e00ff */
[----:B------:R-:W-:-:S07]  /*1320*/  IMAD.MOV.U32 R15, RZ, RZ, RZ ;  /* 0x000000ffff0f7224 */ /* 0x000fce00078e00ff */
.L_x_105:
[----:B------:R-:W-:-:S04]  /*1330*/  LEA R8, P0, R13, R2, 0x3 ;  /* 0x000000020d087211 */ /* 0x000fc800078018ff */
[----:B------:R-:W-:-:S05]  /*1340*/  LEA.HI.X R9, R13, R3, R15, 0x3, P0 ;  /* 0x000000030d097211 */ /* 0x000fca00000f1c0f */
        /* <DEDUP_REMOVED lines=26> */
[----:B------:R-:W-:Y:S02]  /*14f0*/  IMAD R19, R0, R0, R19 ;  /* 0x0000000000137224 */ /* 0x000fe400078e0213 */
[----:B0-----:R-:W-:Y:S02]  /*1500*/  IMAD.MOV.U32 R0, RZ, RZ, R6 ;  /* 0x000000ffff007224 */ /* 0x001fe400078e0006 */
[----:B------:R-:W-:Y:S02]  /*1510*/  IMAD R19, R4, R4, R19 ;  /* 0x0000000404137224 */ /* 0x000fe400078e0213 */
[----:B------:R-:W-:Y:S01]  /*1520*/  IMAD.MOV.U32 R4, RZ, RZ, R7 ;  /* 0x000000ffff047224 */ /* 0x000fe200078e0007 */
[----:B-1----:R-:W-:Y:S01]  /*1530*/  IADD3 R8, P1, PT, -R13, R0, RZ ;  /* 0x000000000d087210 */ /* 0x002fe20007f3e1ff */
[----:B------:R-:W-:-:S03]  /*1540*/  IMAD R19, R14, R14, R19 ;  /* 0x0000000e0e137224 */ /* 0x000fc600078e0213 */
[----:B------:R-:W-:Y:S01]  /*1550*/  ISETP.GE.U32.AND P0, PT, R8, 0x1000, PT ;  /* 0x000010000800780c */ /* 0x000fe20003f06070 */
[----:B------:R-:W-:Y:S02]  /*1560*/  IMAD.X R8, R4, 0x1, ~R15, P1 ;  /* 0x0000000104087824 */ /* 0x000fe400008e0e0f */
[----:B------:R-:W-:-:S03]  /*1570*/  IMAD R16, R16, R16, R19 ;  /* 0x0000001010107224 */ /* 0x000fc600078e0213 */
[----:B------:R-:W-:Y:S01]  /*1580*/  ISETP.GE.U32.AND.EX P0, PT, R8, RZ, PT, P0 ;  /* 0x000000ff0800720c */ /* 0x000fe20003f06100 */
[----:B------:R-:W-:-:S04]  /*1590*/  IMAD R17, R17, R17, R16 ;  /* 0x0000001111117224 */ /* 0x000fc800078e0210 */
[----:B------:R-:W-:-:S08]  /*15a0*/  IMAD R12, R18, R18, R17 ;  /* 0x00000012120c7224 */ /* 0x000fd000078e0211 */
[----:B------:R-:W-:Y:S05]  /*15b0*/  @!P0 BRA `(.L_x_104) ;  /* 0x00000008001c8947 */ /* 0x000fea0003800000 */
[----:B------:R-:W-:-:S04]  /*15c0*/  IADD3 R13, P0, PT, R13, 0x1000, RZ ;  /* 0x000010000d0d7810 */ /* 0x000fc80007f1e0ff */
[----:B------:R-:W-:Y:S02]  /*15d0*/  IADD3.X R15, PT, PT, RZ, R15, RZ, P0, !PT ;  /* 0x0000000fff0f7210 */ /* 0x000fe400007fe4ff */
[----:B------:R-:W-:-:S04]  /*15e0*/  ISETP.GT.U32.AND P0, PT, R13, R10, PT ;  /* 0x0000000a0d00720c */ /* 0x000fc80003f04070 */
[----:B------:R-:W-:-:S13]  /*15f0*/  ISETP.GT.U32.AND.EX P0, PT, R15, R11, PT, P0 ;  /* 0x0000000b0f00720c */ /* 0x000fda0003f04100 */
[----:B------:R-:W-:Y:S05]  /*1600*/  @!P0 BRA `(.L_x_105) ;  /* 0xfffffffc00488947 */ /* 0x000fea000383ffff */
.L_x_103:
[----:B------:R-:W-:Y:S01]  /*1610*/  IMAD.IADD R2, R0, 0x1, -R13 ;  /* 0x0000000100027824 */ /* 0x000fe200078e0a0d */
[----:B------:R-:W-:Y:S01]  /*1620*/  ISETP.GE.U32.AND P1, PT, R13, R0, PT ;  /* 0x000000000d00720c */ /* 0x000fe20003f26070 */
[----:B------:R-:W-:Y:S03]  /*1630*/  BSSY.RECONVERGENT B1, `(.L_x_104) ;  /* 0x000007f000017945 */ /* 0x000fe60003800200 */
[----:B------:R-:W-:-:S04]  /*1640*/  ISETP.GE.AND P0, PT, R5, R2, PT ;  /* 0x000000020500720c */ /* 0x000fc80003f06270 */
[----:B------:R-:W-:-:S13]  /*1650*/  ISETP.GE.U32.OR.EX P0, PT, R15, R4, P0, P1 ;  /* 0x000000040f00720c */ /* 0x000fda0000706510 */
[----:B------:R-:W-:Y:S05]  /*1660*/  @P0 BRA `(.L_x_106) ;  /* 0x0000000400ec0947 */ /* 0x000fea0003800000 */
[----:B------:R-:W-:Y:S01]  /*1670*/  LOP3.LUT R2, RZ, R5, RZ, 0x33, !PT ;  /* 0x00000005ff027212 */ /* 0x000fe200078e33ff */
[----:B------:R-:W-:Y:S03]  /*1680*/  BSSY.RECONVERGENT B2, `(.L_x_107) ;  /* 0x0000038000027945 */ /* 0x000fe60003800200 */
[----:B------:R-:W-:Y:S01]  /*1690*/  IADD3 R2, PT, PT, -R13, R0, R2 ;  /* 0x000000000d027210 */ /* 0x000fe20007ffe102 */
[----:B------:R-:W-:-:S03]  /*16a0*/  IMAD.MOV.U32 R0, RZ, RZ, R5 ;  /* 0x000000ffff007224 */ /* 0x000fc600078e0005 */
[C---:B------:R-:W-:Y:S02]  /*16b0*/  ISETP.GE.U32.AND P0, PT, R2.reuse, 0xf00, PT ;  /* 0x00000f000200780c */ /* 0x040fe40003f06070 */
[----:B------:R-:W-:-:S04]  /*16c0*/  LEA.HI R4, R2, 0x1, RZ, 0x18 ;  /* 0x0000000102047811 */ /* 0x000fc800078fc0ff */
[----:B------:R-:W-:-:S04]  /*16d0*/  LOP3.LUT R22, R4, 0xf, RZ, 0xc0, !PT ;  /* 0x0000000f04167812 */ /* 0x000fc800078ec0ff */
[----:B------:R-:W-:-:S03]  /*16e0*/  ISETP.NE.AND P1, PT, R22, RZ, PT ;  /* 0x000000ff1600720c */ /* 0x000fc60003f25270 */
[----:B------:R-:W-:Y:S10]  /*16f0*/  @!P0 BRA `(.L_x_108) ;  /* 0x0000000000c08947 */ /* 0x000ff40003800000 */
[----:B------:R-:W0:Y:S01]  /*1700*/  LDCU.64 UR4, c[0x0][0x380] ;  /* 0x00007000ff0477ac */ /* 0x000e220008000a00 */
[----:B------:R-:W-:Y:S02]  /*1710*/  IADD3 R3, P0, PT, R5, R13, RZ ;  /* 0x0000000d05037210 */ /* 0x000fe40007f1e0ff */
[----:B------:R-:W-:-:S03]  /*1720*/  LOP3.LUT R7, R4, 0x1fffff0, RZ, 0xc0, !PT ;  /* 0x01fffff004077812 */ /* 0x000fc600078ec0ff */
[----:B------:R-:W-:Y:S02]  /*1730*/  IMAD.X R0, RZ, RZ, R15, P0 ;  /* 0x000000ffff007224 */ /* 0x000fe400000e060f */
[----:B------:R-:W-:Y:S01]  /*1740*/  IMAD.MOV R7, RZ, RZ, -R7 ;  /* 0x000000ffff077224 */ /* 0x000fe200078e0a07 */
[----:B0-----:R-:W-:-:S04]  /*1750*/  LEA R2, P2, R3, UR4, 0x3 ;  /* 0x0000000403027c11 */ /* 0x001fc8000f8418ff */
[----:B------:R-:W-:Y:S02]  /*1760*/  IADD3 R2, P0, PT, R2, 0x4000, RZ ;  /* 0x0000400002027810 */ /* 0x000fe40007f1e0ff */
[----:B------:R-:W-:Y:S01]  /*1770*/  LEA.HI.X R3, R3, UR5, R0, 0x3, P2 ;  /* 0x0000000503037c11 */ /* 0x000fe200090f1c00 */
[----:B------:R-:W-:-:S04]  /*1780*/  IMAD.MOV.U32 R0, RZ, RZ, R5 ;  /* 0x000000ffff007224 */ /* 0x000fc800078e0005 */
[----:B------:R-:W-:-:S07]  /*1790*/  IMAD.X R3, RZ, RZ, R3, P0 ;  /* 0x000000ffff037224 */ /* 0x000fce00000e0603 */
.L_x_109:
        /* <DEDUP_REMOVED lines=16> */
[----:B------:R-:W-:Y:S01]  /*18a0*/  IADD3 R7, PT, PT, R7, 0x10, RZ ;  /* 0x0000001007077810 */ /* 0x000fe20007ffe0ff */
        /* <DEDUP_REMOVED lines=21> */
.L_x_108:
[----:B------:R-:W-:Y:S05]  /*1a00*/  BSYNC.RECONVERGENT B2 ;  /* 0x0000000000027941 */ /* 0x000fea0003800200 */
.L_x_107:
[----:B------:R-:W-:Y:S05]  /*1a10*/  @!P1 BRA `(.L_x_106) ;  /* 0x0000000400009947 */ /* 0x000fea0003800000 */
[----:B------:R-:W-:Y:S01]  /*1a20*/  ISETP.GE.U32.AND P0, PT, R22, 0x8, PT ;  /* 0x000000081600780c */ /* 0x000fe20003f06070 */
[----:B------:R-:W-:Y:S01]  /*1a30*/  BSSY.RECONVERGENT B2, `(.L_x_110) ;  /* 0x000001a000027945 */ /* 0x000fe20003800200 */
[----:B------:R-:W-:-:S04]  /*1a40*/  LOP3.LUT R9, R4, 0x7, RZ, 0xc0, !PT ;  /* 0x0000000704097812 */ /* 0x000fc800078ec0ff */
[----:B------:R-:W-:-:S07]  /*1a50*/  ISETP.NE.AND P1, PT, R9, RZ, PT ;  /* 0x000000ff0900720c */ /* 0x000fce0003f25270 */
[----:B------:R-:W-:Y:S06]  /*1a60*/  @!P0 BRA `(.L_x_111) ;  /* 0x0000000000588947 */ /* 0x000fec0003800000 */
[----:B------:R-:W0:Y:S01]  /*1a70*/  LDCU.64 UR4, c[0x0][0x380] ;  /* 0x00007000ff0477ac */ /* 0x000e220008000a00 */
[----:B------:R-:W-:-:S05]  /*1a80*/  IADD3 R3, P0, PT, R0, R13, RZ ;  /* 0x0000000d00037210 */ /* 0x000fca0007f1e0ff */
[----:B------:R-:W-:Y:S01]  /*1a90*/  IMAD.X R6, RZ, RZ, R15, P0 ;  /* 0x000000ffff067224 */ /* 0x000fe200000e060f */
        /* <DEDUP_REMOVED lines=19> */
.L_x_111:
[----:B------:R-:W-:Y:S05]  /*1bd0*/  BSYNC.RECONVERGENT B2 ;  /* 0x0000000000027941 */ /* 0x000fea0003800200 */
.L_x_110:
        /* <DEDUP_REMOVED lines=20> */
.L_x_113:
[----:B------:R-:W-:Y:S05]  /*1d20*/  BSYNC.RECONVERGENT B2 ;  /* 0x0000000000027941 */ /* 0x000fea0003800200 */
.L_x_112:
[----:B------:R-:W-:Y:S05]  /*1d30*/  @!P1 BRA `(.L_x_106) ;  /* 0x0000000000389947 */ /* 0x000fea0003800000 */
[----:B------:R-:W0:Y:S01]  /*1d40*/  LDCU.64 UR4, c[0x0][0x380] ;  /* 0x00007000ff0477ac */ /* 0x000e220008000a00 */
[----:B------:R-:W-:Y:S01]  /*1d50*/  IADD3 R7, P0, PT, R0, R13, RZ ;  /* 0x0000000d00077210 */ /* 0x000fe20007f1e0ff */
[----:B------:R-:W-:-:S03]  /*1d60*/  IMAD.MOV R0, RZ, RZ, -R6 ;  /* 0x000000ffff007224 */ /* 0x000fc600078e0a06 */
[----:B------:R-:W-:Y:S02]  /*1d70*/  IADD3.X R4, PT, PT, RZ, R15, RZ, P0, !PT ;  /* 0x0000000fff047210 */ /* 0x000fe400007fe4ff */
[----:B0-----:R-:W-:-:S04]  /*1d80*/  LEA R2, P1, R7, UR4, 0x3 ;  /* 0x0000000407027c11 */ /* 0x001fc8000f8218ff */
[----:B------:R-:W-:-:S09]  /*1d90*/  LEA.HI.X R7, R7, UR5, R4, 0x3, P1 ;  /* 0x0000000507077c11 */ /* 0x000fd200088f1c04 */
.L_x_114:
[----:B------:R-:W-:-:S06]  /*1da0*/  IMAD.MOV.U32 R3, RZ, RZ, R7 ;  /* 0x000000ffff037224 */ /* 0x000fcc00078e0007 */
[----:B------:R0:W2:Y:S01]  /*1db0*/  LDG.E R3, desc[UR6][R2.64] ;  /* 0x0000000602037981 */ /* 0x0000a2000c1e1900 */
[----:B------:R-:W-:-:S05]  /*1dc0*/  VIADD R0, R0, 0x1 ;  /* 0x0000000100007836 */ /* 0x000fca0000000000 */
[----:B------:R-:W-:Y:S02]  /*1dd0*/  ISETP.NE.AND P0, PT, R0, RZ, PT ;  /* 0x000000ff0000720c */ /* 0x000fe40003f05270 */
[----:B0-----:R-:W-:-:S05]  /*1de0*/  IADD3 R2, P1, PT, R2, 0x800, RZ ;  /* 0x0000080002027810 */ /* 0x001fca0007f3e0ff */
[----:B------:R-:W-:Y:S02]  /*1df0*/  IMAD.X R7, RZ, RZ, R7, P1 ;  /* 0x000000ffff077224 */ /* 0x000fe400008e0607 */
[----:B--2---:R-:W-:-:S04]  /*1e00*/  IMAD R12, R3, R3, R12 ;  /* 0x00000003030c7224 */ /* 0x004fc800078e020c */
[----:B------:R-:W-:Y:S05]  /*1e10*/  @P0 BRA `(.L_x_114) ;  /* 0xfffffffc00e00947 */ /* 0x000fea000383ffff */
.L_x_106:
[----:B------:R-:W-:Y:S05]  /*1e20*/  BSYNC.RECONVERGENT B1 ;  /* 0x0000000000017941 */ /* 0x000fea0003800200 */
.L_x_104:
        /* <DEDUP_REMOVED lines=17> */
[----:B------:R-:W-:Y:S02]  /*1f40*/  ISETP.GT.AND P0, PT, R6, 0x17, PT ;  /* 0x000000170600780c */ /* 0x000fe40003f04270 */
[----:B------:R-:W-:Y:S02]  /*1f50*/  IADD3 R7, PT, PT, R0, R7, RZ ;  /* 0x0000000700077210 */ /* 0x000fe40007ffe0ff */
[----:B------:R-:W-:-:S03]  /*1f60*/  @!P1 SHF.R.U32.HI R0, RZ, 0x3, R5 ;  /* 0x00000003ff009819 */ /* 0x000fc60000011605 */
        /* <DEDUP_REMOVED lines=21> */
[----:B------:R-:W-:-:S07]  /*20c0*/  IMAD.IADD R7, R0, 0x1, R3 ;  /* 0x0000000100077824 */ /* 0x000fce00078e0203 */
.L_x_102:
[----:B------:R-:W-:Y:S05]  /*20d0*/  BSYNC.RECONVERGENT B0 ;  /* 0x0000000000007941 */ /* 0x000fea0003800200 */
.L_x_87:
[----:B------:R-:W-:Y:S05]  /*20e0*/  @P5 EXIT ;  /* 0x000000000000594d */ /* 0x000fea0003800000 */
[----:B------:R-:W3:Y:S01]  /*20f0*/  LDC.64 R2, c[0x0][0x388] ;  /* 0x0000e200ff027b82 */ /* 0x000ee20000000a00 */
[----:B------:R-:W0:Y:S02]  /*2100*/  LDCU UR4, c[0x0][0x39c] ;  /* 0x00007380ff0477ac */ /* 0x000e240008000800 */
[----:B012---:R-:W-:-:S05]  /*2110*/  VIADD R7, R7, UR4 ;  /* 0x0000000407077c36 */ /* 0x007fca0008000000 */
[----:B---3--:R-:W-:Y:S01]  /*2120*/  STG.E desc[UR6][R2.64], R7 ;  /* 0x0000000702007986 */ /* 0x008fe2000c101906 */
[----:B------:R-:W-:Y:S05]  /*2130*/  EXIT ;  /* 0x000000000000794d */ /* 0x000fea0003800000 */
.L_x_115:
        /* <DEDUP_REMOVED lines=12> */
.L_x_296:


//--------------------- .text._ZN3cub18CUB_300001_SM_10006detail6reduce28DeviceReduceSingleTileKernelINS2_10policy_hubIijN4cuda3std3__44plusIiEEE10Policy1000EPiSC_iS9_iiNS7_10__identityEEEvT0_T1_T2_T3_T4_T6_ --------------------------
	.section	.text._ZN3cub18CUB_300001_SM_10006detail6reduce28DeviceReduceSingleTileKernelINS2_10policy_hubIijN4cuda3std3__44plusIiEEE10Policy1000EPiSC_iS9_iiNS7_10__identityEEEvT0_T1_T2_T3_T4_T6_,"ax",@progbits
	.align	128
        .global         _ZN3cub18CUB_300001_SM_10006detail6reduce28DeviceReduceSingleTileKernelINS2_10policy_hubIijN4cuda3std3__44plusIiEEE10Policy1000EPiSC_iS9_iiNS7_10__identityEEEvT0_T1_T2_T3_T4_T6_
        .type           _ZN3cub18CUB_300001_SM_10006detail6reduce28DeviceReduceSingleTileKernelINS2_10policy_hubIijN4cuda3std3__44plusIiEEE10Policy1000EPiSC_iS9_iiNS7_10__identityEEEvT0_T1_T2_T3_T4_T6_,@function
        .size           _ZN3cub18CUB_300001_SM_10006detail6reduce28DeviceReduceSingleTileKernelINS2_10policy_hubIijN4cuda3std3__44plusIiEEE10Policy1000EPiSC_iS9_iiNS7_10__identityEEEvT0_T1_T2_T3_T4_T6_,(.L_x_297 - _ZN3cub18CUB_300001_SM_10006detail6reduce28DeviceReduceSingleTileKernelINS2_10policy_hubIijN4cuda3std3__44plusIiEEE10Policy1000EPiSC_iS9_iiNS7_10__identityEEEvT0_T1_T2_T3_T4_T6_)
        .other          _ZN3cub18CUB_300001_SM_10006detail6reduce28DeviceReduceSingleTileKernelINS2_10policy_hubIijN4cuda3std3__44plusIiEEE10Policy1000EPiSC_iS9_iiNS7_10__identityEEEvT0_T1_T2_T3_T4_T6_,@"STO_CUDA_ENTRY STV_DEFAULT"
_ZN3cub18CUB_300001_SM_10006detail6reduce28DeviceReduceSingleTileKernelINS2_10policy_hubIijN4cuda3std3__44plusIiEEE10Policy1000EPiSC_iS9_iiNS7_10__identityEEEvT0_T1_T2_T3_T4_T6_:
.text._ZN3cub18CUB_300001_SM_10006detail6reduce28DeviceReduceSingleTileKernelINS2_10policy_hubIijN4cuda3std3__44plusIiEEE10Policy1000EPiSC_iS9_iiNS7_10__identityEEEvT0_T1_T2_T3_T4_T6_:
        /* <DEDUP_REMOVED lines=13> */
.L_x_116:
        /* <DEDUP_REMOVED lines=16> */
.L_x_121:
[----:B------:R-:W-:Y:S05]  /*01d0*/  BSYNC.RECONVERGENT B1 ;  /* 0x0000000000017941 */ /* 0x000fea0003800200 */
.L_x_120:
        /* <DEDUP_REMOVED lines=16> */
.L_x_126:
        /* <DEDUP_REMOVED lines=9> */
.L_x_125:
[----:B------:R-:W-:Y:S05]  /*0370*/  BSYNC.RECONVERGENT B2 ;  /* 0x0000000000027941 */ /* 0x000fea0003800200 */
.L_x_124:
        /* <DEDUP_REMOVED lines=8> */
.L_x_129:
        /* <DEDUP_REMOVED lines=35> */
.L_x_128:
[----:B------:R-:W-:Y:S05]  /*0630*/  BSYNC.RECONVERGENT B2 ;  /* 0x0000000000027941 */ /* 0x000fea0003800200 */
.L_x_127:
        /* <DEDUP_REMOVED lines=22> */
.L_x_131:
[----:B------:R-:W-:Y:S05]  /*07a0*/  BSYNC.RECONVERGENT B2 ;  /* 0x0000000000027941 */ /* 0x000fea0003800200 */
.L_x_130:
        /* <DEDUP_REMOVED lines=10> */
.L_x_123:
[----:B------:R-:W-:Y:S05]  /*0850*/  BSYNC.RECONVERGENT B1 ;  /* 0x0000000000017941 */ /* 0x000fea0003800200 */
.L_x_122:
        /* <DEDUP_REMOVED lines=45> */
.L_x_132:
        /* <DEDUP_REMOVED lines=67> */
.L_x_119:
        /* <DEDUP_REMOVED lines=22> */
.L_x_136:
        /* <DEDUP_REMOVED lines=20> */
.L_x_134:
        /* <DEDUP_REMOVED lines=20> */
.L_x_140:
        /* <DEDUP_REMOVED lines=8> */
.L_x_139:
[----:B------:R-:W-:Y:S05]  /*13c0*/  BSYNC.RECONVERGENT B2 ;  /* 0x0000000000027941 */ /* 0x000fea0003800200 */
.L_x_138:
        /* <DEDUP_REMOVED lines=16> */
.L_x_143:
        /* <DEDUP_REMOVED lines=39> */
.L_x_142:
[----:B------:R-:W-:Y:S05]  /*1740*/  BSYNC.RECONVERGENT B2 ;  /* 0x0000000000027941 */ /* 0x000fea0003800200 */
.L_x_141:
        /* <DEDUP_REMOVED lines=27> */
.L_x_145:
[----:B------:R-:W-:Y:S05]  /*1900*/  BSYNC.RECONVERGENT B2 ;  /* 0x0000000000027941 */ /* 0x000fea0003800200 */
.L_x_144:
        /* <DEDUP_REMOVED lines=10> */
.L_x_137:
[----:B------:R-:W-:Y:S05]  /*19b0*/  BSYNC.RECONVERGENT B1 ;  /* 0x0000000000017941 */ /* 0x000fea0003800200 */
.L_x_135:
        /* <DEDUP_REMOVED lines=43> */
.L_x_118:
        /* <DEDUP_REMOVED lines=12> */
.L_x_148:
[----:B------:R-:W-:Y:S05]  /*1d30*/  BSYNC.RECONVERGENT B1 ;  /* 0x0000000000017941 */ /* 0x000fea0003800200 */
.L_x_147:
        /* <DEDUP_REMOVED lines=16> */
.L_x_153:
        /* <DEDUP_REMOVED lines=9> */
.L_x_152:
[----:B------:R-:W-:Y:S05]  /*1ed0*/  BSYNC.RECONVERGENT B2 ;  /* 0x0000000000027941 */ /* 0x000fea0003800200 */
.L_x_151:
        /* <DEDUP_REMOVED lines=8> */
.L_x_156:
        /* <DEDUP_REMOVED lines=35> */
.L_x_155:
[----:B------:R-:W-:Y:S05]  /*2190*/  BSYNC.RECONVERGENT B2 ;  /* 0x0000000000027941 */ /* 0x000fea0003800200 */
.L_x_154:
        /* <DEDUP_REMOVED lines=22> */
.L_x_158:
[----:B------:R-:W-:Y:S05]  /*2300*/  BSYNC.RECONVERGENT B2 ;  /* 0x0000000000027941 */ /* 0x000fea0003800200 */
.L_x_157:
        /* <DEDUP_REMOVED lines=10> */
.L_x_150:
[----:B------:R-:W-:Y:S05]  /*23b0*/  BSYNC.RECONVERGENT B1 ;  /* 0x0000000000017941 */ /* 0x000fea0003800200 */
.L_x_149:
        /* <DEDUP_REMOVED lines=45> */
.L_x_159:
        /* <DEDUP_REMOVED lines=67> */
.L_x_146:
        /* <DEDUP_REMOVED lines=33> */
.L_x_162:
        /* <DEDUP_REMOVED lines=32> */
.L_x_160:
        /* <DEDUP_REMOVED lines=20> */
.L_x_166:
        /* <DEDUP_REMOVED lines=8> */
.L_x_165:
[----:B------:R-:W-:Y:S05]  /*3090*/  BSYNC.RECONVERGENT B2 ;  /* 0x0000000000027941 */ /* 0x000fea0003800200 */
.L_x_164:
        /* <DEDUP_REMOVED lines=16> */
.L_x_169:
        /* <DEDUP_REMOVED lines=39> */
.L_x_168:
[----:B------:R-:W-:Y:S05]  /*3410*/  BSYNC.RECONVERGENT B2 ;  /* 0x0000000000027941 */ /* 0x000fea0003800200 */
.L_x_167:
        /* <DEDUP_REMOVED lines=27> */
.L_x_171:
[----:B------:R-:W-:Y:S05]  /*35d0*/  BSYNC.RECONVERGENT B2 ;  /* 0x0000000000027941 */ /* 0x000fea0003800200 */
.L_x_170:
        /* <DEDUP_REMOVED lines=10> */
.L_x_163:
[----:B------:R-:W-:Y:S05]  /*3680*/  BSYNC.RECONVERGENT B1 ;  /* 0x0000000000017941 */ /* 0x000fea0003800200 */
.L_x_161:
        /* <DEDUP_REMOVED lines=42> */
.L_x_133:
[----:B------:R-:W-:Y:S05]  /*3930*/  BSYNC.RECONVERGENT B0 ;  /* 0x0000000000007941 */ /* 0x000fea0003800200 */
.L_x_117:
[----:B------:R-:W-:Y:S05]  /*3940*/  @P0 EXIT ;  /* 0x000000000000094d */ /* 0x000fea0003800000 */
[----:B-1----:R-:W1:Y:S01]  /*3950*/  LDC.64 R4, c[0x0][0x388] ;  /* 0x0000e200ff047b82 */ /* 0x002e620000000a00 */
[----:B------:R-:W0:Y:S02]  /*3960*/  LDCU UR4, c[0x0][0x398] ;  /* 0x00007300ff0477ac */ /* 0x000e240008000800 */
[----:B0-234-:R-:W-:-:S05]  /*3970*/  VIADD R3, R3, UR4 ;  /* 0x0000000403037c36 */ /* 0x01dfca0008000000 */
[----:B-1----:R-:W-:Y:S01]  /*3980*/  STG.E desc[UR6][R4.64], R3 ;  /* 0x0000000304007986 */ /* 0x002fe2000c101906 */
[----:B------:R-:W-:Y:S05]  /*3990*/  EXIT ;  /* 0x000000000000794d */ /* 0x000fea0003800000 */
.L_x_172:
        /* <DEDUP_REMOVED lines=14> */
.L_x_297:


//--------------------- .text._ZN3cub18CUB_300001_SM_10006detail6reduce18DeviceReduceKernelINS2_10policy_hubIijN4cuda3std3__44plusIiEEE10Policy1000EN6thrust24THRUST_300001_SM_1000_NS6detail15normal_iteratorINSD_10device_ptrIlEEEEjS9_i6squareEEvT0_PT3_T1_NS0_13GridEvenShareISN_EET2_T4_ --------------------------
	.section	.text._ZN3cub18CUB_300001_SM_10006detail6reduce18DeviceReduceKernelINS2_10policy_hubIijN4cuda3std3__44plusIiEEE10Policy1000EN6thrust24THRUST_300001_SM_1000_NS6detail15normal_iteratorINSD_10device_ptrIlEEEEjS9_i6squareEEvT0_PT3_T1_NS0_13GridEvenShareISN_EET2_T4_,"ax",@progbits
	.align	128
        .global         _ZN3cub18CUB_300001_SM_10006detail6reduce18DeviceReduceKernelINS2_10policy_hubIijN4cuda3std3__44plusIiEEE10Policy1000EN6thrust24THRUST_300001_SM_1000_NS6detail15normal_iteratorINSD_10device_ptrIlEEEEjS9_i6squareEEvT0_PT3_T1_NS0_13GridEvenShareISN_EET2_T4_
        .type           _ZN3cub18CUB_300001_SM_10006detail6reduce18DeviceReduceKernelINS2_10policy_hubIijN4cuda3std3__44plusIiEEE10Policy1000EN6thrust24THRUST_300001_SM_1000_NS6detail15normal_iteratorINSD_10device_ptrIlEEEEjS9_i6squareEEvT0_PT3_T1_NS0_13GridEvenShareISN_EET2_T4_,@function
        .size           _ZN3cub18CUB_300001_SM_10006detail6reduce18DeviceReduceKernelINS2_10policy_hubIijN4cuda3std3__44plusIiEEE10Policy1000EN6thrust24THRUST_300001_SM_1000_NS6detail15normal_iteratorINSD_10device_ptrIlEEEEjS9_i6squareEEvT0_PT3_T1_NS0_13GridEvenShareISN_EET2_T4_,(.L_x_298 - _ZN3cub18CUB_300001_SM_10006detail6reduce18DeviceReduceKernelINS2_10policy_hubIijN4cuda3std3__44plusIiEEE10Policy1000EN6thrust24THRUST_300001_SM_1000_NS6detail15normal_iteratorINSD_10device_ptrIlEEEEjS9_i6squareEEvT0_PT3_T1_NS0_13GridEvenShareISN_EET2_T4_)
        .other          _ZN3cub18CUB_300001_SM_10006detail6reduce18DeviceReduceKernelINS2_10policy_hubIijN4cuda3std3__44plusIiEEE10Policy1000EN6thrust24THRUST_300001_SM_1000_NS6detail15normal_iteratorINSD_10device_ptrIlEEEEjS9_i6squareEEvT0_PT3_T1_NS0_13GridEvenShareISN_EET2_T4_,@"STO_CUDA_ENTRY STV_DEFAULT"
_ZN3cub18CUB_300001_SM_10006detail6reduce18DeviceReduceKernelINS2_10policy_hubIijN4cuda3std3__44plusIiEEE10Policy1000EN6thrust24THRUST_300001_SM_1000_NS6detail15normal_iteratorINSD_10device_ptrIlEEEEjS9_i6squareEEvT0_PT3_T1_NS0_13GridEvenShareISN_EET2_T4_:
.text._ZN3cub18CUB_300001_SM_10006detail6reduce18DeviceReduceKernelINS2_10policy_hubIijN4cuda3std3__44plusIiEEE10Policy1000EN6thrust24THRUST_300001_SM_1000_NS6detail15normal_iteratorINSD_10device_ptrIlEEEEjS9_i6squareEEvT0_PT3_T1_NS0_13GridEvenShareISN_EET2_T4_:
[----:B------:R-:W-:Y:S01]  /*0000*/  LDC R1, c[0x0][0x37c] ;  /* 0x0000df00ff017b82 */ /* 0x000fe20000000800 */
[----:B------:R-:W0:Y:S07]  /*0010*/  S2R R3, SR_CTAID.X ;  /* 0x0000000000037919 */ /* 0x000e2e0000002500 */
[----:B------:R-:W1:Y:S01]  /*0020*/  LDC.64 R8, c[0x0][0x3a8] ;  /* 0x0000ea00ff087b82 */ /* 0x000e620000000a00 */
[----:B------:R-:W2:Y:S01]  /*0030*/  LDCU.64 UR6, c[0x0][0x358] ;  /* 0x00006b00ff0677ac */ /* 0x000ea20008000a00 */
[----:B------:R-:W-:Y:S01]  /*0040*/  BSSY.RECONVERGENT B0, `(.L_x_173) ;  /* 0x0000263000007945 */ /* 0x000fe20003800200 */
[----:B-1----:R-:W-:Y:S01]  /*0050*/  SHF.L.U32 R11, R9, 0xc, RZ ;  /* 0x0000000c090b7819 */ /* 0x002fe200000006ff */
[----:B0-----:R-:W-:-:S05]  /*0060*/  IMAD R0, R3, -0x1000, R8 ;  /* 0xfffff00003007824 */ /* 0x001fca00078e0208 */
[----:B------:R-:W-:-:S13]  /*0070*/  ISETP.GT.U32.AND P0, PT, R0, 0xfff, PT ;  /* 0x00000fff0000780c */ /* 0x000fda0003f04070 */
[----:B--2---:R-:W-:Y:S05]  /*0080*/  @P0 BRA `(.L_x_174) ;  /* 0x0000001000900947 */ /* 0x004fea0003800000 */
[----:B------:R-:W0:Y:S01]  /*0090*/  S2R R2, SR_TID.X ;  /* 0x0000000000027919 */ /* 0x000e220000002100 */
[----:B------:R-:W-:Y:S01]  /*00a0*/  BSSY.RECONVERGENT B1, `(.L_x_175) ;  /* 0x000000b000017945 */ /* 0x000fe20003800200 */
[----:B------:R-:W-:Y:S01]  /*00b0*/  IMAD.MOV.U32 R14, RZ, RZ, RZ ;  /* 0x000000ffff0e7224 */ /* 0x000fe200078e00ff */
[----:B0-----:R-:W-:Y:S02]  /*00c0*/  ISETP.GE.U32.AND P0, PT, R2, R0, PT ;  /* 0x000000000200720c */ /* 0x001fe40003f06070 */
[----:B------:R-:W-:-:S11]  /*00d0*/  MOV R4, R2 ;  /* 0x0000000200047202 */ /* 0x000fd60000000f00 */
[----:B------:R-:W-:Y:S05]  /*00e0*/  @P0 BRA `(.L_x_176) ;  /* 0x0000000000180947 */ /* 0x000fea0003800000 */
[----:B------:R-:W0:Y:S01]  /*00f0*/  LDC.64 R6, c[0x0][0x380] ;  /* 0x0000e000ff067b82 */ /* 0x000e220000000a00 */
[----:B------:R-:W-:-:S04]  /*0100*/  IMAD R5, R3, 0x1000, R2 ;  /* 0x0000100003057824 */ /* 0x000fc800078e0202 */
[----:B0-----:R-:W-:-:S06]  /*0110*/  IMAD.WIDE.U32 R6, R5, 0x8, R6 ;  /* 0x0000000805067825 */ /* 0x001fcc00078e0006 */
[----:B------:R-:W2:Y:S01]  /*0120*/  LDG.E R6, desc[UR6][R6.64] ;  /* 0x0000000606067981 */ /* 0x000ea2000c1e1900 */
[----:B------:R-:W-:Y:S01]  /*0130*/  IADD3 R4, PT, PT, R2, 0x100, RZ ;  /* 0x0000010002047810 */ /* 0x000fe20007ffe0ff */
[----:B--2---:R-:W-:-:S07]  /*0140*/  IMAD R14, R6, R6, RZ ;  /* 0x00000006060e7224 */ /* 0x004fce00078e02ff */
.L_x_176:
[----:B------:R-:W-:Y:S05]  /*0150*/  BSYNC.RECONVERGENT B1 ;  /* 0x0000000000017941 */ /* 0x000fea0003800200 */
.L_x_175:
[----:B------:R-:W-:Y:S01]  /*0160*/  ISETP.GE.U32.AND P0, PT, R4, R0, PT ;  /* 0x000000000400720c */ /* 0x000fe20003f06070 */
[----:B------:R-:W-:-:S12]  /*0170*/  BSSY.RECONVERGENT B1, `(.L_x_177) ;  /* 0x00000a5000017945 */ /* 0x000fd80003800200 */
[----:B------:R-:W-:Y:S05]  /*0180*/  @P0 BRA `(.L_x_178) ;  /* 0x00000008008c0947 */ /* 0x000fea0003800000 */
[----:B------:R-:W-:Y:S01]  /*0190*/  LOP3.LUT R5, RZ, R4, RZ, 0x33, !PT ;  /* 0x00000004ff057212 */ /* 0x000fe200078e33ff */
[----:B------:R-:W-:Y:S04]  /*01a0*/  BSSY.RECONVERGENT B2, `(.L_x_179) ;  /* 0x0000053000027945 */ /* 0x000fe80003800200 */
[----:B------:R-:W-:-:S04]  /*01b0*/  IMAD.IADD R8, R5, 0x1, R8 ;  /* 0x0000000105087824 */ /* 0x000fc800078e0208 */
[----:B------:R-:W-:-:S05]  /*01c0*/  IMAD R8, R3, -0x1000, R8 ;  /* 0xfffff00003087824 */ /* 0x000fca00078e0208 */
[C---:B------:R-:W-:Y:S02]  /*01d0*/  ISETP.GE.U32.AND P0, PT, R8.reuse, 0xf00, PT ;  /* 0x00000f000800780c */ /* 0x040fe40003f06070 */
[----:B------:R-:W-:-:S04]  /*01e0*/  LEA.HI R5, R8, 0x1, RZ, 0x18 ;  /* 0x0000000108057811 */ /* 0x000fc800078fc0ff */
[----:B------:R-:W-:-:S07]  /*01f0*/  LOP3.LUT R6, R5, 0xf, RZ, 0xc0, !PT ;  /* 0x0000000f05067812 */ /* 0x000fce00078ec0ff */
[----:B------:R-:W-:Y:S05]  /*0200*/  @!P0 BRA `(.L_x_180) ;  /* 0x0000000400308947 */ /* 0x000fea0003800000 */
[----:B------:R-:W-:Y:S01]  /*0210*/  LOP3.LUT R8, R5, 0x1fffff0, RZ, 0xc0, !PT ;  /* 0x01fffff005087812 */ /* 0x000fe200078ec0ff */
[----:B------:R-:W-:Y:S01]  /*0220*/  BSSY.RECONVERGENT B3, `(.L_x_181) ;  /* 0x0000049000037945 */ /* 0x000fe20003800200 */
[----:B------:R-:W-:Y:S02]  /*0230*/  LOP3.LUT R7, R4, 0x800, RZ, 0xfc, !PT ;  /* 0x0000080004077812 */ /* 0x000fe400078efcff */
[----:B------:R-:W-:Y:S01]  /*0240*/  LEA R4, R3, R4, 0xc ;  /* 0x0000000403047211 */ /* 0x000fe200078e60ff */
[----:B------:R-:W-:-:S07]  /*0250*/  IMAD.MOV R8, RZ, RZ, -R8 ;  /* 0x000000ffff087224 */ /* 0x000fce00078e0a08 */
.L_x_182:
[----:B------:R-:W0:Y:S02]  /*0260*/  LDC.64 R12, c[0x0][0x380] ;  /* 0x0000e000ff0c7b82 */ /* 0x000e240000000a00 */
[----:B0-----:R-:W-:-:S05]  /*0270*/  IMAD.WIDE.U32 R22, R4, 0x8, R12 ;  /* 0x0000000804167825 */ /* 0x001fca00078e000c */
[----:B------:R0:W2:Y:S01]  /*0280*/  LDG.E R9, desc[UR6][R22.64] ;  /* 0x0000000616097981 */ /* 0x0000a2000c1e1900 */
[C---:B------:R-:W-:Y:S01]  /*0290*/  IADD3 R11, PT, PT, R4.reuse, 0x100, RZ ;  /* 0x00000100040b7810 */ /* 0x040fe20007ffe0ff */
[C---:B------:R-:W-:Y:S01]  /*02a0*/  VIADD R21, R4.reuse, 0x200 ;  /* 0x0000020004157836 */ /* 0x040fe20000000000 */
[C---:B------:R-:W-:Y:S01]  /*02b0*/  IADD3 R17, PT, PT, R4.reuse, 0x300, RZ ;  /* 0x0000030004117810 */ /* 0x040fe20007ffe0ff */
[----:B------:R-:W-:Y:S02]  /*02c0*/  VIADD R19, R4, 0x400 ;  /* 0x0000040004137836 */ /* 0x000fe40000000000 */
[----:B------:R-:W-:-:S04]  /*02d0*/  IMAD.WIDE.U32 R10, R11, 0x8, R12 ;  /* 0x000000080b0a7825 */ /* 0x000fc800078e000c */
[--C-:B------:R-:W-:Y:S02]  /*02e0*/  IMAD.WIDE.U32 R20, R21, 0x8, R12.reuse ;  /* 0x0000000815147825 */ /* 0x100fe400078e000c */
[----:B------:R1:W3:Y:S01]  /*02f0*/  LDG.E R10, desc[UR6][R10.64] ;  /* 0x000000060a0a7981 */ /* 0x0002e2000c1e1900 */
[C---:B------:R-:W-:Y:S01]  /*0300*/  IADD3 R15, PT, PT, R4.reuse, 0x500, RZ ;  /* 0x00000500040f7810 */ /* 0x040fe20007ffe0ff */
[--C-:B------:R-:W-:Y:S02]  /*0310*/  IMAD.WIDE.U32 R16, R17, 0x8, R12.reuse ;  /* 0x0000000811107825 */ /* 0x100fe400078e000c */
[----:B------:R4:W5:Y:S02]  /*0320*/  LDG.E R29, desc[UR6][R20.64] ;  /* 0x00000006141d7981 */ /* 0x000964000c1e1900 */
[----:B------:R-:W-:Y:S02]  /*0330*/  IMAD.WIDE.U32 R18, R19, 0x8, R12 ;  /* 0x0000000813127825 */ /* 0x000fe400078e000c */
[----:B------:R4:W5:Y:S02]  /*0340*/  LDG.E R28, desc[UR6][R16.64] ;  /* 0x00000006101c7981 */ /* 0x000964000c1e1900 */
[----:B------:R-:W-:-:S02]  /*0350*/  VIADD R25, R4, 0x600 ;  /* 0x0000060004197836 */ /* 0x000fc40000000000 */
[--C-:B0-----:R-:W-:Y:S01]  /*0360*/  IMAD.WIDE.U32 R22, R15, 0x8, R12.reuse ;  /* 0x000000080f167825 */ /* 0x101fe200078e000c */
[----:B------:R-:W5:Y:S01]  /*0370*/  LDG.E R27, desc[UR6][R18.64] ;  /* 0x00000006121b7981 */ /* 0x000f62000c1e1900 */
[C---:B-1----:R-:W-:Y:S02]  /*0380*/  IADD3 R11, PT, PT, R4.reuse, 0x700, RZ ;  /* 0x00000700040b7810 */ /* 0x042fe40007ffe0ff */
[--C-:B----4-:R-:W-:Y:S01]  /*0390*/  IMAD.WIDE.U32 R20, R25, 0x8, R12.reuse ;  /* 0x0000000819147825 */ /* 0x110fe200078e000c */
[----:B------:R0:W4:Y:S01]  /*03a0*/  LDG.E R26, desc[UR6][R22.64] ;  /* 0x00000006161a7981 */ /* 0x000122000c1e1900 */
[C---:B------:R-:W-:Y:S02]  /*03b0*/  IADD3 R24, PT, PT, R4.reuse, 0x900, RZ ;  /* 0x0000090004187810 */ /* 0x040fe40007ffe0ff */
[----:B------:R-:W-:Y:S01]  /*03c0*/  VIADD R15, R4, 0x800 ;  /* 0x00000800040f7836 */ /* 0x000fe20000000000 */
[----:B------:R1:W4:Y:S01]  /*03d0*/  LDG.E R25, desc[UR6][R20.64] ;  /* 0x0000000614197981 */ /* 0x000322000c1e1900 */
[----:B------:R-:W-:-:S04]  /*03e0*/  IMAD.WIDE.U32 R16, R11, 0x8, R12 ;  /* 0x000000080b107825 */ /* 0x000fc800078e000c */
[--C-:B0-----:R-:W-:Y:S02]  /*03f0*/  IMAD.WIDE.U32 R22, R24, 0x8, R12.reuse ;  /* 0x0000000818167825 */ /* 0x101fe400078e000c */
[----:B------:R0:W4:Y:S02]  /*0400*/  LDG.E R24, desc[UR6][R16.64] ;  /* 0x0000000610187981 */ /* 0x000124000c1e1900 */
[--C-:B-1----:R-:W-:Y:S01]  /*0410*/  IMAD.WIDE.U32 R20, R15, 0x8, R12.reuse ;  /* 0x000000080f147825 */ /* 0x102fe200078e000c */
[C---:B------:R-:W-:Y:S01]  /*0420*/  IADD3 R15, PT, PT, R4.reuse, 0xb00, RZ ;  /* 0x00000b00040f7810 */ /* 0x040fe20007ffe0ff */
[----:B------:R1:W4:Y:S02]  /*0430*/  LDG.E R18, desc[UR6][R22.64] ;  /* 0x0000000616127981 */ /* 0x000324000c1e1900 */
[----:B------:R-:W-:Y:S02]  /*0440*/  VIADD R11, R4, 0xa00 ;  /* 0x00000a00040b7836 */ /* 0x000fe40000000000 */
[----:B------:R1:W4:Y:S02]  /*0450*/  LDG.E R19, desc[UR6][R20.64] ;  /* 0x0000000614137981 */ /* 0x000324000c1e1900 */
[----:B0-----:R-:W-:-:S04]  /*0460*/  IMAD.WIDE.U32 R16, R11, 0x8, R12 ;  /* 0x000000080b107825 */ /* 0x001fc800078e000c */
[C---:B-1----:R-:W-:Y:S01]  /*0470*/  VIADD R23, R4.reuse, 0xc00 ;  /* 0x00000c0004177836 */ /* 0x042fe20000000000 */
[----:B------:R0:W4:Y:S01]  /*0480*/  LDG.E R11, desc[UR6][R16.64] ;  /* 0x00000006100b7981 */ /* 0x000122000c1e1900 */
[----:B------:R-:W-:Y:S02]  /*0490*/  IADD3 R21, PT, PT, R4, 0xd00, RZ ;  /* 0x00000d0004157810 */ /* 0x000fe40007ffe0ff */
[----:B0-----:R-:W-:-:S04]  /*04a0*/  IMAD.WIDE.U32 R16, R23, 0x8, R12 ;  /* 0x0000000817107825 */ /* 0x001fc800078e000c */
[--C-:B------:R-:W-:Y:S02]  /*04b0*/  IMAD.WIDE.U32 R20, R21, 0x8, R12.reuse ;  /* 0x0000000815147825 */ /* 0x100fe400078e000c */
[----:B------:R-:W4:Y:S02]  /*04c0*/  LDG.E R16, desc[UR6][R16.64] ;  /* 0x0000000610107981 */ /* 0x000f24000c1e1900 */
[----:B------:R-:W-:Y:S02]  /*04d0*/  VIADD R23, R4, 0xe00 ;  /* 0x00000e0004177836 */ /* 0x000fe40000000000 */
[----:B------:R-:W4:Y:S02]  /*04e0*/  LDG.E R20, desc[UR6][R20.64] ;  /* 0x0000000614147981 */ /* 0x000f24000c1e1900 */
[----:B------:R-:W-:-:S06]  /*04f0*/  IMAD.WIDE.U32 R22, R23, 0x8, R12 ;  /* 0x0000000817167825 */ /* 0x000fcc00078e000c */
[----:B------:R-:W4:Y:S01]  /*0500*/  LDG.E R22, desc[UR6][R22.64] ;  /* 0x0000000616167981 */ /* 0x000f22000c1e1900 */
[----:B--2---:R-:W-:Y:S02]  /*0510*/  IMAD R9, R9, R9, R14 ;  /* 0x0000000909097224 */ /* 0x004fe400078e020e */
[----:B------:R-:W-:-:S06]  /*0520*/  IMAD.WIDE.U32 R14, R15, 0x8, R12 ;  /* 0x000000080f0e7825 */ /* 0x000fcc00078e000c */
[----:B------:R0:W2:Y:S02]  /*0530*/  LDG.E R14, desc[UR6][R14.64] ;  /* 0x000000060e0e7981 */ /* 0x0000a4000c1e1900 */
[----:B0-----:R-:W-:-:S05]  /*0540*/  IADD3 R15, PT, PT, R4, 0xf00, RZ ;  /* 0x00000f00040f7810 */ /* 0x001fca0007ffe0ff */
[----:B------:R-:W-:-:S06]  /*0550*/  IMAD.WIDE.U32 R12, R15, 0x8, R12 ;  /* 0x000000080f0c7825 */ /* 0x000fcc00078e000c */
[----:B------:R-:W2:Y:S01]  /*0560*/  LDG.E R12, desc[UR6][R12.64] ;  /* 0x000000060c0c7981 */ /* 0x000ea2000c1e1900 */
[----:B---3--:R-:W-:-:S04]  /*0570*/  IMAD R10, R10, R10, R9 ;  /* 0x0000000a0a0a7224 */ /* 0x008fc800078e0209 */
[----:B-----5:R-:W-:-:S04]  /*0580*/  IMAD R29, R29, R29, R10 ;  /* 0x0000001d1d1d7224 */ /* 0x020fc800078e020a */
[----:B------:R-:W-:-:S04]  /*0590*/  IMAD R28, R28, R28, R29 ;  /* 0x0000001c1c1c7224 */ /* 0x000fc800078e021d */
[----:B------:R-:W-:-:S04]  /*05a0*/  IMAD R27, R27, R27, R28 ;  /* 0x0000001b1b1b7224 */ /* 0x000fc800078e021c */
[----:B----4-:R-:W-:-:S04]  /*05b0*/  IMAD R26, R26, R26, R27 ;  /* 0x0000001a1a1a7224 */ /* 0x010fc800078e021b */
[----:B------:R-:W-:-:S04]  /*05c0*/  IMAD R25, R25, R25, R26 ;  /* 0x0000001919197224 */ /* 0x000fc800078e021a */
[----:B------:R-:W-:-:S04]  /*05d0*/  IMAD R24, R24, R24, R25 ;  /* 0x0000001818187224 */ /* 0x000fc800078e0219 */
[----:B------:R-:W-:-:S04]  /*05e0*/  IMAD R19, R19, R19, R24 ;  /* 0x0000001313137224 */ /* 0x000fc800078e0218 */
[----:B------:R-:W-:Y:S01]  /*05f0*/  IMAD R18, R18, R18, R19 ;  /* 0x0000001212127224 */ /* 0x000fe200078e0213 */
[----:B------:R-:W-:-:S03]  /*0600*/  IADD3 R8, PT, PT, R8, 0x10, RZ ;  /* 0x0000001008087810 */ /* 0x000fc60007ffe0ff */
[----:B------:R-:W-:Y:S01]  /*0610*/  IMAD R11, R11, R11, R18 ;  /* 0x0000000b0b0b7224 */ /* 0x000fe200078e0212 */
[----:B------:R-:W-:Y:S01]  /*0620*/  ISETP.NE.AND P0, PT, R8, RZ, PT ;  /* 0x000000ff0800720c */ /* 0x000fe20003f05270 */
[----:B------:R-:W-:Y:S01]  /*0630*/  VIADD R7, R7, 0x1000 ;  /* 0x0000100007077836 */ /* 0x000fe20000000000 */
[----:B------:R-:W-:Y:S01]  /*0640*/  IADD3 R4, PT, PT, R4, 0x1000, RZ ;  /* 0x0000100004047810 */ /* 0x000fe20007ffe0ff */
[----:B--2---:R-:W-:-:S04]  /*0650*/  IMAD R11, R14, R14, R11 ;  /* 0x0000000e0e0b7224 */ /* 0x004fc800078e020b */
[----:B------:R-:W-:-:S04]  /*0660*/  IMAD R11, R16, R16, R11 ;  /* 0x00000010100b7224 */ /* 0x000fc800078e020b */
[----:B------:R-:W-:-:S04]  /*0670*/  IMAD R11, R20, R20, R11 ;  /* 0x00000014140b7224 */ /* 0x000fc800078e020b */
[----:B------:R-:W-:-:S04]  /*0680*/  IMAD R11, R22, R22, R11 ;  /* 0x00000016160b7224 */ /* 0x000fc800078e020b */
[----:B------:R-:W-:Y:S01]  /*0690*/  IMAD R14, R12, R12, R11 ;  /* 0x0000000c0c0e7224 */ /* 0x000fe200078e020b */
[----:B------:R-:W-:Y:S06]  /*06a0*/  @P0 BRA `(.L_x_182) ;  /* 0xfffffff800ec0947 */ /* 0x000fec000383ffff */
[----:B------:R-:W-:Y:S05]  /*06b0*/  BSYNC.RECONVERGENT B3 ;  /* 0x0000000000037941 */ /* 0x000fea0003800200 */
.L_x_181:
[----:B------:R-:W-:-:S07]  /*06c0*/  IADD3 R4, PT, PT, R7, -0x800, RZ ;  /* 0xfffff80007047810 */ /* 0x000fce0007ffe0ff */
.L_x_180:
[----:B------:R-:W-:Y:S05]  /*06d0*/  BSYNC.RECONVERGENT B2 ;  /* 0x0000000000027941 */ /* 0x000fea0003800200 */
.L_x_179:
[----:B------:R-:W-:-:S13]  /*06e0*/  ISETP.NE.AND P0, PT, R6, RZ, PT ;  /* 0x000000ff0600720c */ /* 0x000fda0003f05270 */
[----:B------:R-:W-:Y:S05]  /*06f0*/  @!P0 BRA `(.L_x_178) ;  /* 0x0000000400308947 */ /* 0x000fea0003800000 */
[----:B------:R-:W-:Y:S01]  /*0700*/  ISETP.GE.U32.AND P0, PT, R6, 0x8, PT ;  /* 0x000000080600780c */ /* 0x000fe20003f06070 */
[----:B------:R-:W-:Y:S01]  /*0710*/  BSSY.RECONVERGENT B2, `(.L_x_183) ;  /* 0x0000026000027945 */ /* 0x000fe20003800200 */
[----:B------:R-:W-:-:S04]  /*0720*/  LOP3.LUT R22, R5, 0x7, RZ, 0xc0, !PT ;  /* 0x0000000705167812 */ /* 0x000fc800078ec0ff */
[----:B------:R-:W-:-:S07]  /*0730*/  ISETP.NE.AND P1, PT, R22, RZ, PT ;  /* 0x000000ff1600720c */ /* 0x000fce0003f25270 */
[----:B------:R-:W-:Y:S06]  /*0740*/  @!P0 BRA `(.L_x_184) ;  /* 0x0000000000888947 */ /* 0x000fec0003800000 */
[----:B------:R-:W0:Y:S01]  /*0750*/  LDC.64 R6, c[0x0][0x380] ;  /* 0x0000e000ff067b82 */ /* 0x000e220000000a00 */
[----:B------:R-:W-:-:S05]  /*0760*/  IMAD R19, R3, 0x1000, R4 ;  /* 0x0000100003137824 */ /* 0x000fca00078e0204 */
[C---:B------:R-:W-:Y:S02]  /*0770*/  IADD3 R17, PT, PT, R19.reuse, 0x100, RZ ;  /* 0x0000010013117810 */ /* 0x040fe40007ffe0ff */
[C---:B------:R-:W-:Y:S01]  /*0780*/  IADD3 R21, PT, PT, R19.reuse, 0x200, RZ ;  /* 0x0000020013157810 */ /* 0x040fe20007ffe0ff */
[C---:B------:R-:W-:Y:S01]  /*0790*/  VIADD R13, R19.reuse, 0x300 ;  /* 0x00000300130d7836 */ /* 0x040fe20000000000 */
[C---:B------:R-:W-:Y:S01]  /*07a0*/  IADD3 R9, PT, PT, R19.reuse, 0x400, RZ ;  /* 0x0000040013097810 */ /* 0x040fe20007ffe0ff */
[----:B0-----:R-:W-:-:S04]  /*07b0*/  IMAD.WIDE.U32 R10, R19, 0x8, R6 ;  /* 0x00000008130a7825 */ /* 0x001fc800078e0006 */
[--C-:B------:R-:W-:Y:S01]  /*07c0*/  IMAD.WIDE.U32 R16, R17, 0x8, R6.reuse ;  /* 0x0000000811107825 */ /* 0x100fe200078e0006 */
[----:B------:R0:W2:Y:S03]  /*07d0*/  LDG.E R15, desc[UR6][R10.64] ;  /* 0x000000060a0f7981 */ /* 0x0000a6000c1e1900 */
[--C-:B------:R-:W-:Y:S01]  /*07e0*/  IMAD.WIDE.U32 R20, R21, 0x8, R6.reuse ;  /* 0x0000000815147825 */ /* 0x100fe200078e0006 */
[----:B------:R1:W3:Y:S03]  /*07f0*/  LDG.E R18, desc[UR6][R16.64] ;  /* 0x0000000610127981 */ /* 0x0002e6000c1e1900 */
[--C-:B------:R-:W-:Y:S01]  /*0800*/  IMAD.WIDE.U32 R12, R13, 0x8, R6.reuse ;  /* 0x000000080d0c7825 */ /* 0x100fe200078e0006 */
[----:B------:R-:W-:Y:S01]  /*0810*/  IADD3 R23, PT, PT, R19, 0x500, RZ ;  /* 0x0000050013177810 */ /* 0x000fe20007ffe0ff */
[----:B------:R-:W4:Y:S02]  /*0820*/  LDG.E R20, desc[UR6][R20.64] ;  /* 0x0000000614147981 */ /* 0x000f24000c1e1900 */
[----:B------:R-:W-:-:S02]  /*0830*/  IMAD.WIDE.U32 R8, R9, 0x8, R6 ;  /* 0x0000000809087825 */ /* 0x000fc400078e0006 */
[----:B------:R-:W5:Y:S02]  /*0840*/  LDG.E R12, desc[UR6][R12.64] ;  /* 0x000000060c0c7981 */ /* 0x000f64000c1e1900 */
[----:B------:R-:W-:Y:S02]  /*0850*/  VIADD R25, R19, 0x600 ;  /* 0x0000060013197836 */ /* 0x000fe40000000000 */
[--C-:B0-----:R-:W-:Y:S01]  /*0860*/  IMAD.WIDE.U32 R10, R23, 0x8, R6.reuse ;  /* 0x00000008170a7825 */ /* 0x101fe200078e0006 */
[----:B------:R-:W5:Y:S01]  /*0870*/  LDG.E R8, desc[UR6][R8.64] ;  /* 0x0000000608087981 */ /* 0x000f62000c1e1900 */
[----:B------:R-:W-:Y:S02]  /*0880*/  IADD3 R19, PT, PT, R19, 0x700, RZ ;  /* 0x0000070013137810 */ /* 0x000fe40007ffe0ff */
[--C-:B-1----:R-:W-:Y:S02]  /*0890*/  IMAD.WIDE.U32 R16, R25, 0x8, R6.reuse ;  /* 0x0000000819107825 */ /* 0x102fe400078e0006 */
[----:B------:R-:W5:Y:S02]  /*08a0*/  LDG.E R10, desc[UR6][R10.64] ;  /* 0x000000060a0a7981 */ /* 0x000f64000c1e1900 */
[----:B------:R-:W-:-:S02]  /*08b0*/  IMAD.WIDE.U32 R6, R19, 0x8, R6 ;  /* 0x0000000813067825 */ /* 0x000fc400078e0006 */
[----:B------:R-:W5:Y:S04]  /*08c0*/  LDG.E R16, desc[UR6][R16.64] ;  /* 0x0000000610107981 */ /* 0x000f68000c1e1900 */
[----:B------:R-:W5:Y:S01]  /*08d0*/  LDG.E R6, desc[UR6][R6.64] ;  /* 0x0000000606067981 */ /* 0x000f62000c1e1900 */
[----:B------:R-:W-:Y:S01]  /*08e0*/  IADD3 R4, PT, PT, R4, 0x800, RZ ;  /* 0x0000080004047810 */ /* 0x000fe20007ffe0ff */
        /* <DEDUP_REMOVED lines=8> */
.L_x_184:
[----:B------:R-:W-:Y:S05]  /*0970*/  BSYNC.RECONVERGENT B2 ;  /* 0x0000000000027941 */ /* 0x000fea0003800200 */
.L_x_183:
        /* <DEDUP_REMOVED lines=10> */
[C---:B------:R-:W-:Y:S02]  /*0a20*/  VIADD R17, R13.reuse, 0x300 ;  /* 0x000003000d117836 */ /* 0x040fe40000000000 */
[----:B0-----:R-:W-:-:S04]  /*0a30*/  IMAD.WIDE.U32 R8, R13, 0x8, R6 ;  /* 0x000000080d087825 */ /* 0x001fc800078e0006 */
[--C-:B------:R-:W-:Y:S02]  /*0a40*/  IMAD.WIDE.U32 R10, R11, 0x8, R6.reuse ;  /* 0x000000080b0a7825 */ /* 0x100fe400078e0006 */
[----:B------:R-:W2:Y:S02]  /*0a50*/  LDG.E R9, desc[UR6][R8.64] ;  /* 0x0000000608097981 */ /* 0x000ea4000c1e1900 */
[--C-:B------:R-:W-:Y:S02]  /*0a60*/  IMAD.WIDE.U32 R12, R15, 0x8, R6.reuse ;  /* 0x000000080f0c7825 */ /* 0x100fe400078e0006 */
[----:B------:R-:W3:Y:S02]  /*0a70*/  LDG.E R11, desc[UR6][R10.64] ;  /* 0x000000060a0b7981 */ /* 0x000ee4000c1e1900 */
[----:B------:R-:W-:Y:S02]  /*0a80*/  IMAD.WIDE.U32 R6, R17, 0x8, R6 ;  /* 0x0000000811067825 */ /* 0x000fe400078e0006 */
[----:B------:R-:W4:Y:S04]  /*0a90*/  LDG.E R13, desc[UR6][R12.64] ;  /* 0x000000060c0d7981 */ /* 0x000f28000c1e1900 */
[----:B------:R-:W5:Y:S01]  /*0aa0*/  LDG.E R7, desc[UR6][R6.64] ;  /* 0x0000000606077981 */ /* 0x000f62000c1e1900 */
[----:B------:R-:W-:Y:S01]  /*0ab0*/  IADD3 R4, PT, PT, R4, 0x400, RZ ;  /* 0x0000040004047810 */ /* 0x000fe20007ffe0ff */
[----:B--2---:R-:W-:-:S04]  /*0ac0*/  IMAD R14, R9, R9, R14 ;  /* 0x00000009090e7224 */ /* 0x004fc800078e020e */
[----:B---3--:R-:W-:-:S04]  /*0ad0*/  IMAD R14, R11, R11, R14 ;  /* 0x0000000b0b0e7224 */ /* 0x008fc800078e020e */
[----:B----4-:R-:W-:-:S04]  /*0ae0*/  IMAD R14, R13, R13, R14 ;  /* 0x0000000d0d0e7224 */ /* 0x010fc800078e020e */
[----:B-----5:R-:W-:-:S07]  /*0af0*/  IMAD R14, R7, R7, R14 ;  /* 0x00000007070e7224 */ /* 0x020fce00078e020e */
.L_x_186:
[----:B------:R-:W-:Y:S05]  /*0b00*/  BSYNC.RECONVERGENT B2 ;  /* 0x0000000000027941 */ /* 0x000fea0003800200 */
.L_x_185:
[----:B------:R-:W-:Y:S05]  /*0b10*/  @!P1 BRA `(.L_x_178) ;  /* 0x0000000000289947 */ /* 0x000fea0003800000 */
[----:B------:R-:W0:Y:S01]  /*0b20*/  LDC.64 R6, c[0x0][0x380] ;  /* 0x0000e000ff067b82 */ /* 0x000e220000000a00 */
[----:B------:R-:W-:Y:S01]  /*0b30*/  LEA R9, R3, R4, 0xc ;  /* 0x0000000403097211 */ /* 0x000fe200078e60ff */
[----:B------:R-:W-:-:S07]  /*0b40*/  IMAD.MOV R8, RZ, RZ, -R5 ;  /* 0x000000ffff087224 */ /* 0x000fce00078e0a05 */
.L_x_187:
[----:B0-----:R-:W-:-:S06]  /*0b50*/  IMAD.WIDE.U32 R4, R9, 0x8, R6 ;  /* 0x0000000809047825 */ /* 0x001fcc00078e0006 */
[----:B------:R-:W2:Y:S01]  /*0b60*/  LDG.E R5, desc[UR6][R4.64] ;  /* 0x0000000604057981 */ /* 0x000ea2000c1e1900 */
[----:B------:R-:W-:Y:S02]  /*0b70*/  IADD3 R8, PT, PT, R8, 0x1, RZ ;  /* 0x0000000108087810 */ /* 0x000fe40007ffe0ff */
[----:B------:R-:W-:Y:S02]  /*0b80*/  IADD3 R9, PT, PT, R9, 0x100, RZ ;  /* 0x0000010009097810 */ /* 0x000fe40007ffe0ff */
[----:B------:R-:W-:Y:S01]  /*0b90*/  ISETP.NE.AND P0, PT, R8, RZ, PT ;  /* 0x000000ff0800720c */ /* 0x000fe20003f05270 */
[----:B--2---:R-:W-:-:S12]  /*0ba0*/  IMAD R14, R5, R5, R14 ;  /* 0x00000005050e7224 */ /* 0x004fd800078e020e */
[----:B------:R-:W-:Y:S05]  /*0bb0*/  @P0 BRA `(.L_x_187) ;  /* 0xfffffffc00e40947 */ /* 0x000fea000383ffff */
.L_x_178:
[----:B------:R-:W-:Y:S05]  /*0bc0*/  BSYNC.RECONVERGENT B1 ;  /* 0x0000000000017941 */ /* 0x000fea0003800200 */
.L_x_177:
[----:B------:R-:W-:-:S13]  /*0bd0*/  ISETP.GE.U32.AND P0, PT, R0, 0x100, PT ;  /* 0x000001000000780c */ /* 0x000fda0003f06070 */
        /* <DEDUP_REMOVED lines=12> */
[----:B------:R-:W-:Y:S02]  /*0ca0*/  ISETP.GT.AND P0, PT, R8, 0x1b, PT ;  /* 0x0000001b0800780c */ /* 0x000fe40003f04270 */
[----:B------:R-:W-:-:S05]  /*0cb0*/  IADD3 R0, PT, PT, R5, R0, RZ ;  /* 0x0000000005007210 */ /* 0x000fca0007ffe0ff */
[----:B------:R-:W0:Y:S01]  /*0cc0*/  SHFL.DOWN PT, R4, R0, 0x4, 0x1f ;  /* 0x08801f0000047f89 */ /* 0x000e2200000e0000 */
[----:B-1----:R-:W-:Y:S02]  /*0cd0*/  @!P1 LEA R9, R9, R6, 0x18 ;  /* 0x0000000609099211 */ /* 0x002fe400078ec0ff */
[----:B0-----:R-:W-:Y:S02]  /*0ce0*/  SEL R7, R4, RZ, !P0 ;  /* 0x000000ff04077207 */ /* 0x001fe40004000000 */
[----:B------:R-:W-:Y:S02]  /*0cf0*/  ISETP.GT.AND P0, PT, R8, 0x17, PT ;  /* 0x000000170800780c */ /* 0x000fe40003f04270 */
[----:B------:R-:W-:Y:S02]  /*0d00*/  IADD3 R7, PT, PT, R0, R7, RZ ;  /* 0x0000000700077210 */ /* 0x000fe40007ffe0ff */
[----:B------:R-:W-:-:S03]  /*0d10*/  @!P1 SHF.R.U32.HI R0, RZ, 0x3, R2 ;  /* 0x00000003ff009819 */ /* 0x000fc60000011602 */
[----:B------:R-:W0:Y:S01]  /*0d20*/  SHFL.DOWN PT, R4, R7, 0x8, 0x1f ;  /* 0x09001f0007047f89 */ /* 0x000e2200000e0000 */
[----:B------:R-:W-:-:S04]  /*0d30*/  @!P1 LOP3.LUT R0, R0, 0x7c, RZ, 0xc0, !PT ;  /* 0x0000007c00009812 */ /* 0x000fc800078ec0ff */
[----:B------:R-:W-:Y:S02]  /*0d40*/  @!P1 IADD3 R0, PT, PT, R0, R9, RZ ;  /* 0x0000000900009210 */ /* 0x000fe40007ffe0ff */
[----:B0-----:R-:W-:Y:S02]  /*0d50*/  SEL R4, R4, RZ, !P0 ;  /* 0x000000ff04047207 */ /* 0x001fe40004000000 */
[----:B------:R-:W-:-:S03]  /*0d60*/  ISETP.GT.AND P0, PT, R8, 0xf, PT ;  /* 0x0000000f0800780c */ /* 0x000fc60003f04270 */
[----:B------:R-:W-:-:S05]  /*0d70*/  IMAD.IADD R4, R7, 0x1, R4 ;  /* 0x0000000107047824 */ /* 0x000fca00078e0204 */
[----:B------:R-:W0:Y:S02]  /*0d80*/  SHFL.DOWN PT, R5, R4, 0x10, 0x1f ;  /* 0x0a001f0004057f89 */ /* 0x000e2400000e0000 */
[----:B0-----:R-:W-:Y:S02]  /*0d90*/  SEL R5, R5, RZ, !P0 ;  /* 0x000000ff05057207 */ /* 0x001fe40004000000 */
[----:B------:R-:W-:Y:S02]  /*0da0*/  ISETP.NE.AND P0, PT, R2, RZ, PT ;  /* 0x000000ff0200720c */ /* 0x000fe40003f05270 */
[----:B------:R-:W-:-:S05]  /*0db0*/  IADD3 R11, PT, PT, R4, R5, RZ ;  /* 0x00000005040b7210 */ /* 0x000fca0007ffe0ff */
        /* <DEDUP_REMOVED lines=11> */
[----:B-1----:R-:W-:-:S05]  /*0e70*/  IADD3 R0, PT, PT, R8, R0, R7 ;  /* 0x0000000008007210 */ /* 0x002fca0007ffe007 */
[----:B------:R-:W-:Y:S01]  /*0e80*/  IMAD.IADD R11, R0, 0x1, R9 ;  /* 0x00000001000b7824 */ /* 0x000fe200078e0209 */
[----:B------:R-:W-:Y:S06]  /*0e90*/  BRA `(.L_x_189) ;  /* 0x0000001400f47947 */ /* 0x000fec0003800000 */
.L_x_188:
[----:B------:R-:W-:Y:S01]  /*0ea0*/  LOP3.LUT R4, R2, 0x3e0, RZ, 0xc0, !PT ;  /* 0x000003e002047812 */ /* 0x000fe200078ec0ff */
[----:B------:R-:W0:Y:S03]  /*0eb0*/  S2R R10, SR_LANEID ;  /* 0x00000000000a7919 */ /* 0x000e260000000000 */
[----:B------:R-:W-:Y:S02]  /*0ec0*/  IADD3 R5, PT, PT, R4, 0x20, RZ ;  /* 0x0000002004057810 */ /* 0x000fe40007ffe0ff */
[----:B------:R-:W-:Y:S02]  /*0ed0*/  LOP3.LUT R7, RZ, R4, RZ, 0x33, !PT ;  /* 0x00000004ff077212 */ /* 0x000fe400078e33ff */
[----:B------:R-:W-:Y:S02]  /*0ee0*/  ISETP.GT.U32.AND P0, PT, R5, R0, PT ;  /* 0x000000000500720c */ /* 0x000fe40003f04070 */
[----:B------:R-:W-:-:S04]  /*0ef0*/  IADD3 R7, PT, PT, R0, R7, RZ ;  /* 0x0000000700077210 */ /* 0x000fc80007ffe0ff */
[----:B------:R-:W-:-:S05]  /*0f00*/  SEL R7, R7, 0x1f, P0 ;  /* 0x0000001f07077807 */ /* 0x000fca0000000000 */
[----:B------:R-:W1:Y:S01]  /*0f10*/  SHFL.DOWN PT, R4, R14, 0x1, R7 ;  /* 0x082000000e047989 */ /* 0x000e6200000e0007 */
[CC--:B0-----:R-:W-:Y:S01]  /*0f20*/  ISETP.GE.AND P0, PT, R10.reuse, R7.reuse, PT ;  /* 0x000000070a00720c */ /* 0x0c1fe20003f06270 */
[C---:B------:R-:W-:Y:S01]  /*0f30*/  VIADD R8, R10.reuse, 0x4 ;  /* 0x000000040a087836 */ /* 0x040fe20000000000 */
[C---:B------:R-:W-:Y:S02]  /*0f40*/  IADD3 R6, PT, PT, R10.reuse, 0x2, RZ ;  /* 0x000000020a067810 */ /* 0x040fe40007ffe0ff */
[----:B------:R-:W-:Y:S02]  /*0f50*/  ISETP.NE.AND P1, PT, R10, RZ, PT ;  /* 0x000000ff0a00720c */ /* 0x000fe40003f25270 */
        /* <DEDUP_REMOVED lines=9> */
[----:B------:R-:W-:-:S02]  /*0ff0*/  IADD3 R6, PT, PT, R4, R5, RZ ;  /* 0x0000000504067210 */ /* 0x000fc40007ffe0ff */
[----:B------:R-:W-:-:S03]  /*1000*/  IADD3 R4, PT, PT, R10, 0x8, RZ ;  /* 0x000000080a047810 */ /* 0x000fc60007ffe0ff */
[----:B------:R-:W1:Y:S02]  /*1010*/  SHFL.DOWN PT, R5, R6, 0x4, R7 ;  /* 0x0880000006057989 */ /* 0x000e6400000e0007 */
[----:B-1----:R-:W-:Y:S02]  /*1020*/  SEL R5, R5, RZ, !P0 ;  /* 0x000000ff05057207 */ /* 0x002fe40004000000 */
[----:B------:R-:W-:Y:S02]  /*1030*/  ISETP.GT.AND P0, PT, R4, R7, PT ;  /* 0x000000070400720c */ /* 0x000fe40003f04270 */
[----:B------:R-:W-:Y:S02]  /*1040*/  IADD3 R8, PT, PT, R6, R5, RZ ;  /* 0x0000000506087210 */ /* 0x000fe40007ffe0ff */
[----:B------:R-:W-:Y:S02]  /*1050*/  IADD3 R6, PT, PT, R10, 0x10, RZ ;  /* 0x000000100a067810 */ /* 0x000fe40007ffe0ff */
[----:B------:R-:W-:Y:S01]  /*1060*/  @!P1 MOV R10, 0x400 ;  /* 0x00000400000a9802 */ /* 0x000fe20000000f00 */
[----:B------:R-:W1:Y:S03]  /*1070*/  SHFL.DOWN PT, R5, R8, 0x8, R7 ;  /* 0x0900000008057989 */ /* 0x000e6600000e0007 */
[----:B0-----:R-:W-:-:S04]  /*1080*/  @!P1 LEA R10, R11, R10, 0x18 ;  /* 0x0000000a0b0a9211 */ /* 0x001fc800078ec0ff */
[----:B------:R-:W-:Y:S02]  /*1090*/  @!P1 IADD3 R10, PT, PT, R9, R10, RZ ;  /* 0x0000000a090a9210 */ /* 0x000fe40007ffe0ff */
        /* <DEDUP_REMOVED lines=14> */
[----:B------:R-:W-:Y:S01]  /*1180*/  ISETP.GT.U32.AND P3, PT, R0, 0x80, PT ;  /* 0x000000800000780c */ /* 0x000fe20003f64070 */
[----:B-1----:R-:W-:-:S09]  /*1190*/  ULEA UR4, UR5, UR4, 0x18 ;  /* 0x0000000405047291 */ /* 0x002fd2000f8ec0ff */
[----:B------:R-:W1:Y:S04]  /*11a0*/  LDS.128 R4, [UR4+0x10] ;  /* 0x00001004ff047984 */ /* 0x000e680008000c00 */
[----:B------:R-:W2:Y:S04]  /*11b0*/  LDS R2, [UR4+0xc] ;  /* 0x00000c04ff027984 */ /* 0x000ea80008000800 */
[----:B------:R-:W3:Y:S01]  /*11c0*/  LDS.64 R8, [UR4+0x20] ;  /* 0x00002004ff087984 */ /* 0x000ee20008000a00 */
[----:B-1----:R-:W-:Y:S02]  /*11d0*/  SEL R4, R4, RZ, P2 ;  /* 0x000000ff04047207 */ /* 0x002fe40001000000 */
[----:B------:R-:W-:-:S02]  /*11e0*/  ISETP.GT.U32.AND P2, PT, R0, 0x60, PT ;  /* 0x000000600000780c */ /* 0x000fc40003f44070 */
[----:B--2---:R-:W-:Y:S02]  /*11f0*/  SEL R2, R2, RZ, P1 ;  /* 0x000000ff02027207 */ /* 0x004fe40000800000 */
[----:B------:R-:W-:Y:S02]  /*1200*/  SEL R5, R5, RZ, P2 ;  /* 0x000000ff05057207 */ /* 0x000fe40001000000 */
[----:B------:R-:W-:Y:S02]  /*1210*/  IADD3 R2, PT, PT, R4, R2, R11 ;  /* 0x0000000204027210 */ /* 0x000fe40007ffe00b */
[----:B------:R-:W-:Y:S02]  /*1220*/  ISETP.GT.U32.AND P1, PT, R0, 0xa0, PT ;  /* 0x000000a00000780c */ /* 0x000fe40003f24070 */
[----:B------:R-:W-:Y:S02]  /*1230*/  SEL R6, R6, RZ, P3 ;  /* 0x000000ff06067207 */ /* 0x000fe40001800000 */
[----:B------:R-:W-:-:S02]  /*1240*/  ISETP.GT.U32.AND P2, PT, R0, 0xc0, PT ;  /* 0x000000c00000780c */ /* 0x000fc40003f44070 */
[----:B------:R-:W-:Y:S02]  /*1250*/  ISETP.GT.U32.AND P3, PT, R0, 0xe0, PT ;  /* 0x000000e00000780c */ /* 0x000fe40003f64070 */
[----:B------:R-:W-:Y:S02]  /*1260*/  SEL R7, R7, RZ, P1 ;  /* 0x000000ff07077207 */ /* 0x000fe40000800000 */
[----:B------:R-:W-:Y:S02]  /*1270*/  IADD3 R2, PT, PT, R6, R2, R5 ;  /* 0x0000000206027210 */ /* 0x000fe40007ffe005 */
[----:B---3--:R-:W-:Y:S02]  /*1280*/  SEL R8, R8, RZ, P2 ;  /* 0x000000ff08087207 */ /* 0x008fe40001000000 */
[----:B------:R-:W-:Y:S02]  /*1290*/  SEL R9, R9, RZ, P3 ;  /* 0x000000ff09097207 */ /* 0x000fe40001800000 */
[----:B------:R-:W-:-:S04]  /*12a0*/  IADD3 R2, PT, PT, R8, R2, R7 ;  /* 0x0000000208027210 */ /* 0x000fc80007ffe007 */
[----:B0-----:R-:W-:Y:S01]  /*12b0*/  IADD3 R11, PT, PT, R2, R9, RZ ;  /* 0x00000009020b7210 */ /* 0x001fe20007ffe0ff */
[----:B------:R-:W-:Y:S06]  /*12c0*/  BRA `(.L_x_189) ;  /* 0x0000001000e87947 */ /* 0x000fec0003800000 */
.L_x_174:
[----:B------:R-:W0:Y:S01]  /*12d0*/  S2R R2, SR_TID.X ;  /* 0x0000000000027919 */ /* 0x000e220000002100 */
[----:B------:R-:W1:Y:S02]  /*12e0*/  LDCU.64 UR4, c[0x0][0x380] ;  /* 0x00007000ff0477ac */ /* 0x000e640008000a00 */
[----:B-1----:R-:W-:Y:S01]  /*12f0*/  MOV R5, UR5 ;  /* 0x0000000500057c02 */ /* 0x002fe20008000f00 */
[----:B------:R-:W-:Y:S01]  /*1300*/  IMAD.U32 R4, RZ, RZ, UR4 ;  /* 0x00000004ff047e24 */ /* 0x000fe2000f8e00ff */
[----:B0-----:R-:W-:-:S05]  /*1310*/  LEA R7, R3, R2, 0xc ;  /* 0x0000000203077211 */ /* 0x001fca00078e60ff */
[----:B------:R-:W-:-:S05]  /*1320*/  IMAD.WIDE.U32 R6, R7, 0x8, R4 ;  /* 0x0000000807067825 */ /* 0x000fca00078e0004 */
        /* <DEDUP_REMOVED lines=16> */
[----:B------:R-:W-:Y:S01]  /*1430*/  ISETP.GE.U32.AND P0, PT, R0, R11, PT ;  /* 0x0000000b0000720c */ /* 0x000fe20003f06070 */
        /* <DEDUP_REMOVED lines=17> */
[----:B------:R-:W-:Y:S01]  /*1550*/  VIADD R0, R8, 0xfffff000 ;  /* 0xfffff00008007836 */ /* 0x000fe20000000000 */
[----:B------:R-:W-:Y:S01]  /*1560*/  LEA R9, R3, R11, 0xc ;  /* 0x0000000b03097211 */ /* 0x000fe200078e60ff */
[----:B------:R-:W-:Y:S01]  /*1570*/  UMOV UR4, URZ ;  /* 0x000000ff00047c82 */ /* 0x000fe20008000000 */
[----:B------:R-:W-:Y:S02]  /*1580*/  LOP3.LUT R6, RZ, R2, RZ, 0x33, !PT ;  /* 0x00000002ff067212 */ /* 0x000fe400078e33ff */
[----:B------:R-:W-:Y:S02]  /*1590*/  ISETP.GT.U32.AND P0, PT, R9, R0, PT ;  /* 0x000000000900720c */ /* 0x000fe40003f04070 */
[----:B------:R-:W-:Y:S02]  /*15a0*/  IADD3 R6, PT, PT, -R11, R8, R6 ;  /* 0x000000080b067210 */ /* 0x000fe40007ffe106 */
[----:B------:R-:W-:Y:S02]  /*15b0*/  IADD3 R7, PT, PT, R9, 0x800, R2 ;  /* 0x0000080009077810 */ /* 0x000fe40007ffe002 */
[----:B------:R-:W-:Y:S01]  /*15c0*/  MOV R2, R9 ;  /* 0x0000000900027202 */ /* 0x000fe20000000f00 */
[----:B------:R-:W-:-:S06]  /*15d0*/  IMAD R6, R3, -0x1000, R6 ;  /* 0xfffff00003067824 */ /* 0x000fcc00078e0206 */
[----:B------:R-:W-:Y:S05]  /*15e0*/  @P0 BRA `(.L_x_191) ;  /* 0x0000000000bc0947 */ /* 0x000fea0003800000 */
[----:B------:R-:W0:Y:S08]  /*15f0*/  LDC R8, c[0x0][0x3a8] ;  /* 0x0000ea00ff087b82 */ /* 0x000e300000000800 */
[----:B------:R-:W1:Y:S02]  /*1600*/  LDC.64 R4, c[0x0][0x380] ;  /* 0x0000e000ff047b82 */ /* 0x000e640000000a00 */
.L_x_192:
[----:B------:R-:W2:Y:S02]  /*1610*/  S2R R10, SR_TID.X ;  /* 0x00000000000a7919 */ /* 0x000ea40000002100 */
[----:B--2---:R-:W-:-:S05]  /*1620*/  IADD3 R13, PT, PT, R10, R9, RZ ;  /* 0x000000090a0d7210 */ /* 0x004fca0007ffe0ff */
        /* <DEDUP_REMOVED lines=13> */
[----:B--2---:R-:W-:-:S03]  /*1700*/  IMAD R24, R24, R24, R23 ;  /* 0x0000001818187224 */ /* 0x004fc600078e0217 */
[----:B------:R-:W2:Y:S01]  /*1710*/  LDG.E R23, desc[UR6][R12.64+0x6000] ;  /* 0x006000060c177981 */ /* 0x000ea2000c1e1900 */
[----:B---3--:R-:W-:-:S03]  /*1720*/  IMAD R25, R25, R25, R24 ;  /* 0x0000001919197224 */ /* 0x008fc600078e0218 */
[----:B------:R-:W3:Y:S01]  /*1730*/  LDG.E R24, desc[UR6][R12.64+0x7800] ;  /* 0x007800060c187981 */ /* 0x000ee2000c1e1900 */
[----:B----4-:R-:W-:-:S03]  /*1740*/  IMAD R25, R22, R22, R25 ;  /* 0x0000001616197224 */ /* 0x010fc600078e0219 */
[----:B------:R-:W4:Y:S01]  /*1750*/  LDG.E R22, desc[UR6][R12.64+0x6800] ;  /* 0x006800060c167981 */ /* 0x000f22000c1e1900 */
[----:B-----5:R-:W-:-:S03]  /*1760*/  IMAD R25, R20, R20, R25 ;  /* 0x0000001414197224 */ /* 0x020fc600078e0219 */
[----:B------:R-:W5:Y:S01]  /*1770*/  LDG.E R20, desc[UR6][R12.64+0x7000] ;  /* 0x007000060c147981 */ /* 0x000f62000c1e1900 */
[----:B------:R-:W-:-:S04]  /*1780*/  IMAD R25, R10, R10, R25 ;  /* 0x0000000a0a197224 */ /* 0x000fc800078e0219 */
[----:B------:R-:W-:-:S04]  /*1790*/  IMAD R14, R14, R14, R25 ;  /* 0x0000000e0e0e7224 */ /* 0x000fc800078e0219 */
[----:B------:R-:W-:-:S04]  /*17a0*/  IMAD R15, R15, R15, R14 ;  /* 0x0000000f0f0f7224 */ /* 0x000fc800078e020e */
[----:B------:R-:W-:-:S04]  /*17b0*/  IMAD R16, R16, R16, R15 ;  /* 0x0000001010107224 */ /* 0x000fc800078e020f */
[----:B------:R-:W-:-:S04]  /*17c0*/  IMAD R17, R17, R17, R16 ;  /* 0x0000001111117224 */ /* 0x000fc800078e0210 */
[----:B------:R-:W-:Y:S02]  /*17d0*/  IMAD R18, R18, R18, R17 ;  /* 0x0000001212127224 */ /* 0x000fe400078e0211 */
[----:B0-----:R-:W-:Y:S02]  /*17e0*/  IMAD.IADD R10, R8, 0x1, -R9 ;  /* 0x00000001080a7824 */ /* 0x001fe400078e0a09 */
[----:B------:R-:W-:-:S03]  /*17f0*/  IMAD R18, R19, R19, R18 ;  /* 0x0000001313127224 */ /* 0x000fc600078e0212 */
[----:B------:R-:W-:Y:S01]  /*1800*/  ISETP.GE.U32.AND P0, PT, R10, R11, PT ;  /* 0x0000000b0a00720c */ /* 0x000fe20003f06070 */
[----:B------:R-:W-:-:S04]  /*1810*/  IMAD R18, R21, R21, R18 ;  /* 0x0000001515127224 */ /* 0x000fc800078e0212 */
[----:B--2---:R-:W-:-:S04]  /*1820*/  IMAD R23, R23, R23, R18 ;  /* 0x0000001717177224 */ /* 0x004fc800078e0212 */
[----:B----4-:R-:W-:-:S04]  /*1830*/  IMAD R23, R22, R22, R23 ;  /* 0x0000001616177224 */ /* 0x010fc800078e0217 */
[----:B-----5:R-:W-:-:S04]  /*1840*/  IMAD R23, R20, R20, R23 ;  /* 0x0000001414177224 */ /* 0x020fc800078e0217 */
[----:B---3--:R-:W-:Y:S01]  /*1850*/  IMAD R23, R24, R24, R23 ;  /* 0x0000001818177224 */ /* 0x008fe200078e0217 */
[----:B------:R-:W-:Y:S06]  /*1860*/  @!P0 BRA `(.L_x_190) ;  /* 0x0000000800d48947 */ /* 0x000fec0003800000 */
[C---:B------:R-:W-:Y:S01]  /*1870*/  IADD3 R9, PT, PT, R11.reuse, R9, RZ ;  /* 0x000000090b097210 */ /* 0x040fe20007ffe0ff */
[----:B------:R-:W-:Y:S01]  /*1880*/  UIADD3 UR4, UPT, UPT, UR4, 0x1, URZ ;  /* 0x0000000104047890 */ /* 0x000fe2000fffe0ff */
[----:B------:R-:W-:Y:S01]  /*1890*/  IADD3 R2, PT, PT, R11, R2, RZ ;  /* 0x000000020b027210 */ /* 0x000fe20007ffe0ff */
[----:B------:R-:W-:Y:S01]  /*18a0*/  IMAD.IADD R6, R6, 0x1, -R11 ;  /* 0x0000000106067824 */ /* 0x000fe200078e0a0b */
[----:B------:R-:W-:Y:S02]  /*18b0*/  ISETP.GT.U32.AND P0, PT, R9, R0, PT ;  /* 0x000000000900720c */ /* 0x000fe40003f04070 */
[----:B------:R-:W-:-:S11]  /*18c0*/  IADD3 R7, PT, PT, R11, R7, RZ ;  /* 0x000000070b077210 */ /* 0x000fd60007ffe0ff */
[----:B------:R-:W-:Y:S05]  /*18d0*/  @!P0 BRA `(.L_x_192) ;  /* 0xfffffffc004c8947 */ /* 0x000fea000383ffff */
.L_x_191:
[----:B------:R-:W0:Y:S01]  /*18e0*/  S2R R13, SR_TID.X ;  /* 0x00000000000d7919 */ /* 0x000e220000002100 */
[----:B------:R-:W-:Y:S01]  /*18f0*/  IADD3 R0, PT, PT, -R9, R8, RZ ;  /* 0x0000000809007210 */ /* 0x000fe20007ffe1ff */
[----:B------:R-:W-:Y:S03]  /*1900*/  BSSY.RECONVERGENT B1, `(.L_x_190) ;  /* 0x00000ab000017945 */ /* 0x000fe60003800200 */
[----:B0-----:R-:W-:-:S04]  /*1910*/  ISETP.GE.AND P0, PT, R13, R0, PT ;  /* 0x000000000d00720c */ /* 0x001fc80003f06270 */
[----:B------:R-:W-:-:S13]  /*1920*/  ISETP.GE.U32.OR P0, PT, R9, R8, P0 ;  /* 0x000000080900720c */ /* 0x000fda0000706470 */
[----:B------:R-:W-:Y:S05]  /*1930*/  @P0 BRA `(.L_x_193) ;  /* 0x00000008009c0947 */ /* 0x000fea0003800000 */
[----:B------:R-:W0:Y:S01]  /*1940*/  LDC R10, c[0x0][0x3ac] ;  /* 0x0000eb00ff0a7b82 */ /* 0x000e220000000800 */
[----:B------:R-:W-:Y:S01]  /*1950*/  LOP3.LUT R11, RZ, R13, RZ, 0x33, !PT ;  /* 0x0000000dff0b7212 */ /* 0x000fe200078e33ff */
[----:B------:R-:W-:Y:S06]  /*1960*/  BSSY.RECONVERGENT B2, `(.L_x_194) ;  /* 0x0000057000027945 */ /* 0x000fec0003800200 */
[----:B------:R-:W1:Y:S01]  /*1970*/  LDC R0, c[0x0][0x3ac] ;  /* 0x0000eb00ff007b82 */ /* 0x000e620000000800 */
[----:B0-----:R-:W-:-:S05]  /*1980*/  IMAD.SHL.U32 R10, R10, 0x1000, RZ ;  /* 0x000010000a0a7824 */ /* 0x001fca00078e00ff */
[----:B------:R-:W-:-:S04]  /*1990*/  LEA R10, R3, R10, 0xc ;  /* 0x0000000a030a7211 */ /* 0x000fc800078e60ff */
[----:B------:R-:W-:Y:S01]  /*19a0*/  IADD3 R8, PT, PT, -R10, R8, R11 ;  /* 0x000000080a087210 */ /* 0x000fe20007ffe10b */
[----:B-1----:R-:W-:Y:S01]  /*19b0*/  IMAD R11, R0, UR4, RZ ;  /* 0x00000004000b7c24 */ /* 0x002fe2000f8e02ff */
[----:B------:R-:W-:-:S03]  /*19c0*/  MOV R0, R13 ;  /* 0x0000000d00007202 */ /* 0x000fc60000000f00 */
[----:B------:R-:W-:-:S05]  /*19d0*/  IMAD R8, R11, -0x1000, R8 ;  /* 0xfffff0000b087824 */ /* 0x000fca00078e0208 */
[C---:B------:R-:W-:Y:S02]  /*19e0*/  ISETP.GE.U32.AND P0, PT, R8.reuse, 0xf00, PT ;  /* 0x00000f000800780c */ /* 0x040fe40003f06070 */
[----:B------:R-:W-:-:S04]  /*19f0*/  LEA.HI R8, R8, 0x1, RZ, 0x18 ;  /* 0x0000000108087811 */ /* 0x000fc800078fc0ff */
[----:B------:R-:W-:-:S07]  /*1a00*/  LOP3.LUT R10, R8, 0xf, RZ, 0xc0, !PT ;  /* 0x0000000f080a7812 */ /* 0x000fce00078ec0ff */
[----:B------:R-:W-:Y:S05]  /*1a10*/  @!P0 BRA `(.L_x_195) ;  /* 0x00000004002c8947 */ /* 0x000fea0003800000 */
[----:B------:R-:W-:Y:S01]  /*1a20*/  LEA.HI R0, R6, 0x1, RZ, 0x18 ;  /* 0x0000000106007811 */ /* 0x000fe200078fc0ff */
[----:B------:R-:W-:Y:S01]  /*1a30*/  BSSY.RECONVERGENT B3, `(.L_x_196) ;  /* 0x0000048000037945 */ /* 0x000fe20003800200 */
[----:B------:R-:W-:Y:S02]  /*1a40*/  LOP3.LUT R11, R13, 0x800, RZ, 0xfc, !PT ;  /* 0x000008000d0b7812 */ /* 0x000fe400078efcff */
[----:B------:R-:W-:-:S05]  /*1a50*/  LOP3.LUT R0, R0, 0x1fffff0, RZ, 0xc0, !PT ;  /* 0x01fffff000007812 */ /* 0x000fca00078ec0ff */
[----:B------:R-:W-:-:S07]  /*1a60*/  IMAD.MOV R0, RZ, RZ, -R0 ;  /* 0x000000ffff007224 */ /* 0x000fce00078e0a00 */
.L_x_197:
[C---:B------:R-:W-:Y:S02]  /*1a70*/  IADD3 R19, PT, PT, R7.reuse, -0x800, RZ ;  /* 0xfffff80007137810 */ /* 0x040fe40007ffe0ff */
[----:B------:R-:W-:-:S03]  /*1a80*/  IADD3 R21, PT, PT, R7, -0x700, RZ ;  /* 0xfffff90007157810 */ /* 0x000fc60007ffe0ff */
[----:B------:R-:W-:-:S05]  /*1a90*/  IMAD.WIDE.U32 R18, R19, 0x8, R4 ;  /* 0x0000000813127825 */ /* 0x000fca00078e0004 */
[----:B------:R0:W2:Y:S01]  /*1aa0*/  LDG.E R22, desc[UR6][R18.64] ;  /* 0x0000000612167981 */ /* 0x0000a2000c1e1900 */
[----:B------:R-:W-:Y:S02]  /*1ab0*/  VIADD R15, R7, 0xfffffa00 ;  /* 0xfffffa00070f7836 */ /* 0x000fe40000000000 */
[----:B------:R-:W-:-:S04]  /*1ac0*/  IMAD.WIDE.U32 R20, R21, 0x8, R4 ;  /* 0x0000000815147825 */ /* 0x000fc800078e0004 */
[----:B------:R-:W-:Y:S01]  /*1ad0*/  IMAD.WIDE.U32 R14, R15, 0x8, R4 ;  /* 0x000000080f0e7825 */ /* 0x000fe200078e0004 */
[----:B------:R1:W3:Y:S04]  /*1ae0*/  LDG.E R17, desc[UR6][R20.64] ;  /* 0x0000000614117981 */ /* 0x0002e8000c1e1900 */
[----:B------:R4:W5:Y:S01]  /*1af0*/  LDG.E R16, desc[UR6][R14.64] ;  /* 0x000000060e107981 */ /* 0x000962000c1e1900 */
[C---:B------:R-:W-:Y:S01]  /*1b00*/  IADD3 R13, PT, PT, R7.reuse, -0x500, RZ ;  /* 0xfffffb00070d7810 */ /* 0x040fe20007ffe0ff */
[C---:B------:R-:W-:Y:S01]  /*1b10*/  VIADD R25, R7.reuse, 0xfffffd00 ;  /* 0xfffffd0007197836 */ /* 0x040fe20000000000 */
[----:B------:R-:W-:-:S03]  /*1b20*/  IADD3 R29, PT, PT, R7, -0x400, RZ ;  /* 0xfffffc00071d7810 */ /* 0x000fc60007ffe0ff */
[----:B------:R-:W-:Y:S01]  /*1b30*/  IMAD.WIDE.U32 R12, R13, 0x8, R4 ;  /* 0x000000080d0c7825 */ /* 0x000fe200078e0004 */
[----:B------:R-:W-:-:S03]  /*1b40*/  IADD3 R27, PT, PT, R7, -0x200, RZ ;  /* 0xfffffe00071b7810 */ /* 0x000fc60007ffe0ff */
[--C-:B------:R-:W-:Y:S02]  /*1b50*/  IMAD.WIDE.U32 R28, R29, 0x8, R4.reuse ;  /* 0x000000081d1c7825 */ /* 0x100fe400078e0004 */
[----:B------:R-:W5:Y:S02]  /*1b60*/  LDG.E R12, desc[UR6][R12.64] ;  /* 0x000000060c0c7981 */ /* 0x000f64000c1e1900 */
[----:B0-----:R-:W-:Y:S01]  /*1b70*/  IMAD.WIDE.U32 R18, R25, 0x8, R4 ;  /* 0x0000000819127825 */ /* 0x001fe200078e0004 */
[----:B------:R-:W-:-:S03]  /*1b80*/  IADD3 R26, PT, PT, R7, -0x100, RZ ;  /* 0xffffff00071a7810 */ /* 0x000fc60007ffe0ff */
[--C-:B-1----:R-:W-:Y:S02]  /*1b90*/  IMAD.WIDE.U32 R20, R27, 0x8, R4.reuse ;  /* 0x000000081b147825 */ /* 0x102fe400078e0004 */
[----:B------:R-:W5:Y:S04]  /*1ba0*/  LDG.E R18, desc[UR6][R18.64] ;  /* 0x0000000612127981 */ /* 0x000f68000c1e1900 */
[----:B------:R0:W5:Y:S01]  /*1bb0*/  LDG.E R13, desc[UR6][R28.64] ;  /* 0x000000061c0d7981 */ /* 0x000162000c1e1900 */
[----:B----4-:R-:W-:-:S03]  /*1bc0*/  IMAD.WIDE.U32 R14, R26, 0x8, R4 ;  /* 0x000000081a0e7825 */ /* 0x010fc600078e0004 */
[----:B------:R1:W4:Y:S01]  /*1bd0*/  LDG.E R27, desc[UR6][R20.64] ;  /* 0x00000006141b7981 */ /* 0x000322000c1e1900 */
[----:B------:R-:W-:-:S03]  /*1be0*/  IMAD.WIDE.U32 R24, R7, 0x8, R4 ;  /* 0x0000000807187825 */ /* 0x000fc600078e0004 */
[----:B------:R1:W4:Y:S01]  /*1bf0*/  LDG.E R26, desc[UR6][R14.64] ;  /* 0x000000060e1a7981 */ /* 0x000322000c1e1900 */
[----:B0-----:R-:W-:-:S03]  /*1c00*/  VIADD R29, R7, 0x100 ;  /* 0x00000100071d7836 */ /* 0x001fc60000000000 */
[----:B------:R0:W4:Y:S01]  /*1c10*/  LDG.E R19, desc[UR6][R24.64] ;  /* 0x0000000618137981 */ /* 0x000122000c1e1900 */
[----:B-1----:R-:W-:Y:S01]  /*1c20*/  IADD3 R21, PT, PT, R7, 0x200, RZ ;  /* 0x0000020007157810 */ /* 0x002fe20007ffe0ff */
[----:B------:R-:W-:-:S04]  /*1c30*/  IMAD.WIDE.U32 R28, R29, 0x8, R4 ;  /* 0x000000081d1c7825 */ /* 0x000fc800078e0004 */
[C---:B------:R-:W-:Y:S02]  /*1c40*/  VIADD R15, R7.reuse, 0x400 ;  /* 0x00000400070f7836 */ /* 0x040fe40000000000 */
[----:B------:R-:W4:Y:S01]  /*1c50*/  LDG.E R28, desc[UR6][R28.64] ;  /* 0x000000061c1c7981 */ /* 0x000f22000c1e1900 */
[----:B0-----:R-:W-:Y:S01]  /*1c60*/  IADD3 R25, PT, PT, R7, 0x500, RZ ;  /* 0x0000050007197810 */ /* 0x001fe20007ffe0ff */
[----:B--2---:R-:W-:Y:S02]  /*1c70*/  IMAD R14, R22, R22, R23 ;  /* 0x00000016160e7224 */ /* 0x004fe400078e0217 */
[----:B------:R-:W-:Y:S01]  /*1c80*/  IMAD.WIDE.U32 R22, R21, 0x8, R4 ;  /* 0x0000000815167825 */ /* 0x000fe200078e0004 */
[----:B------:R-:W-:-:S04]  /*1c90*/  IADD3 R21, PT, PT, R7, 0x300, RZ ;  /* 0x0000030007157810 */ /* 0x000fc80007ffe0ff */
[----:B------:R-:W2:Y:S01]  /*1ca0*/  LDG.E R29, desc[UR6][R22.64] ;  /* 0x00000006161d7981 */ /* 0x000ea2000c1e1900 */
[----:B------:R-:W-:-:S04]  /*1cb0*/  IMAD.WIDE.U32 R20, R21, 0x8, R4 ;  /* 0x0000000815147825 */ /* 0x000fc800078e0004 */
[----:B---3--:R-:W-:Y:S02]  /*1cc0*/  IMAD R17, R17, R17, R14 ;  /* 0x0000001111117224 */ /* 0x008fe400078e020e */
[----:B------:R5:W3:Y:S01]  /*1cd0*/  LDG.E R20, desc[UR6][R20.64] ;  /* 0x0000000614147981 */ /* 0x000ae2000c1e1900 */
[----:B------:R-:W-:-:S06]  /*1ce0*/  IMAD.WIDE.U32 R14, R15, 0x8, R4 ;  /* 0x000000080f0e7825 */ /* 0x000fcc00078e0004 */
[----:B------:R-:W3:Y:S01]  /*1cf0*/  LDG.E R14, desc[UR6][R14.64] ;  /* 0x000000060e0e7981 */ /* 0x000ee2000c1e1900 */
[----:B-----5:R-:W-:Y:S02]  /*1d00*/  IMAD R21, R16, R16, R17 ;  /* 0x0000001010157224 */ /* 0x020fe400078e0211 */
[----:B------:R-:W-:Y:S01]  /*1d10*/  IMAD.WIDE.U32 R16, R25, 0x8, R4 ;  /* 0x0000000819107825 */ /* 0x000fe200078e0004 */
[----:B------:R-:W-:-:S05]  /*1d20*/  IADD3 R25, PT, PT, R7, 0x600, RZ ;  /* 0x0000060007197810 */ /* 0x000fca0007ffe0ff */
[--C-:B------:R-:W-:Y:S01]  /*1d30*/  IMAD.WIDE.U32 R22, R25, 0x8, R4.reuse ;  /* 0x0000000819167825 */ /* 0x100fe200078e0004 */
[----:B------:R-:W5:Y:S03]  /*1d40*/  LDG.E R16, desc[UR6][R16.64] ;  /* 0x0000000610107981 */ /* 0x000f66000c1e1900 */
[----:B------:R-:W-:Y:S02]  /*1d50*/  VIADD R25, R7, 0x700 ;  /* 0x0000070007197836 */ /* 0x000fe40000000000 */
[----:B------:R-:W5:Y:S02]  /*1d60*/  LDG.E R22, desc[UR6][R22.64] ;  /* 0x0000000616167981 */ /* 0x000f64000c1e1900 */
[----:B------:R-:W-:-:S06]  /*1d70*/  IMAD.WIDE.U32 R24, R25, 0x8, R4 ;  /* 0x0000000819187825 */ /* 0x000fcc00078e0004 */
[----:B------:R-:W5:Y:S01]  /*1d80*/  LDG.E R24, desc[UR6][R24.64] ;  /* 0x0000000618187981 */ /* 0x000f62000c1e1900 */
[----:B------:R-:W-:-:S04]  /*1d90*/  IMAD R12, R12, R12, R21 ;  /* 0x0000000c0c0c7224 */ /* 0x000fc800078e0215 */
[----:B------:R-:W-:-:S04]  /*1da0*/  IMAD R13, R13, R13, R12 ;  /* 0x0000000d0d0d7224 */ /* 0x000fc800078e020c */
[----:B------:R-:W-:-:S04]  /*1db0*/  IMAD R18, R18, R18, R13 ;  /* 0x0000001212127224 */ /* 0x000fc800078e020d */
[----:B----4-:R-:W-:-:S04]  /*1dc0*/  IMAD R27, R27, R27, R18 ;  /* 0x0000001b1b1b7224 */ /* 0x010fc800078e0212 */
[----:B------:R-:W-:-:S04]  /*1dd0*/  IMAD R26, R26, R26, R27 ;  /* 0x0000001a1a1a7224 */ /* 0x000fc800078e021b */
[----:B------:R-:W-:-:S04]  /*1de0*/  IMAD R19, R19, R19, R26 ;  /* 0x0000001313137224 */ /* 0x000fc800078e021a */
[----:B------:R-:W-:Y:S01]  /*1df0*/  IMAD R28, R28, R28, R19 ;  /* 0x0000001c1c1c7224 */ /* 0x000fe200078e0213 */
[----:B------:R-:W-:-:S04]  /*1e00*/  IADD3 R0, PT, PT, R0, 0x10, RZ ;  /* 0x0000001000007810 */ /* 0x000fc80007ffe0ff */
[----:B------:R-:W-:Y:S01]  /*1e10*/  ISETP.NE.AND P0, PT, R0, RZ, PT ;  /* 0x000000ff0000720c */ /* 0x000fe20003f05270 */
[----:B------:R-:W-:Y:S01]  /*1e20*/  VIADD R7, R7, 0x1000 ;  /* 0x0000100007077836 */ /* 0x000fe20000000000 */
[----:B------:R-:W-:Y:S01]  /*1e30*/  IADD3 R11, PT, PT, R11, 0x1000, RZ ;  /* 0x000010000b0b7810 */ /* 0x000fe20007ffe0ff */
[----:B--2---:R-:W-:-:S04]  /*1e40*/  IMAD R29, R29, R29, R28 ;  /* 0x0000001d1d1d7224 */ /* 0x004fc800078e021c */
[----:B---3--:R-:W-:-:S04]  /*1e50*/  IMAD R29, R20, R20, R29 ;  /* 0x00000014141d7224 */ /* 0x008fc800078e021d */
[----:B------:R-:W-:-:S04]  /*1e60*/  IMAD R29, R14, R14, R29 ;  /* 0x0000000e0e1d7224 */ /* 0x000fc800078e021d */
[----:B-----5:R-:W-:-:S04]  /*1e70*/  IMAD R29, R16, R16, R29 ;  /* 0x00000010101d7224 */ /* 0x020fc800078e021d */
[----:B------:R-:W-:-:S04]  /*1e80*/  IMAD R29, R22, R22, R29 ;  /* 0x00000016161d7224 */ /* 0x000fc800078e021d */
[----:B------:R-:W-:Y:S01]  /*1e90*/  IMAD R23, R24, R24, R29 ;  /* 0x0000001818177224 */ /* 0x000fe200078e021d */
[----:B------:R-:W-:Y:S06]  /*1ea0*/  @P0 BRA `(.L_x_197) ;  /* 0xfffffff800f00947 */ /* 0x000fec000383ffff */
[----:B------:R-:W-:Y:S05]  /*1eb0*/  BSYNC.RECONVERGENT B3 ;  /* 0x0000000000037941 */ /* 0x000fea0003800200 */
.L_x_196:
[----:B------:R-:W-:-:S07]  /*1ec0*/  IADD3 R0, PT, PT, R11, -0x800, RZ ;  /* 0xfffff8000b007810 */ /* 0x000fce0007ffe0ff */
.L_x_195:
[----:B------:R-:W-:Y:S05]  /*1ed0*/  BSYNC.RECONVERGENT B2 ;  /* 0x0000000000027941 */ /* 0x000fea0003800200 */
.L_x_194:
[----:B------:R-:W-:-:S13]  /*1ee0*/  ISETP.NE.AND P0, PT, R10, RZ, PT ;  /* 0x000000ff0a00720c */ /* 0x000fda0003f05270 */
[----:B------:R-:W-:Y:S05]  /*1ef0*/  @!P0 BRA `(.L_x_193) ;  /* 0x00000004002c8947 */ /* 0x000fea0003800000 */
[----:B------:R-:W-:Y:S01]  /*1f00*/  ISETP.GE.U32.AND P0, PT, R10, 0x8, PT ;  /* 0x000000080a00780c */ /* 0x000fe20003f06070 */
[----:B------:R-:W-:Y:S01]  /*1f10*/  BSSY.RECONVERGENT B2, `(.L_x_198) ;  /* 0x0000025000027945 */ /* 0x000fe20003800200 */
[----:B------:R-:W-:-:S04]  /*1f20*/  LOP3.LUT R25, R8, 0x7, RZ, 0xc0, !PT ;  /* 0x0000000708197812 */ /* 0x000fc800078ec0ff */
[----:B------:R-:W-:-:S07]  /*1f30*/  ISETP.NE.AND P1, PT, R25, RZ, PT ;  /* 0x000000ff1900720c */ /* 0x000fce0003f25270 */
[----:B------:R-:W-:Y:S06]  /*1f40*/  @!P0 BRA `(.L_x_199) ;  /* 0x0000000000848947 */ /* 0x000fec0003800000 */
[----:B------:R-:W-:-:S04]  /*1f50*/  IADD3 R7, PT, PT, R0, R9, RZ ;  /* 0x0000000900077210 */ /* 0x000fc80007ffe0ff */
[C---:B------:R-:W-:Y:S01]  /*1f60*/  IADD3 R17, PT, PT, R7.reuse, 0x200, RZ ;  /* 0x0000020007117810 */ /* 0x040fe20007ffe0ff */
[C---:B------:R-:W-:Y:S02]  /*1f70*/  VIADD R19, R7.reuse, 0x100 ;  /* 0x0000010007137836 */ /* 0x040fe40000000000 */
[C---:B------:R-:W-:Y:S01]  /*1f80*/  IMAD.WIDE.U32 R14, R7.reuse, 0x8, R4 ;  /* 0x00000008070e7825 */ /* 0x040fe200078e0004 */
[----:B------:R-:W-:-:S03]  /*1f90*/  IADD3 R11, PT, PT, R7, 0x300, RZ ;  /* 0x00000300070b7810 */ /* 0x000fc60007ffe0ff */
[--C-:B------:R-:W-:Y:S01]  /*1fa0*/  IMAD.WIDE.U32 R18, R19, 0x8, R4.reuse ;  /* 0x0000000813127825 */ /* 0x100fe200078e0004 */
[----:B------:R0:W2:Y:S03]  /*1fb0*/  LDG.E R22, desc[UR6][R14.64] ;  /* 0x000000060e167981 */ /* 0x0000a6000c1e1900 */
[--C-:B------:R-:W-:Y:S01]  /*1fc0*/  IMAD.WIDE.U32 R16, R17, 0x8, R4.reuse ;  /* 0x0000000811107825 */ /* 0x100fe200078e0004 */
[----:B------:R1:W3:Y:S03]  /*1fd0*/  LDG.E R24, desc[UR6][R18.64] ;  /* 0x0000000612187981 */ /* 0x0002e6000c1e1900 */
[----:B------:R-:W-:Y:S02]  /*1fe0*/  VIADD R13, R7, 0x400 ;  /* 0x00000400070d7836 */ /* 0x000fe40000000000 */
[----:B------:R-:W-:Y:S01]  /*1ff0*/  IMAD.WIDE.U32 R10, R11, 0x8, R4 ;  /* 0x000000080b0a7825 */ /* 0x000fe200078e0004 */
[----:B------:R-:W4:Y:S01]  /*2000*/  LDG.E R16, desc[UR6][R16.64] ;  /* 0x0000000610107981 */ /* 0x000f22000c1e1900 */
[----:B------:R-:W-:-:S02]  /*2010*/  IADD3 R21, PT, PT, R7, 0x500, RZ ;  /* 0x0000050007157810 */ /* 0x000fc40007ffe0ff */
[--C-:B------:R-:W-:Y:S01]  /*2020*/  IMAD.WIDE.U32 R12, R13, 0x8, R4.reuse ;  /* 0x000000080d0c7825 */ /* 0x100fe200078e0004 */
[----:B------:R-:W-:Y:S01]  /*2030*/  IADD3 R27, PT, PT, R7, 0x600, RZ ;  /* 0x00000600071b7810 */ /* 0x000fe20007ffe0ff */
[----:B------:R-:W5:Y:S02]  /*2040*/  LDG.E R10, desc[UR6][R10.64] ;  /* 0x000000060a0a7981 */ /* 0x000f64000c1e1900 */
[--C-:B0-----:R-:W-:Y:S02]  /*2050*/  IMAD.WIDE.U32 R14, R21, 0x8, R4.reuse ;  /* 0x00000008150e7825 */ /* 0x101fe400078e0004 */
[----:B------:R-:W5:Y:S02]  /*2060*/  LDG.E R12, desc[UR6][R12.64] ;  /* 0x000000060c0c7981 */ /* 0x000f64000c1e1900 */
[----:B------:R-:W-:Y:S02]  /*2070*/  VIADD R21, R7, 0x700 ;  /* 0x0000070007157836 */ /* 0x000fe40000000000 */
[--C-:B-1----:R-:W-:Y:S01]  /*2080*/  IMAD.WIDE.U32 R18, R27, 0x8, R4.reuse ;  /* 0x000000081b127825 */ /* 0x102fe200078e0004 */
[----:B------:R-:W5:Y:S03]  /*2090*/  LDG.E R14, desc[UR6][R14.64] ;  /* 0x000000060e0e7981 */ /* 0x000f66000c1e1900 */
        /* <DEDUP_REMOVED lines=12> */
.L_x_199:
[----:B------:R-:W-:Y:S05]  /*2160*/  BSYNC.RECONVERGENT B2 ;  /* 0x0000000000027941 */ /* 0x000fea0003800200 */
.L_x_198:
[----:B------:R-:W-:Y:S05]  /*2170*/  @!P1 BRA `(.L_x_193) ;  /* 0x00000000008c9947 */ /* 0x000fea0003800000 */
[----:B------:R-:W-:Y:S01]  /*2180*/  ISETP.GE.U32.AND P0, PT, R25, 0x4, PT ;  /* 0x000000041900780c */ /* 0x000fe20003f06070 */
[----:B------:R-:W-:Y:S01]  /*2190*/  BSSY.RECONVERGENT B2, `(.L_x_200) ;  /* 0x0000014000027945 */ /* 0x000fe20003800200 */
[----:B------:R-:W-:-:S11]  /*21a0*/  LOP3.LUT P1, RZ, R8, 0x3, RZ, 0xc0, !PT ;  /* 0x0000000308ff7812 */ /* 0x000fd6000782c0ff */
[----:B------:R-:W-:Y:S05]  /*21b0*/  @!P0 BRA `(.L_x_201) ;  /* 0x0000000000448947 */ /* 0x000fea0003800000 */
[----:B------:R-:W-:-:S04]  /*21c0*/  IADD3 R7, PT, PT, R0, R9, RZ ;  /* 0x0000000900077210 */ /* 0x000fc80007ffe0ff */
[C---:B------:R-:W-:Y:S01]  /*21d0*/  IADD3 R13, PT, PT, R7.reuse, 0x200, RZ ;  /* 0x00000200070d7810 */ /* 0x040fe20007ffe0ff */
[C---:B------:R-:W-:Y:S02]  /*21e0*/  VIADD R11, R7.reuse, 0x100 ;  /* 0x00000100070b7836 */ /* 0x040fe40000000000 */
[C---:B------:R-:W-:Y:S01]  /*21f0*/  IMAD.WIDE.U32 R8, R7.reuse, 0x8, R4 ;  /* 0x0000000807087825 */ /* 0x040fe200078e0004 */
[----:B------:R-:W-:-:S03]  /*2200*/  IADD3 R15, PT, PT, R7, 0x300, RZ ;  /* 0x00000300070f7810 */ /* 0x000fc60007ffe0ff */
[--C-:B------:R-:W-:Y:S02]  /*2210*/  IMAD.WIDE.U32 R10, R11, 0x8, R4.reuse ;  /* 0x000000080b0a7825 */ /* 0x100fe400078e0004 */
[----:B------:R-:W2:Y:S02]  /*2220*/  LDG.E R8, desc[UR6][R8.64] ;  /* 0x0000000608087981 */ /* 0x000ea4000c1e1900 */
[--C-:B------:R-:W-:Y:S02]  /*2230*/  IMAD.WIDE.U32 R12, R13, 0x8, R4.reuse ;  /* 0x000000080d0c7825 */ /* 0x100fe400078e0004 */
[----:B------:R-:W3:Y:S02]  /*2240*/  LDG.E R10, desc[UR6][R10.64] ;  /* 0x000000060a0a7981 */ /* 0x000ee4000c1e1900 */
[----:B------:R-:W-:Y:S02]  /*2250*/  IMAD.WIDE.U32 R14, R15, 0x8, R4 ;  /* 0x000000080f0e7825 */ /* 0x000fe400078e0004 */
[----:B------:R-:W4:Y:S04]  /*2260*/  LDG.E R12, desc[UR6][R12.64] ;  /* 0x000000060c0c7981 */ /* 0x000f28000c1e1900 */
[----:B------:R-:W5:Y:S01]  /*2270*/  LDG.E R14, desc[UR6][R14.64] ;  /* 0x000000060e0e7981 */ /* 0x000f62000c1e1900 */
[----:B------:R-:W-:-:S02]  /*2280*/  VIADD R0, R0, 0x400 ;  /* 0x0000040000007836 */ /* 0x000fc40000000000 */
[----:B--2---:R-:W-:-:S04]  /*2290*/  IMAD R23, R8, R8, R23 ;  /* 0x0000000808177224 */ /* 0x004fc800078e0217 */
[----:B---3--:R-:W-:-:S04]  /*22a0*/  IMAD R23, R10, R10, R23 ;  /* 0x0000000a0a177224 */ /* 0x008fc800078e0217 */
[----:B----4-:R-:W-:-:S04]  /*22b0*/  IMAD R23, R12, R12, R23 ;  /* 0x0000000c0c177224 */ /* 0x010fc800078e0217 */
[----:B-----5:R-:W-:-:S07]  /*22c0*/  IMAD R23, R14, R14, R23 ;  /* 0x0000000e0e177224 */ /* 0x020fce00078e0217 */
.L_x_201:
[----:B------:R-:W-:Y:S05]  /*22d0*/  BSYNC.RECONVERGENT B2 ;  /* 0x0000000000027941 */ /* 0x000fea0003800200 */
.L_x_200:
[----:B------:R-:W-:Y:S05]  /*22e0*/  @!P1 BRA `(.L_x_193) ;  /* 0x0000000000309947 */ /* 0x000fea0003800000 */
[----:B------:R-:W-:Y:S02]  /*22f0*/  LOP3.LUT R6, R6, 0xffff, RZ, 0xc0, !PT ;  /* 0x0000ffff06067812 */ /* 0x000fe400078ec0ff */
[----:B------:R-:W-:Y:S02]  /*2300*/  IADD3 R9, PT, PT, R0, R2, RZ ;  /* 0x0000000200097210 */ /* 0x000fe40007ffe0ff */
[----:B------:R-:W-:-:S04]  /*2310*/  LEA.HI R6, R6, 0x1, RZ, 0x18 ;  /* 0x0000000106067811 */ /* 0x000fc800078fc0ff */
[----:B------:R-:W-:-:S04]  /*2320*/  LOP3.LUT R6, R6, 0x3, RZ, 0xc0, !PT ;  /* 0x0000000306067812 */ /* 0x000fc800078ec0ff */
[----:B------:R-:W-:-:S07]  /*2330*/  IADD3 R0, PT, PT, -R6, RZ, RZ ;  /* 0x000000ff06007210 */ /* 0x000fce0007ffe1ff */
.L_x_202:
[----:B------:R-:W-:-:S06]  /*2340*/  IMAD.WIDE.U32 R6, R9, 0x8, R4 ;  /* 0x0000000809067825 */ /* 0x000fcc00078e0004 */
[----:B------:R-:W2:Y:S01]  /*2350*/  LDG.E R6, desc[UR6][R6.64] ;  /* 0x0000000606067981 */ /* 0x000ea2000c1e1900 */
[----:B------:R-:W-:Y:S01]  /*2360*/  VIADD R0, R0, 0x1 ;  /* 0x0000000100007836 */ /* 0x000fe20000000000 */
[----:B------:R-:W-:-:S04]  /*2370*/  IADD3 R9, PT, PT, R9, 0x100, RZ ;  /* 0x0000010009097810 */ /* 0x000fc80007ffe0ff */
[----:B------:R-:W-:Y:S01]  /*2380*/  ISETP.NE.AND P0, PT, R0, RZ, PT ;  /* 0x000000ff0000720c */ /* 0x000fe20003f05270 */
[----:B--2---:R-:W-:-:S12]  /*2390*/  IMAD R23, R6, R6, R23 ;  /* 0x0000000606177224 */ /* 0x004fd800078e0217 */
[----:B------:R-:W-:Y:S05]  /*23a0*/  @P0 BRA `(.L_x_202) ;  /* 0xfffffffc00e40947 */ /* 0x000fea000383ffff */
.L_x_193:
[----:B------:R-:W-:Y:S05]  /*23b0*/  BSYNC.RECONVERGENT B1 ;  /* 0x0000000000017941 */ /* 0x000fea0003800200 */
.L_x_190:
[----:B------:R-:W0:Y:S01]  /*23c0*/  S2R R9, SR_LANEID ;  /* 0x0000000000097919 */ /* 0x000e220000000000 */
[----:B------:R-:W1:Y:S01]  /*23d0*/  SHFL.DOWN PT, R0, R23, 0x1, 0x1f ;  /* 0x08201f0017007f89 */ /* 0x000e6200000e0000 */
[----:B------:R-:W2:Y:S01]  /*23e0*/  S2R R8, SR_TID.X ;  /* 0x0000000000087919 */ /* 0x000ea20000002100 */
[C---:B0-----:R-:W-:Y:S02]  /*23f0*/  ISETP.GT.AND P0, PT, R9.reuse, 0x1e, PT ;  /* 0x0000001e0900780c */ /* 0x041fe40003f04270 */
[C---:B------:R-:W-:Y:S02]  /*2400*/  ISETP.NE.AND P1, PT, R9.reuse, RZ, PT ;  /* 0x000000ff0900720c */ /* 0x040fe40003f25270 */
[----:B-1----:R-:W-:Y:S02]  /*2410*/  SEL R0, R0, RZ, !P0 ;  /* 0x000000ff00007207 */ /* 0x002fe40004000000 */
[----:B------:R-:W-:Y:S02]  /*2420*/  ISETP.GT.AND P0, PT, R9, 0x1d, PT ;  /* 0x0000001d0900780c */ /* 0x000fe40003f04270 */
[----:B------:R-:W-:-:S05]  /*2430*/  IADD3 R0, PT, PT, R0, R23, RZ ;  /* 0x0000001700007210 */ /* 0x000fca0007ffe0ff */
[----:B------:R-:W0:Y:S02]  /*2440*/  SHFL.DOWN PT, R2, R0, 0x2, 0x1f ;  /* 0x08401f0000027f89 */ /* 0x000e2400000e0000 */
[----:B------:R-:W1:Y:S01]  /*2450*/  @!P1 S2R R6, SR_CgaCtaId ;  /* 0x0000000000069919 */ /* 0x000e620000008800 */
[----:B0-----:R-:W-:Y:S02]  /*2460*/  SEL R5, R2, RZ, !P0 ;  /* 0x000000ff02057207 */ /* 0x001fe40004000000 */
[----:B------:R-:W-:-:S03]  /*2470*/  ISETP.GT.AND P0, PT, R9, 0x1b, PT ;  /* 0x0000001b0900780c */ /* 0x000fc60003f04270 */
[----:B------:R-:W-:-:S05]  /*2480*/  IMAD.IADD R5, R0, 0x1, R5 ;  /* 0x0000000100057824 */ /* 0x000fca00078e0205 */
[----:B------:R-:W0:Y:S02]  /*2490*/  SHFL.DOWN PT, R2, R5, 0x4, 0x1f ;  /* 0x08801f0005027f89 */ /* 0x000e2400000e0000 */
[----:B0-----:R-:W-:Y:S02]  /*24a0*/  SEL R2, R2, RZ, !P0 ;  /* 0x000000ff02027207 */ /* 0x001fe40004000000 */
[----:B------:R-:W-:Y:S02]  /*24b0*/  ISETP.GT.AND P0, PT, R9, 0x17, PT ;  /* 0x000000170900780c */ /* 0x000fe40003f04270 */
[----:B------:R-:W-:Y:S02]  /*24c0*/  IADD3 R2, PT, PT, R5, R2, RZ ;  /* 0x0000000205027210 */ /* 0x000fe40007ffe0ff */
[----:B------:R-:W-:-:S03]  /*24d0*/  @!P1 MOV R5, 0x400 ;  /* 0x0000040000059802 */ /* 0x000fc60000000f00 */
[----:B------:R-:W0:Y:S01]  /*24e0*/  SHFL.DOWN PT, R4, R2, 0x8, 0x1f ;  /* 0x09001f0002047f89 */ /* 0x000e2200000e0000 */
[----:B-1----:R-:W-:Y:S02]  /*24f0*/  @!P1 LEA R5, R6, R5, 0x18 ;  /* 0x0000000506059211 */ /* 0x002fe400078ec0ff */
[----:B0-----:R-:W-:Y:S02]  /*2500*/  SEL R7, R4, RZ, !P0 ;  /* 0x000000ff04077207 */ /* 0x001fe40004000000 */
[----:B------:R-:W-:Y:S02]  /*2510*/  ISETP.GT.AND P0, PT, R9, 0xf, PT ;  /* 0x0000000f0900780c */ /* 0x000fe40003f04270 */
[----:B------:R-:W-:Y:S02]  /*2520*/  IADD3 R7, PT, PT, R2, R7, RZ ;  /* 0x0000000702077210 */ /* 0x000fe40007ffe0ff */
[----:B--2---:R-:W-:-:S03]  /*2530*/  @!P1 SHF.R.U32.HI R4, RZ, 0x3, R8 ;  /* 0x00000003ff049819 */ /* 0x004fc60000011608 */
[----:B------:R-:W0:Y:S01]  /*2540*/  SHFL.DOWN PT, R0, R7, 0x10, 0x1f ;  /* 0x0a001f0007007f89 */ /* 0x000e2200000e0000 */
[----:B------:R-:W-:-:S05]  /*2550*/  @!P1 LOP3.LUT R4, R4, 0x7c, RZ, 0xc0, !PT ;  /* 0x0000007c04049812 */ /* 0x000fca00078ec0ff */
[----:B------:R-:W-:Y:S01]  /*2560*/  @!P1 IMAD.IADD R4, R4, 0x1, R5 ;  /* 0x0000000104049824 */ /* 0x000fe200078e0205 */
        /* <DEDUP_REMOVED lines=9> */
[----:B------:R-:W-:Y:S04]  /*2600*/  LDS R0, [UR4+0xc] ;  /* 0x00000c04ff007984 */ /* 0x000fe80008000800 */
[----:B--2---:R-:W0:Y:S04]  /*2610*/  LDS.128 R4, [UR4+0x10] ;  /* 0x00001004ff047984 */ /* 0x004e280008000c00 */
[----:B------:R-:W1:Y:S01]  /*2620*/  LDS.64 R8, [UR4+0x20] ;  /* 0x00002004ff087984 */ /* 0x000e620008000a00 */
[----:B0-----:R-:W-:-:S04]  /*2630*/  IADD3 R0, PT, PT, R4, R0, R11 ;  /* 0x0000000004007210 */ /* 0x001fc80007ffe00b */
[----:B------:R-:W-:-:S04]  /*2640*/  IADD3 R0, PT, PT, R6, R0, R5 ;  /* 0x0000000006007210 */ /* 0x000fc80007ffe005 */
[----:B-1----:R-:W-:-:S04]  /*2650*/  IADD3 R0, PT, PT, R8, R0, R7 ;  /* 0x0000000008007210 */ /* 0x002fc80007ffe007 */
[----:B------:R-:W-:-:S07]  /*2660*/  IADD3 R11, PT, PT, R0, R9, RZ ;  /* 0x00000009000b7210 */ /* 0x000fce0007ffe0ff */
.L_x_189:
[----:B------:R-:W-:Y:S05]  /*2670*/  BSYNC.RECONVERGENT B0 ;  /* 0x0000000000007941 */ /* 0x000fea0003800200 */
.L_x_173:
[----:B------:R-:W-:Y:S05]  /*2680*/  @P0 EXIT ;  /* 0x000000000000094d */ /* 0x000fea0003800000 */
[----:B--2---:R-:W2:Y:S02]  /*2690*/  LDC.64 R4, c[0x0][0x388] ;  /* 0x0000e200ff047b82 */ /* 0x004ea40000000a00 */
[----:B--2---:R-:W-:-:S05]  /*26a0*/  IMAD.WIDE.U32 R2, R3, 0x4, R4 ;  /* 0x0000000403027825 */ /* 0x004fca00078e0004 */
[----:B------:R-:W-:Y:S01]  /*26b0*/  STG.E desc[UR6][R2.64], R11 ;  /* 0x0000000b02007986 */ /* 0x000fe2000c101906 */
[----:B------:R-:W-:Y:S05]  /*26c0*/  EXIT ;  /* 0x000000000000794d */ /* 0x000fea0003800000 */
.L_x_203:
        /* <DEDUP_REMOVED lines=11> */
.L_x_298:


//--------------------- .text._ZN3cub18CUB_300001_SM_10006detail6reduce28DeviceReduceSingleTileKernelINS2_10policy_hubIijN4cuda3std3__44plusIiEEE10Policy1000EN6thrust24THRUST_300001_SM_1000_NS6detail15normal_iteratorINSD_10device_ptrIlEEEEPijS9_ii6squareEEvT0_T1_T2_T3_T4_T6_ --------------------------
	.section	.text._ZN3cub18CUB_300001_SM_10006detail6reduce28DeviceReduceSingleTileKernelINS2_10policy_hubIijN4cuda3std3__44plusIiEEE10Policy1000EN6thrust24THRUST_300001_SM_1000_NS6detail15normal_iteratorINSD_10device_ptrIlEEEEPijS9_ii6squareEEvT0_T1_T2_T3_T4_T6_,"ax",@progbits
	.align	128
        .global         _ZN3cub18CUB_300001_SM_10006detail6reduce28DeviceReduceSingleTileKernelINS2_10policy_hubIijN4cuda3std3__44plusIiEEE10Policy1000EN6thrust24THRUST_300001_SM_1000_NS6detail15normal_iteratorINSD_10device_ptrIlEEEEPijS9_ii6squareEEvT0_T1_T2_T3_T4_T6_
        .type           _ZN3cub18CUB_300001_SM_10006detail6reduce28DeviceReduceSingleTileKernelINS2_10policy_hubIijN4cuda3std3__44plusIiEEE10Policy1000EN6thrust24THRUST_300001_SM_1000_NS6detail15normal_iteratorINSD_10device_ptrIlEEEEPijS9_ii6squareEEvT0_T1_T2_T3_T4_T6_,@function
        .size           _ZN3cub18CUB_300001_SM_10006detail6reduce28DeviceReduceSingleTileKernelINS2_10policy_hubIijN4cuda3std3__44plusIiEEE10Policy1000EN6thrust24THRUST_300001_SM_1000_NS6detail15normal_iteratorINSD_10device_ptrIlEEEEPijS9_ii6squareEEvT0_T1_T2_T3_T4_T6_,(.L_x_299 - _ZN3cub18CUB_300001_SM_10006detail6reduce28DeviceReduceSingleTileKernelINS2_10policy_hubIijN4cuda3std3__44plusIiEEE10Policy1000EN6thrust24THRUST_300001_SM_1000_NS6detail15normal_iteratorINSD_10device_ptrIlEEEEPijS9_ii6squareEEvT0_T1_T2_T3_T4_T6_)
        .other          _ZN3cub18CUB_300001_SM_10006detail6reduce28DeviceReduceSingleTileKernelINS2_10policy_hubIijN4cuda3std3__44plusIiEEE10Policy1000EN6thrust24THRUST_300001_SM_1000_NS6detail15normal_iteratorINSD_10device_ptrIlEEEEPijS9_ii6squareEEvT0_T1_T2_T3_T4_T6_,@"STO_CUDA_ENTRY STV_DEFAULT"
_ZN3cub18CUB_300001_SM_10006detail6reduce28DeviceReduceSingleTileKernelINS2_10policy_hubIijN4cuda3std3__44plusIiEEE10Policy1000EN6thrust24THRUST_300001_SM_1000_NS6detail15normal_iteratorINSD_10device_ptrIlEEEEPijS9_ii6squareEEvT0_T1_T2_T3_T4_T6_:
.text._ZN3cub18CUB_300001_SM_10006detail6reduce28DeviceReduceSingleTileKernelINS2_10policy_hubIijN4cuda3std3__44plusIiEEE10Policy1000EN6thrust24THRUST_300001_SM_1000_NS6detail15normal_iteratorINSD_10device_ptrIlEEEEPijS9_ii6squareEEvT0_T1_T2_T3_T4_T6_:
[----:B------:R-:W-:Y:S01]  /*0000*/  LDC R1, c[0x0][0x37c] ;  /* 0x0000df00ff017b82 */ /* 0x000fe20000000800 */
[----:B------:R-:W0:Y:S01]  /*0010*/  LDCU UR4, c[0x0][0x390] ;  /* 0x00007200ff0477ac */ /* 0x000e220008000800 */
[----:B------:R-:W1:Y:S01]  /*0020*/  LDCU.64 UR6, c[0x0][0x358] ;  /* 0x00006b00ff0677ac */ /* 0x000e620008000a00 */
[----:B0-----:R-:W-:-:S04]  /*0030*/  MOV R4, UR4 ;  /* 0x0000000400047c02 */ /* 0x001fc80008000f00 */
        /* <DEDUP_REMOVED lines=9> */
.L_x_204:
[----:B------:R-:W-:Y:S01]  /*00d0*/  ISETP.GT.U32.AND P0, PT, R4, 0xfff, PT ;  /* 0x00000fff0400780c */ /* 0x000fe20003f04070 */
[----:B------:R-:W-:-:S12]  /*00e0*/  BSSY.RECONVERGENT B0, `(.L_x_205) ;  /* 0x0000213000007945 */ /* 0x000fd80003800200 */
[----:B------:R-:W-:Y:S05]  /*00f0*/  @P0 BRA `(.L_x_206) ;  /* 0x0000000c00b80947 */ /* 0x000fea0003800000 */
[----:B------:R-:W0:Y:S01]  /*0100*/  S2R R5, SR_TID.X ;  /* 0x0000000000057919 */ /* 0x000e220000002100 */
[----:B------:R-:W-:Y:S01]  /*0110*/  BSSY.RECONVERGENT B1, `(.L_x_207) ;  /* 0x000000a000017945 */ /* 0x000fe20003800200 */
[----:B------:R-:W-:Y:S01]  /*0120*/  IMAD.MOV.U32 R0, RZ, RZ, RZ ;  /* 0x000000ffff007224 */ /* 0x000fe200078e00ff */
[----:B0-----:R-:W-:Y:S02]  /*0130*/  ISETP.GE.U32.AND P0, PT, R5, R4, PT ;  /* 0x000000040500720c */ /* 0x001fe40003f06070 */
[----:B------:R-:W-:-:S11]  /*0140*/  MOV R7, R5 ;  /* 0x0000000500077202 */ /* 0x000fd60000000f00 */
[----:B------:R-:W-:Y:S05]  /*0150*/  @P0 BRA `(.L_x_208) ;  /* 0x0000000000140947 */ /* 0x000fea0003800000 */
[----:B------:R-:W0:Y:S02]  /*0160*/  LDC.64 R2, c[0x0][0x380] ;  /* 0x0000e000ff027b82 */ /* 0x000e240000000a00 */
[----:B0-----:R-:W-:-:S06]  /*0170*/  IMAD.WIDE.U32 R2, R5, 0x8, R2 ;  /* 0x0000000805027825 */ /* 0x001fcc00078e0002 */
[----:B------:R-:W2:Y:S01]  /*0180*/  LDG.E R2, desc[UR6][R2.64] ;  /* 0x0000000602027981 */ /* 0x000ea2000c1e1900 */
[----:B------:R-:W-:Y:S02]  /*0190*/  VIADD R7, R5, 0x100 ;  /* 0x0000010005077836 */ /* 0x000fe40000000000 */
[----:B--2---:R-:W-:-:S07]  /*01a0*/  IMAD R0, R2, R2, RZ ;  /* 0x0000000202007224 */ /* 0x004fce00078e02ff */
.L_x_208:
[----:B------:R-:W-:Y:S05]  /*01b0*/  BSYNC.RECONVERGENT B1 ;  /* 0x0000000000017941 */ /* 0x000fea0003800200 */
.L_x_207:
[----:B------:R-:W-:Y:S01]  /*01c0*/  ISETP.GE.U32.AND P0, PT, R7, R4, PT ;  /* 0x000000040700720c */ /* 0x000fe20003f06070 */
[----:B------:R-:W-:-:S12]  /*01d0*/  BSSY.RECONVERGENT B1, `(.L_x_209) ;  /* 0x0000070000017945 */ /* 0x000fd80003800200 */
[----:B------:R-:W-:Y:S05]  /*01e0*/  @P0 BRA `(.L_x_210) ;  /* 0x0000000400b80947 */ /* 0x000fea0003800000 */
[----:B------:R-:W-:Y:S01]  /*01f0*/  LOP3.LUT R3, RZ, R7, RZ, 0x33, !PT ;  /* 0x00000007ff037212 */ /* 0x000fe200078e33ff */
[----:B------:R-:W-:Y:S03]  /*0200*/  BSSY.RECONVERGENT B2, `(.L_x_211) ;  /* 0x0000033000027945 */ /* 0x000fe60003800200 */
[----:B------:R-:W-:-:S04]  /*0210*/  IADD3 R3, PT, PT, R3, R4, RZ ;  /* 0x0000000403037210 */ /* 0x000fc80007ffe0ff */
        /* <DEDUP_REMOVED lines=11> */
.L_x_213:
        /* <DEDUP_REMOVED lines=19> */
[----:B0-----:R-:W-:-:S04]  /*0400*/  IADD3 R2, P2, PT, R2, 0x8000, RZ ;  /* 0x0000800002027810 */ /* 0x001fc80007f5e0ff */
[----:B------:R-:W-:Y:S01]  /*0410*/  IADD3.X R3, PT, PT, RZ, R3, RZ, P2, !PT ;  /* 0x00000003ff037210 */ /* 0x000fe200017fe4ff */
        /* <DEDUP_REMOVED lines=17> */
.L_x_212:
[----:B------:R-:W-:Y:S05]  /*0530*/  BSYNC.RECONVERGENT B2 ;  /* 0x0000000000027941 */ /* 0x000fea0003800200 */
.L_x_211:
[----:B------:R-:W-:Y:S05]  /*0540*/  @!P0 BRA `(.L_x_210) ;  /* 0x0000000000e08947 */ /* 0x000fea0003800000 */
[----:B------:R-:W-:Y:S01]  /*0550*/  ISETP.GE.U32.AND P0, PT, R20, 0x8, PT ;  /* 0x000000081400780c */ /* 0x000fe20003f06070 */
[----:B------:R-:W-:Y:S01]  /*0560*/  BSSY.RECONVERGENT B2, `(.L_x_214) ;  /* 0x0000017000027945 */ /* 0x000fe20003800200 */
[----:B------:R-:W-:-:S04]  /*0570*/  LOP3.LUT R8, R6, 0x7, RZ, 0xc0, !PT ;  /* 0x0000000706087812 */ /* 0x000fc800078ec0ff */
[----:B------:R-:W-:-:S07]  /*0580*/  ISETP.NE.AND P1, PT, R8, RZ, PT ;  /* 0x000000ff0800720c */ /* 0x000fce0003f25270 */
[----:B------:R-:W-:Y:S06]  /*0590*/  @!P0 BRA `(.L_x_215) ;  /* 0x00000000004c8947 */ /* 0x000fec0003800000 */
        /* <DEDUP_REMOVED lines=19> */
.L_x_215:
[----:B------:R-:W-:Y:S05]  /*06d0*/  BSYNC.RECONVERGENT B2 ;  /* 0x0000000000027941 */ /* 0x000fea0003800200 */
.L_x_214:
        /* <DEDUP_REMOVED lines=17> */
.L_x_217:
[----:B------:R-:W-:Y:S05]  /*07f0*/  BSYNC.RECONVERGENT B2 ;  /* 0x0000000000027941 */ /* 0x000fea0003800200 */
.L_x_216:
[----:B------:R-:W-:Y:S05]  /*0800*/  @!P1 BRA `(.L_x_210) ;  /* 0x0000000000309947 */ /* 0x000fea0003800000 */
[----:B------:R-:W0:Y:S01]  /*0810*/  LDC.64 R2, c[0x0][0x380] ;  /* 0x0000e000ff027b82 */ /* 0x000e220000000a00 */
[----:B------:R-:W-:Y:S01]  /*0820*/  IADD3 R6, PT, PT, -R6, RZ, RZ ;  /* 0x000000ff06067210 */ /* 0x000fe20007ffe1ff */
[----:B0-----:R-:W-:-:S04]  /*0830*/  IMAD.WIDE.U32 R2, R7, 0x8, R2 ;  /* 0x0000000807027825 */ /* 0x001fc800078e0002 */
[----:B------:R-:W-:-:S07]  /*0840*/  IMAD.MOV.U32 R7, RZ, RZ, R3 ;  /* 0x000000ffff077224 */ /* 0x000fce00078e0003 */
.L_x_218:
[----:B------:R-:W-:-:S06]  /*0850*/  MOV R3, R7 ;  /* 0x0000000700037202 */ /* 0x000fcc0000000f00 */
[----:B------:R0:W2:Y:S01]  /*0860*/  LDG.E R3, desc[UR6][R2.64] ;  /* 0x0000000602037981 */ /* 0x0000a2000c1e1900 */
[----:B------:R-:W-:-:S05]  /*0870*/  VIADD R6, R6, 0x1 ;  /* 0x0000000106067836 */ /* 0x000fca0000000000 */
[----:B------:R-:W-:Y:S02]  /*0880*/  ISETP.NE.AND P0, PT, R6, RZ, PT ;  /* 0x000000ff0600720c */ /* 0x000fe40003f05270 */
[----:B0-----:R-:W-:-:S04]  /*0890*/  IADD3 R2, P1, PT, R2, 0x800, RZ ;  /* 0x0000080002027810 */ /* 0x001fc80007f3e0ff */
[----:B------:R-:W-:Y:S01]  /*08a0*/  IADD3.X R7, PT, PT, RZ, R7, RZ, P1, !PT ;  /* 0x00000007ff077210 */ /* 0x000fe20000ffe4ff */
[----:B--2---:R-:W-:-:S06]  /*08b0*/  IMAD R0, R3, R3, R0 ;  /* 0x0000000303007224 */ /* 0x004fcc00078e0200 */
[----:B------:R-:W-:Y:S05]  /*08c0*/  @P0 BRA `(.L_x_218) ;  /* 0xfffffffc00e00947 */ /* 0x000fea000383ffff */
.L_x_210:
[----:B------:R-:W-:Y:S05]  /*08d0*/  BSYNC.RECONVERGENT B1 ;  /* 0x0000000000017941 */ /* 0x000fea0003800200 */
.L_x_209:
        /* <DEDUP_REMOVED lines=12> */
[----:B------:R-:W-:Y:S02]  /*09a0*/  ISETP.GT.AND P0, PT, R6, 0x1b, PT ;  /* 0x0000001b0600780c */ /* 0x000fe40003f04270 */
[----:B------:R-:W-:-:S05]  /*09b0*/  IADD3 R2, PT, PT, R3, R2, RZ ;  /* 0x0000000203027210 */ /* 0x000fca0007ffe0ff */
        /* <DEDUP_REMOVED lines=11> */
[----:B------:R-:W-:Y:S02]  /*0a70*/  ISETP.GT.AND P0, PT, R6, 0xf, PT ;  /* 0x0000000f0600780c */ /* 0x000fe40003f04270 */
[----:B------:R-:W-:-:S05]  /*0a80*/  IADD3 R0, PT, PT, R7, R0, RZ ;  /* 0x0000000007007210 */ /* 0x000fca0007ffe0ff */
        /* <DEDUP_REMOVED lines=12> */
[----:B------:R-:W2:Y:S01]  /*0b50*/  LDS.64 R8, [UR4+0x20] ;  /* 0x00002004ff087984 */ /* 0x000ea20008000a00 */
[----:B0-----:R-:W-:-:S04]  /*0b60*/  IADD3 R0, PT, PT, R4, R0, R3 ;  /* 0x0000000004007210 */ /* 0x001fc80007ffe003 */
[----:B------:R-:W-:-:S04]  /*0b70*/  IADD3 R0, PT, PT, R6, R0, R5 ;  /* 0x0000000006007210 */ /* 0x000fc80007ffe005 */
[----:B--2---:R-:W-:-:S05]  /*0b80*/  IADD3 R0, PT, PT, R8, R0, R7 ;  /* 0x0000000008007210 */ /* 0x004fca0007ffe007 */
[----:B-1----:R-:W-:Y:S01]  /*0b90*/  IMAD.IADD R3, R0, 0x1, R9 ;  /* 0x0000000100037824 */ /* 0x002fe200078e0209 */
[----:B------:R-:W-:Y:S06]  /*0ba0*/  BRA `(.L_x_220) ;  /* 0x0000001400987947 */ /* 0x000fec0003800000 */
.L_x_219:
[----:B------:R-:W-:Y:S01]  /*0bb0*/  LOP3.LUT R2, R5, 0x3e0, RZ, 0xc0, !PT ;  /* 0x000003e005027812 */ /* 0x000fe200078ec0ff */
[----:B------:R-:W0:Y:S03]  /*0bc0*/  S2R R10, SR_LANEID ;  /* 0x00000000000a7919 */ /* 0x000e260000000000 */
[----:B------:R-:W-:Y:S02]  /*0bd0*/  LOP3.LUT R7, RZ, R2, RZ, 0x33, !PT ;  /* 0x00000002ff077212 */ /* 0x000fe400078e33ff */
[----:B------:R-:W-:-:S03]  /*0be0*/  IADD3 R3, PT, PT, R2, 0x20, RZ ;  /* 0x0000002002037810 */ /* 0x000fc60007ffe0ff */
        /* <DEDUP_REMOVED lines=9> */
[----:B------:R-:W-:Y:S02]  /*0c80*/  ISETP.GT.AND P0, PT, R6, R7, PT ;  /* 0x000000070600720c */ /* 0x000fe40003f04270 */
[----:B------:R-:W-:-:S07]  /*0c90*/  IADD3 R2, PT, PT, R3, R0, RZ ;  /* 0x0000000003027210 */ /* 0x000fce0007ffe0ff */
        /* <DEDUP_REMOVED lines=10> */
[----:B------:R-:W-:-:S04]  /*0d40*/  @!P1 LOP3.LUT R8, R8, 0x7c, RZ, 0xc0, !PT ;  /* 0x0000007c08089812 */ /* 0x000fc800078ec0ff */
[----:B------:R-:W-:Y:S02]  /*0d50*/  @!P1 IADD3 R8, PT, PT, R8, R9, RZ ;  /* 0x0000000908089210 */ /* 0x000fe40007ffe0ff */
[----:B0-----:R-:W-:Y:S02]  /*0d60*/  SEL R3, R3, RZ, !P0 ;  /* 0x000000ff03037207 */ /* 0x001fe40004000000 */
[----:B------:R-:W-:Y:S02]  /*0d70*/  ISETP.GT.AND P0, PT, R2, R7, PT ;  /* 0x000000070200720c */ /* 0x000fe40003f04270 */
[----:B------:R-:W-:Y:S01]  /*0d80*/  IADD3 R0, PT, PT, R6, R3, RZ ;  /* 0x0000000306007210 */ /* 0x000fe20007ffe0ff */
[----:B------:R-:W-:-:S04]  /*0d90*/  VIADD R6, R10, 0x10 ;  /* 0x000000100a067836 */ /* 0x000fc80000000000 */
[----:B------:R-:W0:Y:S02]  /*0da0*/  SHFL.DOWN PT, R3, R0, 0x8, R7 ;  /* 0x0900000000037989 */ /* 0x000e2400000e0007 */
[----:B0-----:R-:W-:Y:S02]  /*0db0*/  SEL R3, R3, RZ, !P0 ;  /* 0x000000ff03037207 */ /* 0x001fe40004000000 */
[----:B------:R-:W-:Y:S02]  /*0dc0*/  ISETP.GT.AND P0, PT, R6, R7, PT ;  /* 0x000000070600720c */ /* 0x000fe40003f04270 */
[----:B------:R-:W-:-:S05]  /*0dd0*/  IADD3 R2, PT, PT, R0, R3, RZ ;  /* 0x0000000300027210 */ /* 0x000fca0007ffe0ff */
        /* <DEDUP_REMOVED lines=27> */
[----:B--2---:R-:W-:Y:S02]  /*0f90*/  SEL R6, R6, RZ, P2 ;  /* 0x000000ff06067207 */ /* 0x004fe40001000000 */
[----:B------:R-:W-:Y:S02]  /*0fa0*/  SEL R7, R7, RZ, P3 ;  /* 0x000000ff07077207 */ /* 0x000fe40001800000 */
[----:B------:R-:W-:-:S04]  /*0fb0*/  IADD3 R0, PT, PT, R6, R0, R11 ;  /* 0x0000000006007210 */ /* 0x000fc80007ffe00b */
[----:B------:R-:W-:Y:S01]  /*0fc0*/  IADD3 R3, PT, PT, R0, R7, RZ ;  /* 0x0000000700037210 */ /* 0x000fe20007ffe0ff */
[----:B------:R-:W-:Y:S06]  /*0fd0*/  BRA `(.L_x_220) ;  /* 0x00000010008c7947 */ /* 0x000fec0003800000 */
.L_x_206:
[----:B------:R-:W0:Y:S01]  /*0fe0*/  S2R R0, SR_TID.X ;  /* 0x0000000000007919 */ /* 0x000e220000002100 */
[----:B------:R-:W1:Y:S02]  /*0ff0*/  LDCU.64 UR4, c[0x0][0x380] ;  /* 0x00007000ff0477ac */ /* 0x000e640008000a00 */
[----:B-1----:R-:W-:Y:S01]  /*1000*/  MOV R13, UR5 ;  /* 0x00000005000d7c02 */ /* 0x002fe20008000f00 */
[----:B------:R-:W-:-:S04]  /*1010*/  IMAD.U32 R12, RZ, RZ, UR4 ;  /* 0x00000004ff0c7e24 */ /* 0x000fc8000f8e00ff */
        /* <DEDUP_REMOVED lines=17> */
[----:B------:R-:W-:Y:S01]  /*1130*/  UMOV UR4, 0x1000 ;  /* 0x0000100000047882 */ /* 0x000fe20000000000 */
[----:B--2---:R-:W-:-:S04]  /*1140*/  IMAD R15, R15, R15, RZ ;  /* 0x0000000f0f0f7224 */ /* 0x004fc800078e02ff */
[----:B---3--:R-:W-:-:S04]  /*1150*/  IMAD R16, R16, R16, R15 ;  /* 0x0000001010107224 */ /* 0x008fc800078e020f */
[----:B----4-:R-:W-:-:S04]  /*1160*/  IMAD R17, R17, R17, R16 ;  /* 0x0000001111117224 */ /* 0x010fc800078e0210 */
[----:B-----5:R-:W-:-:S04]  /*1170*/  IMAD R18, R18, R18, R17 ;  /* 0x0000001212127224 */ /* 0x020fc800078e0211 */
[----:B------:R-:W-:-:S04]  /*1180*/  IMAD R19, R19, R19, R18 ;  /* 0x0000001313137224 */ /* 0x000fc800078e0212 */
[----:B------:R-:W-:-:S04]  /*1190*/  IMAD R20, R20, R20, R19 ;  /* 0x0000001414147224 */ /* 0x000fc800078e0213 */
[----:B------:R-:W-:Y:S02]  /*11a0*/  IMAD R21, R21, R21, R20 ;  /* 0x0000001515157224 */ /* 0x000fe400078e0214 */
[----:B------:R-:W-:Y:S02]  /*11b0*/  VIADD R20, R4, 0xfffff000 ;  /* 0xfffff00004147836 */ /* 0x000fe40000000000 */
[----:B------:R-:W-:-:S03]  /*11c0*/  IMAD R22, R22, R22, R21 ;  /* 0x0000001616167224 */ /* 0x000fc600078e0215 */
[----:B------:R-:W-:Y:S01]  /*11d0*/  ISETP.GE.U32.AND P0, PT, R20, 0x1000, PT ;  /* 0x000010001400780c */ /* 0x000fe20003f06070 */
        /* <DEDUP_REMOVED lines=9> */
[----:B------:R-:W0:Y:S01]  /*1270*/  LDC R4, c[0x0][0x390] ;  /* 0x0000e400ff047b82 */ /* 0x000e220000000800 */
[----:B------:R-:W-:-:S07]  /*1280*/  UMOV UR4, 0x1000 ;  /* 0x0000100000047882 */ /* 0x000fce0000000000 */
[----:B------:R-:W1:Y:S02]  /*1290*/  LDC.64 R12, c[0x0][0x380] ;  /* 0x0000e000ff0c7b82 */ /* 0x000e640000000a00 */
.L_x_223:
[----:B------:R-:W-:-:S05]  /*12a0*/  IADD3 R3, PT, PT, R0, UR4, RZ ;  /* 0x0000000400037c10 */ /* 0x000fca000fffe0ff */
        /* <DEDUP_REMOVED lines=16> */
[----:B------:R0:W5:Y:S02]  /*13b0*/  LDG.E R19, desc[UR6][R2.64+0x7800] ;  /* 0x0078000602137981 */ /* 0x000164000c1e1900 */
[----:B0-----:R-:W-:-:S05]  /*13c0*/  VIADD R2, R4, -UR4 ;  /* 0x8000000404027c36 */ /* 0x001fca0008000000 */
[----:B------:R-:W-:Y:S01]  /*13d0*/  ISETP.GE.U32.AND P0, PT, R2, 0x1000, PT ;  /* 0x000010000200780c */ /* 0x000fe20003f06070 */
        /* <DEDUP_REMOVED lines=17> */
[----:B------:R-:W-:-:S06]  /*14f0*/  UIADD3 UR4, UPT, UPT, UR4, 0x1000, URZ ;  /* 0x0000100004047890 */ /* 0x000fcc000fffe0ff */
[----:B------:R-:W-:-:S13]  /*1500*/  ISETP.LT.U32.AND P0, PT, R20, UR4, PT ;  /* 0x0000000414007c0c */ /* 0x000fda000bf01070 */
[----:B------:R-:W-:Y:S05]  /*1510*/  @!P0 BRA `(.L_x_223) ;  /* 0xfffffffc00608947 */ /* 0x000fea000383ffff */
.L_x_221:
[----:B------:R-:W-:Y:S01]  /*1520*/  IADD3 R3, PT, PT, R4, -UR4, RZ ;  /* 0x8000000404037c10 */ /* 0x000fe2000fffe0ff */
[----:B------:R-:W-:Y:S03]  /*1530*/  BSSY.RECONVERGENT B1, `(.L_x_222) ;  /* 0x00000a3000017945 */ /* 0x000fe60003800200 */
[----:B------:R-:W-:-:S04]  /*1540*/  ISETP.GE.AND P0, PT, R0, R3, PT ;  /* 0x000000030000720c */ /* 0x000fc80003f06270 */
[----:B------:R-:W-:-:S13]  /*1550*/  ISETP.LE.U32.OR P0, PT, R4, UR4, P0 ;  /* 0x0000000404007c0c */ /* 0x000fda0008703470 */
[----:B------:R-:W-:Y:S05]  /*1560*/  @P0 BRA `(.L_x_224) ;  /* 0x00000008007c0947 */ /* 0x000fea0003800000 */
[----:B------:R-:W-:Y:S01]  /*1570*/  LOP3.LUT R3, RZ, R0, RZ, 0x33, !PT ;  /* 0x00000000ff037212 */ /* 0x000fe200078e33ff */
[----:B------:R-:W-:Y:S01]  /*1580*/  BSSY.RECONVERGENT B2, `(.L_x_225) ;  /* 0x0000052000027945 */ /* 0x000fe20003800200 */
[----:B------:R-:W-:Y:S02]  /*1590*/  IMAD.MOV.U32 R5, RZ, RZ, R0 ;  /* 0x000000ffff057224 */ /* 0x000fe400078e0000 */
[----:B------:R-:W-:-:S04]  /*15a0*/  IADD3 R3, PT, PT, R4, -UR4, R3 ;  /* 0x8000000404037c10 */ /* 0x000fc8000fffe003 */
[C---:B------:R-:W-:Y:S02]  /*15b0*/  ISETP.GE.U32.AND P0, PT, R3.reuse, 0xf00, PT ;  /* 0x00000f000300780c */ /* 0x040fe40003f06070 */
[----:B------:R-:W-:-:S04]  /*15c0*/  LEA.HI R3, R3, 0x1, RZ, 0x18 ;  /* 0x0000000103037811 */ /* 0x000fc800078fc0ff */
[----:B------:R-:W-:-:S07]  /*15d0*/  LOP3.LUT R4, R3, 0xf, RZ, 0xc0, !PT ;  /* 0x0000000f03047812 */ /* 0x000fce00078ec0ff */
[----:B------:R-:W-:Y:S05]  /*15e0*/  @!P0 BRA `(.L_x_226) ;  /* 0x00000004002c8947 */ /* 0x000fea0003800000 */
[----:B------:R-:W-:Y:S01]  /*15f0*/  LOP3.LUT R6, R3, 0x1fffff0, RZ, 0xc0, !PT ;  /* 0x01fffff003067812 */ /* 0x000fe200078ec0ff */
[----:B------:R-:W-:Y:S01]  /*1600*/  BSSY.RECONVERGENT B3, `(.L_x_227) ;  /* 0x0000048000037945 */ /* 0x000fe20003800200 */
[C---:B------:R-:W-:Y:S02]  /*1610*/  LOP3.LUT R5, R0.reuse, 0x800, RZ, 0xfc, !PT ;  /* 0x0000080000057812 */ /* 0x040fe400078efcff */
[----:B------:R-:W-:Y:S01]  /*1620*/  IADD3 R2, PT, PT, R0, UR4, RZ ;  /* 0x0000000400027c10 */ /* 0x000fe2000fffe0ff */
[----:B------:R-:W-:-:S07]  /*1630*/  IMAD.MOV R6, RZ, RZ, -R6 ;  /* 0x000000ffff067224 */ /* 0x000fce00078e0a06 */
.L_x_228:
[C---:B------:R-:W-:Y:S01]  /*1640*/  IADD3 R19, PT, PT, R2.reuse, 0x100, RZ ;  /* 0x0000010002137810 */ /* 0x040fe20007ffe0ff */
[----:B------:R-:W-:-:S04]  /*1650*/  IMAD.WIDE.U32 R14, R2, 0x8, R12 ;  /* 0x00000008020e7825 */ /* 0x000fc800078e000c */
[C---:B------:R-:W-:Y:S01]  /*1660*/  VIADD R11, R2.reuse, 0x200 ;  /* 0x00000200020b7836 */ /* 0x040fe20000000000 */
[----:B------:R0:W2:Y:S01]  /*1670*/  LDG.E R8, desc[UR6][R14.64] ;  /* 0x000000060e087981 */ /* 0x0000a2000c1e1900 */
[----:B------:R-:W-:Y:S01]  /*1680*/  IMAD.WIDE.U32 R18, R19, 0x8, R12 ;  /* 0x0000000813127825 */ /* 0x000fe200078e000c */
[----:B------:R-:W-:-:S03]  /*1690*/  IADD3 R21, PT, PT, R2, 0x300, RZ ;  /* 0x0000030002157810 */ /* 0x000fc60007ffe0ff */
[--C-:B------:R-:W-:Y:S01]  /*16a0*/  IMAD.WIDE.U32 R10, R11, 0x8, R12.reuse ;  /* 0x000000080b0a7825 */ /* 0x100fe200078e000c */
[----:B------:R1:W3:Y:S03]  /*16b0*/  LDG.E R9, desc[UR6][R18.64] ;  /* 0x0000000612097981 */ /* 0x0002e6000c1e1900 */
[C---:B------:R-:W-:Y:S02]  /*16c0*/  VIADD R17, R2.reuse, 0x400 ;  /* 0x0000040002117836 */ /* 0x040fe40000000000 */
[--C-:B------:R-:W-:Y:S01]  /*16d0*/  IMAD.WIDE.U32 R20, R21, 0x8, R12.reuse ;  /* 0x0000000815147825 */ /* 0x100fe200078e000c */
[----:B------:R4:W5:Y:S01]  /*16e0*/  LDG.E R10, desc[UR6][R10.64] ;  /* 0x000000060a0a7981 */ /* 0x000962000c1e1900 */
[C---:B------:R-:W-:Y:S02]  /*16f0*/  IADD3 R29, PT, PT, R2.reuse, 0x500, RZ ;  /* 0x00000500021d7810 */ /* 0x040fe40007ffe0ff */
[--C-:B------:R-:W-:Y:S01]  /*1700*/  IMAD.WIDE.U32 R16, R17, 0x8, R12.reuse ;  /* 0x0000000811107825 */ /* 0x100fe200078e000c */
[----:B------:R4:W5:Y:S03]  /*1710*/  LDG.E R27, desc[UR6][R20.64] ;  /* 0x00000006141b7981 */ /* 0x000966000c1e1900 */
[C---:B------:R-:W-:Y:S01]  /*1720*/  VIADD R23, R2.reuse, 0x600 ;  /* 0x0000060002177836 */ /* 0x040fe20000000000 */
[----:B------:R-:W5:Y:S01]  /*1730*/  LDG.E R26, desc[UR6][R16.64] ;  /* 0x00000006101a7981 */ /* 0x000f62000c1e1900 */
[----:B------:R-:W-:Y:S01]  /*1740*/  IMAD.WIDE.U32 R28, R29, 0x8, R12 ;  /* 0x000000081d1c7825 */ /* 0x000fe200078e000c */
[----:B------:R-:W-:-:S03]  /*1750*/  IADD3 R22, PT, PT, R2, 0x700, RZ ;  /* 0x0000070002167810 */ /* 0x000fc60007ffe0ff */
[--C-:B0-----:R-:W-:Y:S01]  /*1760*/  IMAD.WIDE.U32 R14, R23, 0x8, R12.reuse ;  /* 0x00000008170e7825 */ /* 0x101fe200078e000c */
[----:B------:R0:W5:Y:S03]  /*1770*/  LDG.E R25, desc[UR6][R28.64] ;  /* 0x000000061c197981 */ /* 0x000166000c1e1900 */
[----:B------:R-:W-:Y:S01]  /*1780*/  VIADD R23, R2, 0x800 ;  /* 0x0000080002177836 */ /* 0x000fe20000000000 */
[----:B------:R0:W5:Y:S01]  /*1790*/  LDG.E R24, desc[UR6][R14.64] ;  /* 0x000000060e187981 */ /* 0x000162000c1e1900 */
[----:B-1----:R-:W-:Y:S01]  /*17a0*/  IMAD.WIDE.U32 R18, R22, 0x8, R12 ;  /* 0x0000000816127825 */ /* 0x002fe200078e000c */
[----:B----4-:R-:W-:-:S03]  /*17b0*/  IADD3 R11, PT, PT, R2, 0x900, RZ ;  /* 0x00000900020b7810 */ /* 0x010fc60007ffe0ff */
[--C-:B------:R-:W-:Y:S02]  /*17c0*/  IMAD.WIDE.U32 R20, R23, 0x8, R12.reuse ;  /* 0x0000000817147825 */ /* 0x100fe400078e000c */
[----:B------:R1:W4:Y:S02]  /*17d0*/  LDG.E R23, desc[UR6][R18.64] ;  /* 0x0000000612177981 */ /* 0x000324000c1e1900 */
[C---:B0-----:R-:W-:Y:S02]  /*17e0*/  VIADD R29, R2.reuse, 0xa00 ;  /* 0x00000a00021d7836 */ /* 0x041fe40000000000 */
[--C-:B------:R-:W-:Y:S01]  /*17f0*/  IMAD.WIDE.U32 R16, R11, 0x8, R12.reuse ;  /* 0x000000080b107825 */ /* 0x100fe200078e000c */
[----:B------:R-:W4:Y:S01]  /*1800*/  LDG.E R22, desc[UR6][R20.64] ;  /* 0x0000000614167981 */ /* 0x000f22000c1e1900 */
[C---:B------:R-:W-:Y:S02]  /*1810*/  IADD3 R15, PT, PT, R2.reuse, 0xb00, RZ ;  /* 0x00000b00020f7810 */ /* 0x040fe40007ffe0ff */
[----:B------:R-:W-:Y:S01]  /*1820*/  IMAD.WIDE.U32 R28, R29, 0x8, R12 ;  /* 0x000000081d1c7825 */ /* 0x000fe200078e000c */
[----:B------:R0:W4:Y:S03]  /*1830*/  LDG.E R11, desc[UR6][R16.64] ;  /* 0x00000006100b7981 */ /* 0x000126000c1e1900 */
[----:B-1----:R-:W-:-:S02]  /*1840*/  VIADD R19, R2, 0xc00 ;  /* 0x00000c0002137836 */ /* 0x002fc40000000000 */
[--C-:B------:R-:W-:Y:S01]  /*1850*/  IMAD.WIDE.U32 R14, R15, 0x8, R12.reuse ;  /* 0x000000080f0e7825 */ /* 0x100fe200078e000c */
[----:B------:R-:W4:Y:S03]  /*1860*/  LDG.E R28, desc[UR6][R28.64] ;  /* 0x000000061c1c7981 */ /* 0x000f26000c1e1900 */
[----:B------:R-:W-:Y:S01]  /*1870*/  IMAD.WIDE.U32 R18, R19, 0x8, R12 ;  /* 0x0000000813127825 */ /* 0x000fe200078e000c */
[----:B0-----:R-:W-:-:S03]  /*1880*/  IADD3 R17, PT, PT, R2, 0xd00, RZ ;  /* 0x00000d0002117810 */ /* 0x001fc60007ffe0ff */
[C---:B------:R-:W-:Y:S01]  /*1890*/  VIADD R21, R2.reuse, 0xe00 ;  /* 0x00000e0002157836 */ /* 0x040fe20000000000 */
[----:B------:R-:W-:Y:S01]  /*18a0*/  IADD3 R20, PT, PT, R2, 0xf00, RZ ;  /* 0x00000f0002147810 */ /* 0x000fe20007ffe0ff */
[----:B------:R-:W4:Y:S04]  /*18b0*/  LDG.E R18, desc[UR6][R18.64] ;  /* 0x0000000612127981 */ /* 0x000f28000c1e1900 */
[----:B------:R0:W4:Y:S02]  /*18c0*/  LDG.E R29, desc[UR6][R14.64] ;  /* 0x000000060e1d7981 */ /* 0x000124000c1e1900 */
[----:B0-----:R-:W-:-:S04]  /*18d0*/  IMAD.WIDE.U32 R14, R17, 0x8, R12 ;  /* 0x00000008110e7825 */ /* 0x001fc800078e000c */
[--C-:B------:R-:W-:Y:S02]  /*18e0*/  IMAD.WIDE.U32 R16, R21, 0x8, R12.reuse ;  /* 0x0000000815107825 */ /* 0x100fe400078e000c */
[----:B------:R-:W4:Y:S02]  /*18f0*/  LDG.E R14, desc[UR6][R14.64] ;  /* 0x000000060e0e7981 */ /* 0x000f24000c1e1900 */
[----:B------:R-:W-:Y:S02]  /*1900*/  IMAD.WIDE.U32 R20, R20, 0x8, R12 ;  /* 0x0000000814147825 */ /* 0x000fe400078e000c */
[----:B------:R-:W4:Y:S04]  /*1910*/  LDG.E R16, desc[UR6][R16.64] ;  /* 0x0000000610107981 */ /* 0x000f28000c1e1900 */
[----:B------:R-:W4:Y:S01]  /*1920*/  LDG.E R20, desc[UR6][R20.64] ;  /* 0x0000000614147981 */ /* 0x000f22000c1e1900 */
[----:B------:R-:W-:-:S05]  /*1930*/  VIADD R6, R6, 0x10 ;  /* 0x0000001006067836 */ /* 0x000fca0000000000 */
[----:B------:R-:W-:Y:S01]  /*1940*/  ISETP.NE.AND P0, PT, R6, RZ, PT ;  /* 0x000000ff0600720c */ /* 0x000fe20003f05270 */
[----:B------:R-:W-:Y:S01]  /*1950*/  VIADD R2, R2, 0x1000 ;  /* 0x0000100002027836 */ /* 0x000fe20000000000 */
[----:B------:R-:W-:Y:S01]  /*1960*/  IADD3 R5, PT, PT, R5, 0x1000, RZ ;  /* 0x0000100005057810 */ /* 0x000fe20007ffe0ff */
[----:B--2---:R-:W-:-:S04]  /*1970*/  IMAD R8, R8, R8, R7 ;  /* 0x0000000808087224 */ /* 0x004fc800078e0207 */
[----:B---3--:R-:W-:-:S04]  /*1980*/  IMAD R9, R9, R9, R8 ;  /* 0x0000000909097224 */ /* 0x008fc800078e0208 */
[----:B-----5:R-:W-:-:S04]  /*1990*/  IMAD R10, R10, R10, R9 ;  /* 0x0000000a0a0a7224 */ /* 0x020fc800078e0209 */
[----:B------:R-:W-:-:S04]  /*19a0*/  IMAD R27, R27, R27, R10 ;  /* 0x0000001b1b1b7224 */ /* 0x000fc800078e020a */
[----:B------:R-:W-:-:S04]  /*19b0*/  IMAD R26, R26, R26, R27 ;  /* 0x0000001a1a1a7224 */ /* 0x000fc800078e021b */
[----:B------:R-:W-:-:S04]  /*19c0*/  IMAD R25, R25, R25, R26 ;  /* 0x0000001919197224 */ /* 0x000fc800078e021a */
[----:B------:R-:W-:-:S04]  /*19d0*/  IMAD R24, R24, R24, R25 ;  /* 0x0000001818187224 */ /* 0x000fc800078e0219 */
[----:B----4-:R-:W-:-:S04]  /*19e0*/  IMAD R23, R23, R23, R24 ;  /* 0x0000001717177224 */ /* 0x010fc800078e0218 */
        /* <DEDUP_REMOVED lines=9> */
[----:B------:R-:W-:Y:S05]  /*1a80*/  BSYNC.RECONVERGENT B3 ;  /* 0x0000000000037941 */ /* 0x000fea0003800200 */
.L_x_227:
[----:B------:R-:W-:-:S07]  /*1a90*/  IADD3 R5, PT, PT, R5, -0x800, RZ ;  /* 0xfffff80005057810 */ /* 0x000fce0007ffe0ff */
.L_x_226:
[----:B------:R-:W-:Y:S05]  /*1aa0*/  BSYNC.RECONVERGENT B2 ;  /* 0x0000000000027941 */ /* 0x000fea0003800200 */
.L_x_225:
[----:B------:R-:W-:-:S13]  /*1ab0*/  ISETP.NE.AND P0, PT, R4, RZ, PT ;  /* 0x000000ff0400720c */ /* 0x000fda0003f05270 */
[----:B------:R-:W-:Y:S05]  /*1ac0*/  @!P0 BRA `(.L_x_224) ;  /* 0x0000000400248947 */ /* 0x000fea0003800000 */
[----:B------:R-:W-:Y:S01]  /*1ad0*/  ISETP.GE.U32.AND P0, PT, R4, 0x8, PT ;  /* 0x000000080400780c */ /* 0x000fe20003f06070 */
[----:B------:R-:W-:Y:S01]  /*1ae0*/  BSSY.RECONVERGENT B2, `(.L_x_229) ;  /* 0x0000025000027945 */ /* 0x000fe20003800200 */
[----:B------:R-:W-:-:S04]  /*1af0*/  LOP3.LUT R22, R3, 0x7, RZ, 0xc0, !PT ;  /* 0x0000000703167812 */ /* 0x000fc800078ec0ff */
[----:B------:R-:W-:-:S07]  /*1b00*/  ISETP.NE.AND P1, PT, R22, RZ, PT ;  /* 0x000000ff1600720c */ /* 0x000fce0003f25270 */
[----:B------:R-:W-:Y:S06]  /*1b10*/  @!P0 BRA `(.L_x_230) ;  /* 0x0000000000848947 */ /* 0x000fec0003800000 */
[----:B------:R-:W-:-:S04]  /*1b20*/  VIADD R15, R5, UR4 ;  /* 0x00000004050f7c36 */ /* 0x000fc80008000000 */
[C---:B------:R-:W-:Y:S01]  /*1b30*/  IMAD.WIDE.U32 R8, R15.reuse, 0x8, R12 ;  /* 0x000000080f087825 */ /* 0x040fe200078e000c */
[----:B------:R-:W-:-:S03]  /*1b40*/  IADD3 R19, PT, PT, R15, 0x100, RZ ;  /* 0x000001000f137810 */ /* 0x000fc60007ffe0ff */
[----:B------:R-:W-:Y:S01]  /*1b50*/  VIADD R21, R15, 0x200 ;  /* 0x000002000f157836 */ /* 0x000fe20000000000 */
[----:B------:R0:W2:Y:S01]  /*1b60*/  LDG.E R2, desc[UR6][R8.64] ;  /* 0x0000000608027981 */ /* 0x0000a2000c1e1900 */
[----:B------:R-:W-:Y:S01]  /*1b70*/  IMAD.WIDE.U32 R18, R19, 0x8, R12 ;  /* 0x0000000813127825 */ /* 0x000fe200078e000c */
[----:B------:R-:W-:-:S03]  /*1b80*/  IADD3 R11, PT, PT, R15, 0x300, RZ ;  /* 0x000003000f0b7810 */ /* 0x000fc60007ffe0ff */
[--C-:B------:R-:W-:Y:S01]  /*1b90*/  IMAD.WIDE.U32 R20, R21, 0x8, R12.reuse ;  /* 0x0000000815147825 */ /* 0x100fe200078e000c */
[----:B------:R1:W3:Y:S01]  /*1ba0*/  LDG.E R4, desc[UR6][R18.64] ;  /* 0x0000000612047981 */ /* 0x0002e2000c1e1900 */
[----:B------:R-:W-:Y:S02]  /*1bb0*/  IADD3 R17, PT, PT, R15, 0x400, RZ ;  /* 0x000004000f117810 */ /* 0x000fe40007ffe0ff */
[--C-:B------:R-:W-:Y:S01]  /*1bc0*/  IMAD.WIDE.U32 R10, R11, 0x8, R12.reuse ;  /* 0x000000080b0a7825 */ /* 0x100fe200078e000c */
[----:B------:R-:W4:Y:S03]  /*1bd0*/  LDG.E R6, desc[UR6][R20.64] ;  /* 0x0000000614067981 */ /* 0x000f26000c1e1900 */
[----:B------:R-:W-:Y:S02]  /*1be0*/  VIADD R23, R15, 0x500 ;  /* 0x000005000f177836 */ /* 0x000fe40000000000 */
[----:B------:R-:W-:Y:S01]  /*1bf0*/  IMAD.WIDE.U32 R16, R17, 0x8, R12 ;  /* 0x0000000811107825 */ /* 0x000fe200078e000c */
[----:B------:R-:W5:Y:S01]  /*1c00*/  LDG.E R10, desc[UR6][R10.64] ;  /* 0x000000060a0a7981 */ /* 0x000f62000c1e1900 */
[----:B------:R-:W-:-:S02]  /*1c10*/  IADD3 R25, PT, PT, R15, 0x600, RZ ;  /* 0x000006000f197810 */ /* 0x000fc40007ffe0ff */
[--C-:B0-----:R-:W-:Y:S01]  /*1c20*/  IMAD.WIDE.U32 R8, R23, 0x8, R12.reuse ;  /* 0x0000000817087825 */ /* 0x101fe200078e000c */
[----:B------:R-:W-:Y:S01]  /*1c30*/  IADD3 R23, PT, PT, R15, 0x700, RZ ;  /* 0x000007000f177810 */ /* 0x000fe20007ffe0ff */
[----:B------:R-:W5:Y:S02]  /*1c40*/  LDG.E R16, desc[UR6][R16.64] ;  /* 0x0000000610107981 */ /* 0x000f64000c1e1900 */
[--C-:B------:R-:W-:Y:S02]  /*1c50*/  IMAD.WIDE.U32 R14, R25, 0x8, R12.reuse ;  /* 0x00000008190e7825 */ /* 0x100fe400078e000c */
[----:B------:R-:W5:Y:S02]  /*1c60*/  LDG.E R8, desc[UR6][R8.64] ;  /* 0x0000000608087981 */ /* 0x000f64000c1e1900 */
[----:B-1----:R-:W-:Y:S02]  /*1c70*/  IMAD.WIDE.U32 R18, R23, 0x8, R12 ;  /* 0x0000000817127825 */ /* 0x002fe400078e000c */
        /* <DEDUP_REMOVED lines=11> */
.L_x_230:
[----:B------:R-:W-:Y:S05]  /*1d30*/  BSYNC.RECONVERGENT B2 ;  /* 0x0000000000027941 */ /* 0x000fea0003800200 */
.L_x_229:
[----:B------:R-:W-:Y:S05]  /*1d40*/  @!P1 BRA `(.L_x_224) ;  /* 0x0000000000849947 */ /* 0x000fea0003800000 */
[----:B------:R-:W-:Y:S01]  /*1d50*/  ISETP.GE.U32.AND P0, PT, R22, 0x4, PT ;  /* 0x000000041600780c */ /* 0x000fe20003f06070 */
[----:B------:R-:W-:Y:S01]  /*1d60*/  BSSY.RECONVERGENT B2, `(.L_x_231) ;  /* 0x0000015000027945 */ /* 0x000fe20003800200 */
[----:B------:R-:W-:-:S04]  /*1d70*/  LOP3.LUT R4, R3, 0x3, RZ, 0xc0, !PT ;  /* 0x0000000303047812 */ /* 0x000fc800078ec0ff */
[----:B------:R-:W-:-:S07]  /*1d80*/  ISETP.NE.AND P1, PT, R4, RZ, PT ;  /* 0x000000ff0400720c */ /* 0x000fce0003f25270 */
[----:B------:R-:W-:Y:S06]  /*1d90*/  @!P0 BRA `(.L_x_232) ;  /* 0x0000000000448947 */ /* 0x000fec0003800000 */
[----:B------:R-:W-:-:S04]  /*1da0*/  IADD3 R11, PT, PT, R5, UR4, RZ ;  /* 0x00000004050b7c10 */ /* 0x000fc8000fffe0ff */
[C---:B------:R-:W-:Y:S01]  /*1db0*/  IADD3 R9, PT, PT, R11.reuse, 0x100, RZ ;  /* 0x000001000b097810 */ /* 0x040fe20007ffe0ff */
[C---:B------:R-:W-:Y:S01]  /*1dc0*/  IMAD.WIDE.U32 R2, R11.reuse, 0x8, R12 ;  /* 0x000000080b027825 */ /* 0x040fe200078e000c */
[----:B------:R-:W-:-:S03]  /*1dd0*/  IADD3 R17, PT, PT, R11, 0x300, RZ ;  /* 0x000003000b117810 */ /* 0x000fc60007ffe0ff */
[----:B------:R-:W-:Y:S02]  /*1de0*/  VIADD R15, R11, 0x200 ;  /* 0x000002000b0f7836 */ /* 0x000fe40000000000 */
[--C-:B------:R-:W-:Y:S01]  /*1df0*/  IMAD.WIDE.U32 R8, R9, 0x8, R12.reuse ;  /* 0x0000000809087825 */ /* 0x100fe200078e000c */
[----:B------:R-:W2:Y:S03]  /*1e00*/  LDG.E R2, desc[UR6][R2.64] ;  /* 0x0000000602027981 */ /* 0x000ea6000c1e1900 */
[--C-:B------:R-:W-:Y:S02]  /*1e10*/  IMAD.WIDE.U32 R10, R15, 0x8, R12.reuse ;  /* 0x000000080f0a7825 */ /* 0x100fe400078e000c */
[----:B------:R-:W3:Y:S02]  /*1e20*/  LDG.E R8, desc[UR6][R8.64] ;  /* 0x0000000608087981 */ /* 0x000ee4000c1e1900 */
[----:B------:R-:W-:-:S02]  /*1e30*/  IMAD.WIDE.U32 R14, R17, 0x8, R12 ;  /* 0x00000008110e7825 */ /* 0x000fc400078e000c */
[----:B------:R-:W4:Y:S04]  /*1e40*/  LDG.E R10, desc[UR6][R10.64] ;  /* 0x000000060a0a7981 */ /* 0x000f28000c1e1900 */
[----:B------:R-:W5:Y:S01]  /*1e50*/  LDG.E R14, desc[UR6][R14.64] ;  /* 0x000000060e0e7981 */ /* 0x000f62000c1e1900 */
[----:B------:R-:W-:Y:S01]  /*1e60*/  IADD3 R5, PT, PT, R5, 0x400, RZ ;  /* 0x0000040005057810 */ /* 0x000fe20007ffe0ff */
[----:B--2---:R-:W-:-:S04]  /*1e70*/  IMAD R7, R2, R2, R7 ;  /* 0x0000000202077224 */ /* 0x004fc800078e0207 */
[----:B---3--:R-:W-:-:S04]  /*1e80*/  IMAD R7, R8, R8, R7 ;  /* 0x0000000808077224 */ /* 0x008fc800078e0207 */
[----:B----4-:R-:W-:-:S04]  /*1e90*/  IMAD R7, R10, R10, R7 ;  /* 0x0000000a0a077224 */ /* 0x010fc800078e0207 */
[----:B-----5:R-:W-:-:S07]  /*1ea0*/  IMAD R7, R14, R14, R7 ;  /* 0x0000000e0e077224 */ /* 0x020fce00078e0207 */
.L_x_232:
[----:B------:R-:W-:Y:S05]  /*1eb0*/  BSYNC.RECONVERGENT B2 ;  /* 0x0000000000027941 */ /* 0x000fea0003800200 */
.L_x_231:
[----:B------:R-:W-:Y:S05]  /*1ec0*/  @!P1 BRA `(.L_x_224) ;  /* 0x0000000000249947 */ /* 0x000fea0003800000 */
[----:B------:R-:W-:Y:S01]  /*1ed0*/  VIADD R5, R5, UR4 ;  /* 0x0000000405057c36 */ /* 0x000fe20008000000 */
[----:B------:R-:W-:-:S07]  /*1ee0*/  IADD3 R4, PT, PT, -R4, RZ, RZ ;  /* 0x000000ff04047210 */ /* 0x000fce0007ffe1ff */
.L_x_233:
[----:B------:R-:W-:-:S06]  /*1ef0*/  IMAD.WIDE.U32 R2, R5, 0x8, R12 ;  /* 0x0000000805027825 */ /* 0x000fcc00078e000c */
[----:B------:R-:W2:Y:S01]  /*1f00*/  LDG.E R2, desc[UR6][R2.64] ;  /* 0x0000000602027981 */ /* 0x000ea2000c1e1900 */
[----:B------:R-:W-:Y:S01]  /*1f10*/  IADD3 R4, PT, PT, R4, 0x1, RZ ;  /* 0x0000000104047810 */ /* 0x000fe20007ffe0ff */
[----:B------:R-:W-:-:S03]  /*1f20*/  VIADD R5, R5, 0x100 ;  /* 0x0000010005057836 */ /* 0x000fc60000000000 */
[----:B------:R-:W-:Y:S01]  /*1f30*/  ISETP.NE.AND P0, PT, R4, RZ, PT ;  /* 0x000000ff0400720c */ /* 0x000fe20003f05270 */
[----:B--2---:R-:W-:-:S12]  /*1f40*/  IMAD R7, R2, R2, R7 ;  /* 0x0000000202077224 */ /* 0x004fd800078e0207 */
[----:B------:R-:W-:Y:S05]  /*1f50*/  @P0 BRA `(.L_x_233) ;  /* 0xfffffffc00e40947 */ /* 0x000fea000383ffff */
.L_x_224:
[----:B------:R-:W-:Y:S05]  /*1f60*/  BSYNC.RECONVERGENT B1 ;  /* 0x0000000000017941 */ /* 0x000fea0003800200 */
.L_x_222:
[----:B------:R-:W0:Y:S01]  /*1f70*/  S2R R8, SR_LANEID ;  /* 0x0000000000087919 */ /* 0x000e220000000000 */
[----:B------:R-:W1:Y:S01]  /*1f80*/  SHFL.DOWN PT, R2, R7, 0x1, 0x1f ;  /* 0x08201f0007027f89 */ /* 0x000e6200000e0000 */
[C---:B0-----:R-:W-:Y:S02]  /*1f90*/  ISETP.GT.AND P0, PT, R8.reuse, 0x1e, PT ;  /* 0x0000001e0800780c */ /* 0x041fe40003f04270 */
[----:B------:R-:W-:Y:S02]  /*1fa0*/  ISETP.NE.AND P1, PT, R8, RZ, PT ;  /* 0x000000ff0800720c */ /* 0x000fe40003f25270 */
[----:B-1----:R-:W-:Y:S02]  /*1fb0*/  SEL R2, R2, RZ, !P0 ;  /* 0x000000ff02027207 */ /* 0x002fe40004000000 */
[----:B------:R-:W-:Y:S02]  /*1fc0*/  ISETP.GT.AND P0, PT, R8, 0x1d, PT ;  /* 0x0000001d0800780c */ /* 0x000fe40003f04270 */
[----:B------:R-:W-:-:S05]  /*1fd0*/  IADD3 R2, PT, PT, R2, R7, RZ ;  /* 0x0000000702027210 */ /* 0x000fca0007ffe0ff */
[----:B------:R-:W0:Y:S02]  /*1fe0*/  SHFL.DOWN PT, R3, R2, 0x2, 0x1f ;  /* 0x08401f0002037f89 */ /* 0x000e2400000e0000 */
        /* <DEDUP_REMOVED lines=8> */
[----:B------:R-:W-:-:S03]  /*2070*/  ISETP.GT.AND P0, PT, R8, 0x17, PT ;  /* 0x000000170800780c */ /* 0x000fc60003f04270 */
[----:B------:R-:W-:Y:S01]  /*2080*/  IMAD.IADD R4, R3, 0x1, R4 ;  /* 0x0000000103047824 */ /* 0x000fe200078e0204 */
[----:B------:R-:W-:-:S04]  /*2090*/  @!P1 SHF.R.U32.HI R3, RZ, 0x3, R0 ;  /* 0x00000003ff039819 */ /* 0x000fc80000011600 */
[----:B------:R-:W0:Y:S01]  /*20a0*/  SHFL.DOWN PT, R5, R4, 0x8, 0x1f ;  /* 0x09001f0004057f89 */ /* 0x000e2200000e0000 */
[----:B------:R-:W-:-:S04]  /*20b0*/  @!P1 LOP3.LUT R3, R3, 0x7c, RZ, 0xc0, !PT ;  /* 0x0000007c03039812 */ /* 0x000fc800078ec0ff */
[----:B------:R-:W-:Y:S02]  /*20c0*/  @!P1 IADD3 R6, PT, PT, R3, R6, RZ ;  /* 0x0000000603069210 */ /* 0x000fe40007ffe0ff */
[----:B0-----:R-:W-:Y:S02]  /*20d0*/  SEL R5, R5, RZ, !P0 ;  /* 0x000000ff05057207 */ /* 0x001fe40004000000 */
[----:B------:R-:W-:Y:S02]  /*20e0*/  ISETP.GT.AND P0, PT, R8, 0xf, PT ;  /* 0x0000000f0800780c */ /* 0x000fe40003f04270 */
[----:B------:R-:W-:-:S05]  /*20f0*/  IADD3 R5, PT, PT, R4, R5, RZ ;  /* 0x0000000504057210 */ /* 0x000fca0007ffe0ff */
        /* <DEDUP_REMOVED lines=17> */
.L_x_220:
[----:B------:R-:W-:Y:S05]  /*2210*/  BSYNC.RECONVERGENT B0 ;  /* 0x0000000000007941 */ /* 0x000fea0003800200 */
.L_x_205:
[----:B------:R-:W-:Y:S05]  /*2220*/  @P0 EXIT ;  /* 0x000000000000094d */ /* 0x000fea0003800000 */
[----:B------:R-:W3:Y:S01]  /*2230*/  LDC.64 R4, c[0x0][0x388] ;  /* 0x0000e200ff047b82 */ /* 0x000ee20000000a00 */
[----:B------:R-:W0:Y:S02]  /*2240*/  LDCU UR4, c[0x0][0x398] ;  /* 0x00007300ff0477ac */ /* 0x000e240008000800 */
[----:B012---:R-:W-:-:S05]  /*2250*/  IADD3 R3, PT, PT, R3, UR4, RZ ;  /* 0x0000000403037c10 */ /* 0x007fca000fffe0ff */
[----:B---3--:R-:W-:Y:S01]  /*2260*/  STG.E desc[UR6][R4.64], R3 ;  /* 0x0000000304007986 */ /* 0x008fe2000c101906 */
[----:B------:R-:W-:Y:S05]  /*2270*/  EXIT ;  /* 0x000000000000794d */ /* 0x000fea0003800000 */
.L_x_234:
        /* <DEDUP_REMOVED lines=16> */
.L_x_299:


//--------------------- .text._ZN3cub18CUB_300001_SM_10006detail9transform16transform_kernelINS2_10policy_hubILb0EN4cuda3std3__45tupleIJN6thrust24THRUST_300001_SM_1000_NS6detail15normal_iteratorINSA_10device_ptrIlEEEESF_EEEE10policy1000ElNS7_5minusIiEESF_JPlSL_EEEvT0_iT1_T2_DpNS2_10kernel_argIT3_EE --------------------------
	.section	.text._ZN3cub18CUB_300001_SM_10006detail9transform16transform_kernelINS2_10policy_hubILb0EN4cuda3std3__45tupleIJN6thrust24THRUST_300001_SM_1000_NS6detail15normal_iteratorINSA_10device_ptrIlEEEESF_EEEE10policy1000ElNS7_5minusIiEESF_JPlSL_EEEvT0_iT1_T2_DpNS2_10kernel_argIT3_EE,"ax",@progbits
	.align	128
        .global         _ZN3cub18CUB_300001_SM_10006detail9transform16transform_kernelINS2_10policy_hubILb0EN4cuda3std3__45tupleIJN6thrust24THRUST_300001_SM_1000_NS6detail15normal_iteratorINSA_10device_ptrIlEEEESF_EEEE10policy1000ElNS7_5minusIiEESF_JPlSL_EEEvT0_iT1_T2_DpNS2_10kernel_argIT3_EE
        .type           _ZN3cub18CUB_300001_SM_10006detail9transform16transform_kernelINS2_10policy_hubILb0EN4cuda3std3__45tupleIJN6thrust24THRUST_300001_SM_1000_NS6detail15normal_iteratorINSA_10device_ptrIlEEEESF_EEEE10policy1000ElNS7_5minusIiEESF_JPlSL_EEEvT0_iT1_T2_DpNS2_10kernel_argIT3_EE,@function
        .size           _ZN3cub18CUB_300001_SM_10006detail9transform16transform_kernelINS2_10policy_hubILb0EN4cuda3std3__45tupleIJN6thrust24THRUST_300001_SM_1000_NS6detail15normal_iteratorINSA_10device_ptrIlEEEESF_EEEE10policy1000ElNS7_5minusIiEESF_JPlSL_EEEvT0_iT1_T2_DpNS2_10kernel_argIT3_EE,(.L_x_292 - _ZN3cub18CUB_300001_SM_10006detail9transform16transform_kernelINS2_10policy_hubILb0EN4cuda3std3__45tupleIJN6thrust24THRUST_300001_SM_1000_NS6detail15normal_iteratorINSA_10device_ptrIlEEEESF_EEEE10policy1000ElNS7_5minusIiEESF_JPlSL_EEEvT0_iT1_T2_DpNS2_10kernel_argIT3_EE)
        .other          _ZN3cub18CUB_300001_SM_10006detail9transform16transform_kernelINS2_10policy_hubILb0EN4cuda3std3__45tupleIJN6thrust24THRUST_300001_SM_1000_NS6detail15normal_iteratorINSA_10device_ptrIlEEEESF_EEEE10policy1000ElNS7_5minusIiEESF_JPlSL_EEEvT0_iT1_T2_DpNS2_10kernel_argIT3_EE,@"STO_CUDA_ENTRY STV_DEFAULT"
_ZN3cub18CUB_300001_SM_10006detail9transform16transform_kernelINS2_10policy_hubILb0EN4cuda3std3__45tupleIJN6thrust24THRUST_300001_SM_1000_NS6detail15normal_iteratorINSA_10device_ptrIlEEEESF_EEEE10policy1000ElNS7_5minusIiEESF_JPlSL_EEEvT0_iT1_T2_DpNS2_10kernel_argIT3_EE:
.text._ZN3cub18CUB_300001_SM_10006detail9transform16transform_kernelINS2_10policy_hubILb0EN4cuda3std3__45tupleIJN6thrust24THRUST_300001_SM_1000_NS6detail15normal_iteratorINSA_10device_ptrIlEEEESF_EEEE10policy1000ElNS7_5minusIiEESF_JPlSL_EEEvT0_iT1_T2_DpNS2_10kernel_argIT3_EE:
[----:B------:R-:W-:Y:S01]  /*0000*/  LDC R1, c[0x0][0x37c] ;  /* 0x0000df00ff017b82 */ /* 0x000fe20000000800 */
[----:B------:R-:W1:Y:S07]  /*0010*/  LDCU UR24, c[0x0][0x388] ;  /* 0x00007100ff1877ac */ /* 0x000e6e0008000800 */
[----:B------:R-:W2:Y:S01]  /*0020*/  S2UR UR5, SR_CTAID.X ;  /* 0x00000000000579c3 */ /* 0x000ea20000002500 */
[----:B------:R-:W3:Y:S01]  /*0030*/  LDCU UR7, c[0x0][0x370] ;  /* 0x00006e00ff0777ac */ /* 0x000ee20008000800 */
[----:B------:R-:W4:Y:S06]  /*0040*/  LDCU.64 UR22, c[0x0][0x358] ;  /* 0x00006b00ff1677ac */ /* 0x000f2c0008000a00 */
[----:B------:R-:W5:Y:S01]  /*0050*/  LDC.64 R2, c[0x0][0x380] ;  /* 0x0000e000ff027b82 */ /* 0x000f620000000a00 */
[----:B-1----:R-:W-:-:S04]  /*0060*/  USHF.L.U32 UR19, UR24, 0x7, URZ ;  /* 0x0000000718137899 */ /* 0x002fc800080006ff */
[----:B------:R-:W-:Y:S02]  /*0070*/  USHF.R.S32.HI UR8, URZ, 0x1f, UR19 ;  /* 0x0000001fff087899 */ /* 0x000fe40008011413 */
[----:B--2---:R-:W-:Y:S02]  /*0080*/  UIMAD.WIDE.U32 UR20, UR19, UR5, URZ ;  /* 0x00000005131472a5 */ /* 0x004fe4000f8e00ff */
[----:B------:R-:W-:Y:S02]  /*0090*/  UIMAD UR6, UR8, UR5, URZ ;  /* 0x00000005080672a4 */ /* 0x000fe4000f8e02ff */
[----:B------:R-:W-:Y:S02]  /*00a0*/  UIADD3 UR4, UPT, UPT, UR5, 0x2, URZ ;  /* 0x0000000205047890 */ /* 0x000fe4000fffe0ff */
[----:B------:R-:W-:Y:S02]  /*00b0*/  UIADD3 UR6, UPT, UPT, UR21, UR6, URZ ;  /* 0x0000000615067290 */ /* 0x000fe4000fffe0ff */
[----:B---3--:R-:W-:Y:S01]  /*00c0*/  UISETP.GE.U32.AND UP0, UPT, UR4, UR7, UPT ;  /* 0x000000070400728c */ /* 0x008fe2000bf06070 */
[----:B-----5:R-:W-:-:S03]  /*00d0*/  IADD3 R0, P0, PT, R2, -UR20, RZ ;  /* 0x8000001402007c10 */ /* 0x020fc6000ff1e0ff */
[----:B------:R-:W-:Y:S01]  /*00e0*/  UISETP.EQ.OR UP0, UPT, UR5, URZ, UP0 ;  /* 0x000000ff0500728c */ /* 0x000fe20008702670 */
[----:B------:R-:W-:Y:S02]  /*00f0*/  IADD3.X R2, PT, PT, R3, ~UR6, RZ, P0, !PT ;  /* 0x8000000603027c10 */ /* 0x000fe400087fe4ff */
[----:B------:R-:W-:-:S04]  /*0100*/  ISETP.LT.U32.AND P0, PT, R0, UR19, PT ;  /* 0x0000001300007c0c */ /* 0x000fc8000bf01070 */
[----:B------:R-:W-:-:S04]  /*0110*/  ISETP.LT.AND.EX P0, PT, R2, UR8, PT, P0 ;  /* 0x0000000802007c0c */ /* 0x000fc8000bf01300 */
[----:B------:R-:W-:Y:S01]  /*0120*/  SEL R0, R0, UR19, P0 ;  /* 0x0000001300007c07 */ /* 0x000fe20008000000 */
[----:B----4-:R-:W-:Y:S08]  /*0130*/  BRA.U UP0, `(.L_x_235) ;  /* 0x0000000100e47547 */ /* 0x010ff0000b800000 */
[----:B------:R-:W1:Y:S01]  /*0140*/  S2R R2, SR_TID.X ;  /* 0x0000000000027919 */ /* 0x000e620000002100 */
[----:B------:R-:W-:Y:S01]  /*0150*/  ELECT P0, URZ, PT ;  /* 0x0000000000ff782f */ /* 0x000fe20003800000 */
[----:B------:R-:W-:Y:S03]  /*0160*/  BSSY.RECONVERGENT B0, `(.L_x_236) ;  /* 0x000002e000007945 */ /* 0x000fe60003800200 */
[----:B-1----:R-:W-:-:S13]  /*0170*/  ISETP.GT.U32.OR P0, PT, R2, 0x1f, !P0 ;  /* 0x0000001f0200780c */ /* 0x002fda0004704470 */
[----:B------:R-:W-:Y:S05]  /*0180*/  @P0 BRA `(.L_x_237) ;  /* 0x0000000000ac0947 */ /* 0x000fea0003800000 */
[----:B------:R-:W1:Y:S01]  /*0190*/  S2UR UR18, SR_CgaCtaId ;  /* 0x00000000001279c3 */ /* 0x000e620000008800 */
[----:B------:R-:W2:Y:S01]  /*01a0*/  LDCU UR15, c[0x0][0x3a0] ;  /* 0x00007400ff0f77ac */ /* 0x000ea20008000800 */
[----:B------:R-:W3:Y:S01]  /*01b0*/  LDCU UR17, c[0x0][0x3b0] ;  /* 0x00007600ff1177ac */ /* 0x000ee20008000800 */
[----:B------:R-:W-:Y:S01]  /*01c0*/  ULEA UR14, UR24, 0xf, 0xa ;  /* 0x0000000f180e7891 */ /* 0x000fe2000f8e50ff */
[----:B------:R-:W-:Y:S01]  /*01d0*/  UMOV UR7, 0x400 ;  /* 0x0000040000077882 */ /* 0x000fe20000000000 */
[----:B------:R-:W-:Y:S01]  /*01e0*/  UMOV UR10, 0x1 ;  /* 0x00000001000a7882 */ /* 0x000fe20000000000 */
[----:B------:R-:W4:Y:S01]  /*01f0*/  LDCU.64 UR4, c[0x0][0x398] ;  /* 0x00007300ff0477ac */ /* 0x000f220008000a00 */
[----:B------:R-:W-:-:S04]  /*0200*/  UIADD3 UR10, UPT, UPT, -UR10, 0x100000, URZ ;  /* 0x001000000a0a7890 */ /* 0x000fc8000fffe1ff */
[----:B------:R-:W-:Y:S02]  /*0210*/  USHF.L.U32 UR11, UR10, 0xb, URZ ;  /* 0x0000000b0a0b7899 */ /* 0x000fe400080006ff */
[----:B------:R-:W-:Y:S02]  /*0220*/  USHF.L.U32 UR10, UR10, 0x1, URZ ;  /* 0x000000010a0a7899 */ /* 0x000fe400080006ff */
[----:B--2---:R-:W-:Y:S01]  /*0230*/  UIADD3 UR15, UPT, UPT, UR14, UR15, URZ ;  /* 0x0000000f0e0f7290 */ /* 0x004fe2000fffe0ff */
[----:B------:R-:W2:Y:S01]  /*0240*/  LDCU.64 UR12, c[0x0][0x3a8] ;  /* 0x00007500ff0c77ac */ /* 0x000ea20008000a00 */
[----:B---3--:R-:W-:Y:S02]  /*0250*/  UIADD3 UR14, UPT, UPT, UR14, UR17, URZ ;  /* 0x000000110e0e7290 */ /* 0x008fe4000fffe0ff */
[----:B-1----:R-:W-:Y:S02]  /*0260*/  ULEA UR17, UR18, UR7, 0x18 ;  /* 0x0000000712117291 */ /* 0x002fe4000f8ec0ff */
[----:B------:R-:W-:-:S02]  /*0270*/  UIADD3 UR16, UPT, UPT, UR7, 0x80, URZ ;  /* 0x0000008007107890 */ /* 0x000fc4000fffe0ff */
[----:B------:R-:W-:Y:S02]  /*0280*/  USHF.L.U64.HI UR9, UR20, 0x3, UR6 ;  /* 0x0000000314097899 */ /* 0x000fe40008010206 */
[----:B------:R-:W-:Y:S02]  /*0290*/  USHF.L.U32 UR8, UR20, 0x3, URZ ;  /* 0x0000000314087899 */ /* 0x000fe400080006ff */
[----:B------:R-:W-:Y:S02]  /*02a0*/  ULOP3.LUT UR15, UR15, 0xfffffff0, URZ, 0xc0, !UPT ;  /* 0xfffffff00f0f7892 */ /* 0x000fe4000f8ec0ff */
[----:B------:R-:W-:Y:S01]  /*02b0*/  ULOP3.LUT UR14, UR14, 0xfffffff0, URZ, 0xc0, !UPT ;  /* 0xfffffff00e0e7892 */ /* 0x000fe2000f8ec0ff */
[----:B------:R-:W1:Y:S02]  /*02c0*/  FENCE.VIEW.ASYNC.S ;  /* 0x00000000000073c6 */ /* 0x000e640000000000 */
[----:B-1----:R1:W3:Y:S02]  /*02d0*/  SYNCS.EXCH.64 URZ, [UR17], UR10 ;  /* 0x0000000a11ff75b2 */ /* 0x0022e40008000100 */
[----:B------:R-:W-:Y:S01]  /*02e0*/  @!PT LDS RZ, [RZ] ;  /* 0x00000000fffff984 */ /* 0x000fe20000000800 */
[----:B------:R-:W-:Y:S01]  /*02f0*/  @!PT LDS RZ, [RZ] ;  /* 0x00000000fffff984 */ /* 0x000fe20000000800 */
[----:B------:R-:W-:Y:S01]  /*0300*/  @!PT LDS RZ, [RZ] ;  /* 0x00000000fffff984 */ /* 0x000fe20000000800 */
[----:B------:R-:W-:Y:S01]  /*0310*/  @!PT LDS RZ, [RZ] ;  /* 0x00000000fffff984 */ /* 0x000fe20000000800 */
[----:B---3--:R3:W-:Y:S06]  /*0320*/  MEMBAR.ALL.CTA ;  /* 0x0000000000007992 */ /* 0x0087ec0000008000 */
[----:B---3--:R-:W3:Y:S01]  /*0330*/  FENCE.VIEW.ASYNC.S ;  /* 0x00000000000073c6 */ /* 0x008ee20000000000 */
[----:B------:R-:W-:-:S02]  /*0340*/  ULEA UR16, UR18, UR16, 0x18 ;  /* 0x0000001012107291 */ /* 0x000fc4000f8ec0ff */
[----:B----4-:R-:W-:Y:S02]  /*0350*/  UIADD3.64 UR4, UPT, UPT, UR8, UR4, URZ ;  /* 0x0000000408047297 */ /* 0x010fe4000fffe0ff */
[----:B------:R-:W-:Y:S02]  /*0360*/  USHF.R.U32.HI UR7, URZ, 0x4, UR15 ;  /* 0x00000004ff077899 */ /* 0x000fe4000801160f */
[----:B--2---:R-:W-:Y:S02]  /*0370*/  UIADD3.64 UR8, UPT, UPT, UR8, UR12, URZ ;  /* 0x0000000c08087297 */ /* 0x004fe4000fffe0ff */
[----:B------:R-:W-:Y:S02]  /*0380*/  UIADD3 UR15, UPT, UPT, UR15, UR14, URZ ;  /* 0x0000000e0f0f7290 */ /* 0x000fe4000fffe0ff */
[----:B------:R-:W-:Y:S02]  /*0390*/  ULEA UR12, UR24, UR16, 0xa ;  /* 0x00000010180c7291 */ /* 0x000fe4000f8e50ff */
[----:B------:R-:W-:-:S02]  /*03a0*/  USHF.R.U32.HI UR14, URZ, 0x4, UR14 ;  /* 0x00000004ff0e7899 */ /* 0x000fc4000801160e */
[----:B------:R-:W-:Y:S01]  /*03b0*/  UPRMT UR7, UR7, 0x5410, URZ ;  /* 0x0000541007077896 */ /* 0x000fe200080000ff */
[----:B------:R-:W-:Y:S01]  /*03c0*/  IMAD.U32 R2, RZ, RZ, UR15 ;  /* 0x0000000fff027e24 */ /* 0x000fe2000f8e00ff */
[----:B------:R-:W-:Y:S02]  /*03d0*/  UIADD3 UR12, UPT, UPT, UR12, 0x80, URZ ;  /* 0x000000800c0c7890 */ /* 0x000fe4000fffe0ff */
[----:B------:R-:W-:Y:S01]  /*03e0*/  UPRMT UR14, UR14, 0x5410, URZ ;  /* 0x000054100e0e7896 */ /* 0x000fe200080000ff */
[----:B------:R-:W-:-:S04]  /*03f0*/  UMOV UR13, UR17 ;  /* 0x00000011000d7c82 */ /* 0x000fc80008000000 */
[----:B---3--:R1:W-:Y:S04]  /*0400*/  UBLKCP.S.G [UR16], [UR4], UR7 ;  /* 0x00000010040073ba */ /* 0x0083e80008000207 */
[----:B------:R1:W-:Y:S01]  /*0410*/  UBLKCP.S.G [UR12], [UR8], UR14 ;  /* 0x0000000c080073ba */ /* 0x0003e2000800020e */
[----:B------:R1:W-:Y:S01]  /*0420*/  SYNCS.ARRIVE.TRANS64 RZ, [UR17], R2 ;  /* 0x00000002ffff79a7 */ /* 0x0003e20008000011 */
[----:B------:R-:W-:Y:S01]  /*0430*/  NOP ;  /* 0x0000000000007918 */ /* 0x000fe20000000000 */
.L_x_237:
[----:B-1----:R-:W-:Y:S05]  /*0440*/  BSYNC.RECONVERGENT B0 ;  /* 0x0000000000007941 */ /* 0x002fea0003800200 */
.L_x_236:
[----:B------:R-:W1:Y:S08]  /*0450*/  S2UR UR5, SR_CgaCtaId ;  /* 0x00000000000579c3 */ /* 0x000e700000008800 */
[----:B------:R-:W-:Y:S01]  /*0460*/  BAR.SYNC.DEFER_BLOCKING 0x0 ;  /* 0x0000000000007b1d */ /* 0x000fe20000010000 */
[----:B------:R-:W-:-:S05]  /*0470*/  SHF.L.U32 R2, RZ, 0x1f, RZ ;  /* 0x0000001fff027819 */ /* 0x000fca00000006ff */
[----:B------:R-:W-:Y:S02]  /*0480*/  UMOV UR4, 0x400 ;  /* 0x0000040000047882 */ /* 0x000fe40000000000 */
[----:B-1----:R-:W-:-:S12]  /*0490*/  ULEA UR4, UR5, UR4, 0x18 ;  /* 0x0000000405047291 */ /* 0x002fd8000f8ec0ff */
.L_x_238:
[----:B------:R-:W1:Y:S02]  /*04a0*/  SYNCS.PHASECHK.TRANS64.TRYWAIT P0, [UR4], R2 ;  /* 0x00000002ff0075a7 */ /* 0x000e640008001104 */
[----:B-1----:R-:W-:Y:S05]  /*04b0*/  @!P0 BRA `(.L_x_238) ;  /* 0xfffffffc00f88947 */ /* 0x002fea000383ffff */
[----:B------:R-:W-:Y:S05]  /*04c0*/  BRA `(.L_x_239) ;  /* 0x00000014003c7947 */ /* 0x000fea0003800000 */
.L_x_235:
[----:B------:R-:W1:Y:S01]  /*04d0*/  S2R R3, SR_TID.Y ;  /* 0x0000000000037919 */ /* 0x000e620000002200 */
[----:B------:R-:W2:Y:S01]  /*04e0*/  LDCU UR9, c[0x0][0x360] ;  /* 0x00006c00ff0977ac */ /* 0x000ea20008000800 */
[----:B------:R-:W-:Y:S01]  /*04f0*/  IMAD.SHL.U32 R4, R0, 0x8, RZ ;  /* 0x0000000800047824 */ /* 0x000fe200078e00ff */
[----:B------:R-:W-:Y:S01]  /*0500*/  BSSY.RECONVERGENT B0, `(.L_x_240) ;  /* 0x00000ab000007945 */ /* 0x000fe20003800200 */
[----:B------:R-:W1:Y:S01]  /*0510*/  S2R R6, SR_TID.Z ;  /* 0x0000000000067919 */ /* 0x000e620000002300 */
[----:B------:R-:W2:Y:S01]  /*0520*/  LDCU UR10, c[0x0][0x364] ;  /* 0x00006c80ff0a77ac */ /* 0x000ea20008000800 */
[----:B------:R-:W3:Y:S01]  /*0530*/  LDC R2, c[0x0][0x368] ;  /* 0x0000da00ff027b82 */ /* 0x000ee20000000800 */
[----:B------:R-:W-:Y:S01]  /*0540*/  SHF.R.S32.HI R5, RZ, 0x1f, R4 ;  /* 0x0000001fff057819 */ /* 0x000fe20000011404 */
[----:B------:R-:W4:Y:S03]  /*0550*/  S2R R8, SR_TID.X ;  /* 0x0000000000087919 */ /* 0x000f260000002100 */
[----:B------:R-:W-:-:S02]  /*0560*/  SHF.R.U64 R4, R4, 0x3, R5 ;  /* 0x0000000304047819 */ /* 0x000fc40000001205 */
[----:B------:R-:W-:Y:S01]  /*0570*/  SHF.R.U32.HI R5, RZ, 0x3, R5 ;  /* 0x00000003ff057819 */ /* 0x000fe20000011605 */
[----:B--2---:R-:W-:Y:S02]  /*0580*/  UIMAD UR4, UR9, UR10, URZ ;  /* 0x0000000a090472a4 */ /* 0x004fe4000f8e02ff */
[----:B-1----:R-:W-:Y:S02]  /*0590*/  IMAD R3, R6, UR10, R3 ;  /* 0x0000000a06037c24 */ /* 0x002fe4000f8e0203 */
[----:B------:R-:W-:Y:S02]  /*05a0*/  IMAD.MOV.U32 R6, RZ, RZ, RZ ;  /* 0x000000ffff067224 */ /* 0x000fe400078e00ff */
[----:B----4-:R-:W-:Y:S02]  /*05b0*/  IMAD R3, R3, UR9, R8 ;  /* 0x0000000903037c24 */ /* 0x010fe4000f8e0208 */
[----:B---3--:R-:W-:Y:S01]  /*05c0*/  IMAD R8, R2, UR4, RZ ;  /* 0x0000000402087c24 */ /* 0x008fe2000f8e02ff */
[----:B------:R-:W-:-:S02]  /*05d0*/  UMOV UR4, URZ ;  /* 0x000000ff00047c82 */ /* 0x000fc40008000000 */
[----:B------:R-:W-:-:S04]  /*05e0*/  ISETP.GT.U32.AND P0, PT, R4, R3, PT ;  /* 0x000000030400720c */ /* 0x000fc80003f04070 */
[----:B------:R-:W-:-:S13]  /*05f0*/  ISETP.GT.U32.AND.EX P0, PT, R5, RZ, PT, P0 ;  /* 0x000000ff0500720c */ /* 0x000fda0003f04100 */
[----:B------:R-:W-:Y:S05]  /*0600*/  @!P0 BRA `(.L_x_241) ;  /* 0x0000000800688947 */ /* 0x000fea0003800000 */
[----:B------:R-:W-:Y:S01]  /*0610*/  IMAD.IADD R9, R8, 0x1, R3 ;  /* 0x0000000108097824 */ /* 0x000fe200078e0203 */
[----:B------:R-:W-:Y:S01]  /*0620*/  BSSY.RECONVERGENT B1, `(.L_x_242) ;  /* 0x0000024000017945 */ /* 0x000fe20003800200 */
[----:B------:R-:W-:-:S03]  /*0630*/  IMAD.MOV.U32 R12, RZ, RZ, -0x1 ;  /* 0xffffffffff0c7424 */ /* 0x000fc600078e00ff */
[CC--:B------:R-:W-:Y:S02]  /*0640*/  ISETP.GT.U32.AND P1, PT, R4.reuse, R9.reuse, PT ;  /* 0x000000090400720c */ /* 0x0c0fe40003f24070 */
[CC--:B------:R-:W-:Y:S02]  /*0650*/  ISETP.GT.U32.AND P0, PT, R4.reuse, R9.reuse, PT ;  /* 0x000000090400720c */ /* 0x0c0fe40003f04070 */
[C---:B------:R-:W-:Y:S02]  /*0660*/  ISETP.GT.U32.AND.EX P1, PT, R5.reuse, RZ, PT, P1 ;  /* 0x000000ff0500720c */ /* 0x040fe40003f24110 */
[----:B------:R-:W-:Y:S02]  /*0670*/  ISETP.GT.U32.AND.EX P0, PT, R5, RZ, PT, P0 ;  /* 0x000000ff0500720c */ /* 0x000fe40003f04100 */
[----:B------:R-:W-:Y:S02]  /*0680*/  SEL R10, R4, R9, P1 ;  /* 0x00000009040a7207 */ /* 0x000fe40000800000 */
[----:B------:R-:W-:-:S02]  /*0690*/  SEL R7, RZ, 0x1, !P0 ;  /* 0x00000001ff077807 */ /* 0x000fc40004000000 */
[----:B------:R-:W-:Y:S02]  /*06a0*/  SEL R11, R5, RZ, P1 ;  /* 0x000000ff050b7207 */ /* 0x000fe40000800000 */
[----:B------:R-:W-:-:S04]  /*06b0*/  IADD3 R14, P0, P1, R10, -R7, -R9 ;  /* 0x800000070a0e7210 */ /* 0x000fc8000791e809 */
[----:B------:R-:W-:-:S04]  /*06c0*/  IADD3.X R15, PT, PT, R11, -0x1, R12, P0, P1 ;  /* 0xffffffff0b0f7810 */ /* 0x000fc800007e240c */
[----:B------:R-:W-:-:S13]  /*06d0*/  ISETP.NE.U32.AND P0, PT, R15, RZ, PT ;  /* 0x000000ff0f00720c */ /* 0x000fda0003f05070 */
[----:B------:R-:W-:Y:S05]  /*06e0*/  @P0 BRA `(.L_x_243) ;  /* 0x0000000000500947 */ /* 0x000fea0003800000 */
[----:B------:R-:W1:Y:S01]  /*06f0*/  I2F.U32.RP R9, R8 ;  /* 0x0000000800097306 */ /* 0x000e620000209000 */
[----:B------:R-:W-:Y:S01]  /*0700*/  IMAD.MOV R13, RZ, RZ, -R8 ;  /* 0x000000ffff0d7224 */ /* 0x000fe200078e0a08 */
[----:B------:R-:W-:-:S06]  /*0710*/  ISETP.NE.U32.AND P2, PT, R8, RZ, PT ;  /* 0x000000ff0800720c */ /* 0x000fcc0003f45070 */
[----:B-1----:R-:W1:Y:S02]  /*0720*/  MUFU.RCP R9, R9 ;  /* 0x0000000900097308 */ /* 0x002e640000001000 */
[----:B-1----:R-:W-:-:S06]  /*0730*/  VIADD R10, R9, 0xffffffe ;  /* 0x0ffffffe090a7836 */ /* 0x002fcc0000000000 */
[----:B------:R1:W2:Y:S02]  /*0740*/  F2I.FTZ.U32.TRUNC.NTZ R11, R10 ;  /* 0x0000000a000b7305 */ /* 0x0002a4000021f000 */
[----:B-1----:R-:W-:Y:S02]  /*0750*/  IMAD.MOV.U32 R10, RZ, RZ, RZ ;  /* 0x000000ffff0a7224 */ /* 0x002fe400078e00ff */
[----:B--2---:R-:W-:-:S04]  /*0760*/  IMAD R13, R13, R11, RZ ;  /* 0x0000000b0d0d7224 */ /* 0x004fc800078e02ff */
[----:B------:R-:W-:-:S06]  /*0770*/  IMAD.HI.U32 R11, R11, R13, R10 ;  /* 0x0000000d0b0b7227 */ /* 0x000fcc00078e000a */
[----:B------:R-:W-:-:S04]  /*0780*/  IMAD.HI.U32 R10, R11, R14, RZ ;  /* 0x0000000e0b0a7227 */ /* 0x000fc800078e00ff */
[----:B------:R-:W-:-:S04]  /*0790*/  IMAD.MOV R11, RZ, RZ, -R10 ;  /* 0x000000ffff0b7224 */ /* 0x000fc800078e0a0a */
[----:B------:R-:W-:-:S05]  /*07a0*/  IMAD R11, R8, R11, R14 ;  /* 0x0000000b080b7224 */ /* 0x000fca00078e020e */
[----:B------:R-:W-:-:S13]  /*07b0*/  ISETP.GE.U32.AND P0, PT, R11, R8, PT ;  /* 0x000000080b00720c */ /* 0x000fda0003f06070 */
[----:B------:R-:W-:Y:S02]  /*07c0*/  @P0 IMAD.IADD R11, R11, 0x1, -R8 ;  /* 0x000000010b0b0824 */ /* 0x000fe400078e0a08 */
[----:B------:R-:W-:-:S03]  /*07d0*/  @P0 VIADD R10, R10, 0x1 ;  /* 0x000000010a0a0836 */ /* 0x000fc60000000000 */
[----:B------:R-:W-:Y:S01]  /*07e0*/  ISETP.GE.U32.AND P1, PT, R11, R8, PT ;  /* 0x000000080b00720c */ /* 0x000fe20003f26070 */
[----:B------:R-:W-:-:S12]  /*07f0*/  HFMA2 R11, -RZ, RZ, 0, 0 ;  /* 0x00000000ff0b7431 */ /* 0x000fd800000001ff */
[----:B------:R-:W-:Y:S01]  /*0800*/  @P1 VIADD R10, R10, 0x1 ;  /* 0x000000010a0a1836 */ /* 0x000fe20000000000 */
[----:B------:R-:W-:Y:S01]  /*0810*/  @!P2 LOP3.LUT R10, RZ, R8, RZ, 0x33, !PT ;  /* 0x00000008ff0aa212 */ /* 0x000fe200078e33ff */
[----:B------:R-:W-:Y:S06]  /*0820*/  BRA `(.L_x_244) ;  /* 0x00000000000c7947 */ /* 0x000fec0003800000 */
.L_x_243:
[----:B------:R-:W-:Y:S01]  /*0830*/  IMAD.MOV.U32 R9, RZ, RZ, R14 ;  /* 0x000000ffff097224 */ /* 0x000fe200078e000e */
[----:B------:R-:W-:-:S07]  /*0840*/  MOV R14, 0x860 ;  /* 0x00000860000e7802 */ /* 0x000fce0000000f00 */
[----:B------:R-:W-:Y:S05]  /*0850*/  CALL.REL.NOINC `($__internal_0_$__cuda_sm20_div_u64) ;  /* 0x0000001400747944 */ /* 0x000fea0003c00000 */
.L_x_244:
[----:B------:R-:W-:Y:S05]  /*0860*/  BSYNC.RECONVERGENT B1 ;  /* 0x0000000000017941 */ /* 0x000fea0003800200 */
.L_x_242:
[----:B------:R-:W-:Y:S01]  /*0870*/  IADD3 R15, P0, PT, R10, R7, RZ ;  /* 0x000000070a0f7210 */ /* 0x000fe20007f1e0ff */
[----:B------:R-:W1:Y:S01]  /*0880*/  LDC R9, c[0x0][0x3a0] ;  /* 0x0000e800ff097b82 */ /* 0x000e620000000800 */
[----:B------:R-:W-:Y:S01]  /*0890*/  BSSY.RECONVERGENT B1, `(.L_x_245) ;  /* 0x0000033000017945 */ /* 0x000fe20003800200 */
[----:B------:R-:W-:Y:S01]  /*08a0*/  IMAD.MOV.U32 R29, RZ, RZ, R3 ;  /* 0x000000ffff1d7224 */ /* 0x000fe200078e0003 */
[C---:B------:R-:W-:Y:S01]  /*08b0*/  LOP3.LUT R7, R15.reuse, 0x3, RZ, 0xc0, !PT ;  /* 0x000000030f077812 */ /* 0x040fe200078ec0ff */
[----:B------:R-:W-:Y:S01]  /*08c0*/  IMAD.X R10, RZ, RZ, R11, P0 ;  /* 0x000000ffff0a7224 */ /* 0x000fe200000e060b */
[----:B------:R-:W-:Y:S02]  /*08d0*/  ISETP.GE.U32.AND P0, PT, R15, 0x3, PT ;  /* 0x000000030f00780c */ /* 0x000fe40003f06070 */
[----:B------:R-:W-:Y:S02]  /*08e0*/  ISETP.NE.U32.AND P1, PT, R7, 0x3, PT ;  /* 0x000000030700780c */ /* 0x000fe40003f25070 */
[----:B------:R-:W-:Y:S01]  /*08f0*/  ISETP.GE.U32.AND.EX P0, PT, R10, RZ, PT, P0 ;  /* 0x000000ff0a00720c */ /* 0x000fe20003f06100 */
[----:B------:R-:W-:Y:S01]  /*0900*/  IMAD.MOV.U32 R10, RZ, RZ, R6 ;  /* 0x000000ffff0a7224 */ /* 0x000fe200078e0006 */
[----:B------:R-:W-:-:S02]  /*0910*/  ISETP.NE.AND.EX P1, PT, RZ, RZ, PT, P1 ;  /* 0x000000ffff00720c */ /* 0x000fc40003f25310 */
[----:B-1----:R-:W-:-:S11]  /*0920*/  SHF.R.S32.HI R7, RZ, 0x1f, R9 ;  /* 0x0000001fff077819 */ /* 0x002fd60000011409 */
[----:B------:R-:W-:Y:S05]  /*0930*/  @!P1 BRA `(.L_x_246) ;  /* 0x0000000000a09947 */ /* 0x000fea0003800000 */
[----:B------:R-:W1:Y:S01]  /*0940*/  S2UR UR7, SR_CgaCtaId ;  /* 0x00000000000779c3 */ /* 0x000e620000008800 */
[----:B------:R-:W2:Y:S01]  /*0950*/  LDCU.64 UR12, c[0x0][0x398] ;  /* 0x00007300ff0c77ac */ /* 0x000ea20008000a00 */
[C---:B------:R-:W-:Y:S02]  /*0960*/  IMAD.SHL.U32 R13, R3.reuse, 0x8, RZ ;  /* 0x00000008030d7824 */ /* 0x040fe400078e00ff */
[----:B------:R-:W-:Y:S01]  /*0970*/  IMAD.U32 R10, RZ, RZ, UR20 ;  /* 0x00000014ff0a7e24 */ /* 0x000fe2000f8e00ff */
[----:B------:R-:W-:Y:S01]  /*0980*/  UMOV UR5, 0x400 ;  /* 0x0000040000057882 */ /* 0x000fe20000000000 */
[----:B------:R-:W-:Y:S01]  /*0990*/  IMAD.U32 R11, RZ, RZ, UR21 ;  /* 0x00000015ff0b7e24 */ /* 0x000fe2000f8e00ff */
[----:B------:R-:W-:Y:S01]  /*09a0*/  SHF.L.U64.HI R11, R3, 0x3, R6 ;  /* 0x00000003030b7819 */ /* 0x000fe20000010206 */
[----:B------:R-:W-:Y:S01]  /*09b0*/  IMAD.U32 R14, RZ, RZ, UR6 ;  /* 0x00000006ff0e7e24 */ /* 0x000fe2000f8e00ff */
[C---:B------:R-:W-:Y:S01]  /*09c0*/  LEA R12, P1, R10.reuse, R13, 0x3 ;  /* 0x0000000d0a0c7211 */ /* 0x040fe200078218ff */
[----:B------:R-:W-:Y:S01]  /*09d0*/  VIADD R15, R15, 0x1 ;  /* 0x000000010f0f7836 */ /* 0x000fe20000000000 */
[----:B------:R-:W-:Y:S01]  /*09e0*/  UIADD3 UR5, UPT, UPT, UR5, 0x80, URZ ;  /* 0x0000008005057890 */ /* 0x000fe2000fffe0ff */
[----:B------:R-:W-:Y:S01]  /*09f0*/  IMAD.MOV.U32 R29, RZ, RZ, R3 ;  /* 0x000000ffff1d7224 */ /* 0x000fe200078e0003 */
[----:B------:R-:W-:Y:S01]  /*0a00*/  LEA.HI.X R10, R10, R11, R14, 0x3, P1 ;  /* 0x0000000b0a0a7211 */ /* 0x000fe200008f1c0e */
[----:B------:R-:W-:Y:S01]  /*0a10*/  IMAD R11, R2, UR10, RZ ;  /* 0x0000000a020b7c24 */ /* 0x000fe2000f8e02ff */
[----:B------:R-:W-:-:S03]  /*0a20*/  LOP3.LUT R15, R15, 0x3, RZ, 0xc0, !PT ;  /* 0x000000030f0f7812 */ /* 0x000fc600078ec0ff */
[----:B------:R-:W-:Y:S01]  /*0a30*/  IMAD R11, R11, UR9, RZ ;  /* 0x000000090b0b7c24 */ /* 0x000fe2000f8e02ff */
[----:B--2---:R-:W-:-:S04]  /*0a40*/  IADD3 R17, P1, P2, R12, UR12, R9 ;  /* 0x0000000c0c117c10 */ /* 0x004fc8000fa3e009 */
[----:B------:R-:W-:Y:S01]  /*0a50*/  IADD3.X R18, PT, PT, R10, UR13, R7, P1, P2 ;  /* 0x0000000d0a127c10 */ /* 0x000fe20008fe4407 */
[----:B-1----:R-:W-:Y:S01]  /*0a60*/  ULEA UR5, UR7, UR5, 0x18 ;  /* 0x0000000507057291 */ /* 0x002fe2000f8ec0ff */
[----:B------:R-:W-:Y:S02]  /*0a70*/  IADD3 R15, P1, PT, RZ, -R15, RZ ;  /* 0x8000000fff0f7210 */ /* 0x000fe40007f3e0ff */
[----:B------:R-:W-:-:S03]  /*0a80*/  MOV R10, R6 ;  /* 0x00000006000a7202 */ /* 0x000fc60000000f00 */
[----:B------:R-:W-:Y:S02]  /*0a90*/  VIADD R12, R9, UR5 ;  /* 0x00000005090c7c36 */ /* 0x000fe40008000000 */
[----:B------:R-:W-:Y:S02]  /*0aa0*/  IMAD.X R16, RZ, RZ, -0x1, P1 ;  /* 0xffffffffff107424 */ /* 0x000fe400008e06ff */
[----:B------:R-:W-:-:S07]  /*0ab0*/  IMAD R14, R3, 0x8, R12 ;  /* 0x00000008030e7824 */ /* 0x000fce00078e020c */
.L_x_247:
[----:B------:R-:W-:Y:S01]  /*0ac0*/  IADD3 R15, P1, PT, R15, 0x1, RZ ;  /* 0x000000010f0f7810 */ /* 0x000fe20007f3e0ff */
[----:B------:R-:W-:Y:S01]  /*0ad0*/  IMAD.MOV.U32 R12, RZ, RZ, R17 ;  /* 0x000000ffff0c7224 */ /* 0x000fe200078e0011 */
[C---:B------:R-:W-:Y:S01]  /*0ae0*/  IADD3 R29, P2, PT, R8.reuse, R29, RZ ;  /* 0x0000001d081d7210 */ /* 0x040fe20007f5e0ff */
[----:B------:R-:W-:Y:S01]  /*0af0*/  IMAD.MOV.U32 R13, RZ, RZ, R18 ;  /* 0x000000ffff0d7224 */ /* 0x000fe200078e0012 */
[C---:B------:R-:W-:Y:S01]  /*0b00*/  LEA R17, P3, R8.reuse, R17, 0x3 ;  /* 0x0000001108117211 */ /* 0x040fe200078618ff */
[----:B------:R-:W-:Y:S01]  /*0b10*/  IMAD.X R16, RZ, RZ, R16, P1 ;  /* 0x000000ffff107224 */ /* 0x000fe200008e0610 */
[----:B------:R-:W-:Y:S01]  /*0b20*/  ISETP.NE.U32.AND P1, PT, R15, RZ, PT ;  /* 0x000000ff0f00720c */ /* 0x000fe20003f25070 */
[----:B------:R-:W-:Y:S01]  /*0b30*/  IMAD.X R10, RZ, RZ, R10, P2 ;  /* 0x000000ffff0a7224 */ /* 0x000fe200010e060a */
[----:B------:R-:W-:Y:S01]  /*0b40*/  @!PT LDS RZ, [RZ] ;  /* 0x00000000fffff984 */ /* 0x000fe20000000800 */
[----:B------:R-:W-:Y:S01]  /*0b50*/  @!PT LDS RZ, [RZ] ;  /* 0x00000000fffff984 */ /* 0x000fe20000000800 */
[----:B------:R-:W-:Y:S01]  /*0b60*/  @!PT LDS RZ, [RZ] ;  /* 0x00000000fffff984 */ /* 0x000fe20000000800 */
[----:B------:R1:W-:Y:S01]  /*0b70*/  LDGSTS.E.64 [R14], desc[UR22][R12.64] ;  /* 0x000000000c0e7fae */ /* 0x0003e2000b9a1416 */
[----:B------:R-:W-:Y:S02]  /*0b80*/  LEA.HI.X R18, R8, R18, RZ, 0x3, P3 ;  /* 0x0000001208127211 */ /* 0x000fe400018f1cff */
[----:B------:R-:W-:Y:S01]  /*0b90*/  ISETP.NE.AND.EX P1, PT, R16, RZ, PT, P1 ;  /* 0x000000ff1000720c */ /* 0x000fe20003f25310 */
[----:B-1----:R-:W-:-:S12]  /*0ba0*/  IMAD R14, R11, 0x8, R14 ;  /* 0x000000080b0e7824 */ /* 0x002fd800078e020e */
[----:B------:R-:W-:Y:S05]  /*0bb0*/  @P1 BRA `(.L_x_247) ;  /* 0xfffffffc00c01947 */ /* 0x000fea000383ffff */
.L_x_246:
[----:B------:R-:W-:Y:S05]  /*0bc0*/  BSYNC.RECONVERGENT B1 ;  /* 0x0000000000017941 */ /* 0x000fea0003800200 */
.L_x_245:
        /* <DEDUP_REMOVED lines=9> */
[----:B------:R-:W-:Y:S01]  /*0c60*/  LEA R11, P0, R12, R11, 0x3 ;  /* 0x0000000b0c0b7211 */ /* 0x000fe200078018ff */
[----:B------:R-:W-:Y:S01]  /*0c70*/  UIADD3 UR7, UPT, UPT, UR5, 0x80, URZ ;  /* 0x0000008005077890 */ /* 0x000fe2000fffe0ff */
[----:B------:R-:W-:-:S02]  /*0c80*/  IMAD R23, R2, UR10, RZ ;  /* 0x0000000a02177c24 */ /* 0x000fc4000f8e02ff */
[----:B------:R-:W-:Y:S01]  /*0c90*/  LEA.HI.X R13, R12, R13, R14, 0x3, P0 ;  /* 0x0000000d0c0d7211 */ /* 0x000fe200000f1c0e */
[----:B------:R-:W-:Y:S01]  /*0ca0*/  UMOV UR5, URZ ;  /* 0x000000ff00057c82 */ /* 0x000fe20008000000 */
[----:B------:R-:W-:Y:S01]  /*0cb0*/  IADD3 R12, P0, PT, R29, UR20, RZ ;  /* 0x000000141d0c7c10 */ /* 0x000fe2000ff1e0ff */
[----:B------:R-:W-:-:S03]  /*0cc0*/  IMAD R23, R23, UR9, RZ ;  /* 0x0000000917177c24 */ /* 0x000fc6000f8e02ff */
[----:B------:R-:W-:Y:S02]  /*0cd0*/  IADD3.X R15, PT, PT, R10, UR6, RZ, P0, !PT ;  /* 0x000000060a0f7c10 */ /* 0x000fe400087fe4ff */
[----:B--2---:R-:W-:Y:S02]  /*0ce0*/  IADD3 R27, P1, PT, R9, UR12, RZ ;  /* 0x0000000c091b7c10 */ /* 0x004fe4000ff3e0ff */
[C---:B------:R-:W-:Y:S01]  /*0cf0*/  SHF.L.U64.HI R15, R12.reuse, 0x3, R15 ;  /* 0x000000030c0f7819 */ /* 0x040fe2000001020f */
[----:B-1----:R-:W-:Y:S01]  /*0d00*/  ULEA UR7, UR8, UR7, 0x18 ;  /* 0x0000000708077291 */ /* 0x002fe2000f8ec0ff */
[----:B------:R-:W-:Y:S02]  /*0d10*/  SHF.L.U32 R14, R12, 0x3, RZ ;  /* 0x000000030c0e7819 */ /* 0x000fe400000006ff */
[----:B------:R-:W-:Y:S02]  /*0d20*/  IADD3.X R7, PT, PT, R7, UR13, RZ, P1, !PT ;  /* 0x0000000d07077c10 */ /* 0x000fe40008ffe4ff */
[CC--:B------:R-:W-:Y:S01]  /*0d30*/  LEA R20, P0, R8.reuse, R11.reuse, 0x3 ;  /* 0x0000000b08147211 */ /* 0x0c0fe200078018ff */
[----:B------:R-:W-:Y:S01]  /*0d40*/  VIADD R12, R9, UR7 ;  /* 0x00000007090c7c36 */ /* 0x000fe20008000000 */
[C---:B------:R-:W-:Y:S01]  /*0d50*/  LEA R21, P1, R8.reuse, R11, 0x4 ;  /* 0x0000000b08157211 */ /* 0x040fe200078220ff */
[C---:B------:R-:W-:Y:S01]  /*0d60*/  IMAD.WIDE.U32 R14, R8.reuse, 0x18, R14 ;  /* 0x00000018080e7825 */ /* 0x040fe200078e000e */
[----:B------:R-:W-:-:S02]  /*0d70*/  LEA.HI.X R24, R8, R13, RZ, 0x3, P0 ;  /* 0x0000000d08187211 */ /* 0x000fc400000f1cff */
[----:B------:R-:W-:Y:S01]  /*0d80*/  LEA.HI.X R26, R8, R13, RZ, 0x4, P1 ;  /* 0x0000000d081a7211 */ /* 0x000fe200008f24ff */
[----:B------:R-:W-:Y:S02]  /*0d90*/  IMAD R12, R29, 0x8, R12 ;  /* 0x000000081d0c7824 */ /* 0x000fe400078e020c */
[----:B------:R-:W-:Y:S02]  /*0da0*/  VIADD R28, R15, UR5 ;  /* 0x000000050f1c7c36 */ /* 0x000fe40008000000 */
[C-C-:B------:R-:W-:Y:S02]  /*0db0*/  IMAD R22, R23.reuse, 0x8, R12.reuse ;  /* 0x0000000817167824 */ /* 0x140fe400078e020c */
[C-C-:B------:R-:W-:Y:S02]  /*0dc0*/  IMAD R25, R23.reuse, 0x10, R12.reuse ;  /* 0x0000001017197824 */ /* 0x140fe400078e020c */
[----:B------:R-:W-:-:S07]  /*0dd0*/  IMAD R9, R23, 0x18, R12 ;  /* 0x0000001817097824 */ /* 0x000fce00078e020c */
.L_x_248:
[----:B------:R-:W-:-:S05]  /*0de0*/  IADD3 R18, P0, PT, R27, R11, RZ ;  /* 0x0000000b1b127210 */ /* 0x000fca0007f1e0ff */
[----:B------:R-:W-:Y:S01]  /*0df0*/  IMAD.X R19, R7, 0x1, R13, P0 ;  /* 0x0000000107137824 */ /* 0x000fe200000e060d */
[----:B------:R-:W-:-:S04]  /*0e00*/  IADD3 R16, P0, PT, R27, R20, RZ ;  /* 0x000000141b107210 */ /* 0x000fc80007f1e0ff */
[----:B------:R-:W-:Y:S01]  /*0e10*/  @!PT LDS RZ, [RZ] ;  /* 0x00000000fffff984 */ /* 0x000fe20000000800 */
[----:B------:R-:W-:Y:S01]  /*0e20*/  @!PT LDS RZ, [RZ] ;  /* 0x00000000fffff984 */ /* 0x000fe20000000800 */
[----:B------:R-:W-:Y:S01]  /*0e30*/  @!PT LDS RZ, [RZ] ;  /* 0x00000000fffff984 */ /* 0x000fe20000000800 */
[----:B------:R1:W-:Y:S01]  /*0e40*/  LDGSTS.E.64 [R12], desc[UR22][R18.64] ;  /* 0x00000000120c7fae */ /* 0x0003e2000b9a1416 */
[----:B------:R-:W-:-:S05]  /*0e50*/  IMAD.X R17, R7, 0x1, R24, P0 ;  /* 0x0000000107117824 */ /* 0x000fca00000e0618 */
[----:B------:R2:W-:Y:S01]  /*0e60*/  LDGSTS.E.64 [R22], desc[UR22][R16.64] ;  /* 0x0000000010167fae */ /* 0x0005e2000b9a1416 */
[----:B-1----:R-:W-:Y:S01]  /*0e70*/  IMAD R12, R23, 0x20, R12 ;  /* 0x00000020170c7824 */ /* 0x002fe200078e020c */
[----:B--2---:R-:W-:Y:S01]  /*0e80*/  IADD3 R16, P0, PT, R27, R21, RZ ;  /* 0x000000151b107210 */ /* 0x004fe20007f1e0ff */
[----:B------:R-:W-:-:S04]  /*0e90*/  IMAD R22, R23, 0x20, R22 ;  /* 0x0000002017167824 */ /* 0x000fc800078e0216 */
[----:B------:R-:W-:Y:S01]  /*0ea0*/  IMAD.X R17, R7, 0x1, R26, P0 ;  /* 0x0000000107117824 */ /* 0x000fe200000e061a */
[----:B------:R-:W-:-:S04]  /*0eb0*/  IADD3 R18, P0, PT, R27, R14, RZ ;  /* 0x0000000e1b127210 */ /* 0x000fc80007f1e0ff */
[----:B------:R1:W-:Y:S01]  /*0ec0*/  LDGSTS.E.64 [R25], desc[UR22][R16.64] ;  /* 0x0000000010197fae */ /* 0x0003e2000b9a1416 */
[----:B------:R-:W-:Y:S01]  /*0ed0*/  IMAD.X R19, R7, 0x1, R28, P0 ;  /* 0x0000000107137824 */ /* 0x000fe200000e061c */
[----:B------:R-:W-:-:S04]  /*0ee0*/  LEA R29, P0, R8, R29, 0x2 ;  /* 0x0000001d081d7211 */ /* 0x000fc800078010ff */
[----:B------:R-:W-:Y:S01]  /*0ef0*/  LEA.HI.X R10, R8, R10, RZ, 0x2, P0 ;  /* 0x0000000a080a7211 */ /* 0x000fe200000f14ff */
[----:B------:R2:W-:Y:S01]  /*0f00*/  LDGSTS.E.64 [R9], desc[UR22][R18.64] ;  /* 0x0000000012097fae */ /* 0x0005e2000b9a1416 */
[----:B------:R-:W-:-:S04]  /*0f10*/  ISETP.GE.U32.AND P0, PT, R29, R4, PT ;  /* 0x000000041d00720c */ /* 0x000fc80003f06070 */
[----:B------:R-:W-:Y:S01]  /*0f20*/  ISETP.GE.U32.AND.EX P0, PT, R10, R5, PT, P0 ;  /* 0x000000050a00720c */ /* 0x000fe20003f06100 */
[C---:B-1----:R-:W-:Y:S02]  /*0f30*/  IMAD R25, R23.reuse, 0x20, R25 ;  /* 0x0000002017197824 */ /* 0x042fe400078e0219 */
[----:B--2---:R-:W-:Y:S02]  /*0f40*/  IMAD.MOV.U32 R18, RZ, RZ, R27 ;  /* 0x000000ffff127224 */ /* 0x004fe400078e001b */
[----:B------:R-:W-:Y:S02]  /*0f50*/  IMAD.MOV.U32 R19, RZ, RZ, R7 ;  /* 0x000000ffff137224 */ /* 0x000fe400078e0007 */
[----:B------:R-:W-:Y:S02]  /*0f60*/  IMAD R9, R23, 0x20, R9 ;  /* 0x0000002017097824 */ /* 0x000fe400078e0209 */
[----:B------:R-:W-:-:S04]  /*0f70*/  IMAD.WIDE.U32 R18, R8, 0x20, R18 ;  /* 0x0000002008127825 */ /* 0x000fc800078e0012 */
[----:B------:R-:W-:Y:S01]  /*0f80*/  IMAD.MOV.U32 R7, RZ, RZ, R19 ;  /* 0x000000ffff077224 */ /* 0x000fe200078e0013 */
[----:B------:R-:W-:Y:S01]  /*0f90*/  MOV R27, R18 ;  /* 0x00000012001b7202 */ /* 0x000fe20000000f00 */
[----:B------:R-:W-:Y:S06]  /*0fa0*/  @!P0 BRA `(.L_x_248) ;  /* 0xfffffffc008c8947 */ /* 0x000fec000383ffff */
.L_x_241:
[----:B------:R-:W-:Y:S05]  /*0fb0*/  BSYNC.RECONVERGENT B0 ;  /* 0x0000000000007941 */ /* 0x000fea0003800200 */
.L_x_240:
[----:B------:R-:W-:Y:S01]  /*0fc0*/  ISETP.GT.U32.AND P0, PT, R4, R3, PT ;  /* 0x000000030400720c */ /* 0x000fe20003f04070 */
[----:B------:R-:W0:Y:S01]  /*0fd0*/  LDGDEPBAR ;  /* 0x00000000000079af */ /* 0x000e220000000000 */
[----:B------:R-:W-:Y:S02]  /*0fe0*/  BSSY.RECONVERGENT B0, `(.L_x_249) ;  /* 0x000009a000007945 */ /* 0x000fe40003800200 */
[----:B------:R-:W-:-:S13]  /*0ff0*/  ISETP.GT.U32.AND.EX P0, PT, R5, R6, PT, P0 ;  /* 0x000000060500720c */ /* 0x000fda0003f04100 */
        /* <DEDUP_REMOVED lines=17> */
[----:B------:R-:W-:Y:S01]  /*1110*/  ISETP.NE.U32.AND P2, PT, R8, RZ, PT ;  /* 0x000000ff0800720c */ /* 0x000fe20003f45070 */
[----:B------:R-:W-:-:S05]  /*1120*/  IMAD.MOV.U32 R10, RZ, RZ, RZ ;  /* 0x000000ffff0a7224 */ /* 0x000fca00078e00ff */
[----:B-1----:R-:W1:Y:S02]  /*1130*/  MUFU.RCP R13, R13 ;  /* 0x0000000d000d7308 */ /* 0x002e640000001000 */
[----:B-1----:R-:W-:-:S06]  /*1140*/  VIADD R11, R13, 0xffffffe ;  /* 0x0ffffffe0d0b7836 */ /* 0x002fcc0000000000 */
[----:B------:R-:W1:Y:S02]  /*1150*/  F2I.FTZ.U32.TRUNC.NTZ R11, R11 ;  /* 0x0000000b000b7305 */ /* 0x000e64000021f000 */
[----:B-1----:R-:W-:-:S04]  /*1160*/  IMAD R9, R9, R11, RZ ;  /* 0x0000000b09097224 */ /* 0x002fc800078e02ff */
[----:B------:R-:W-:-:S04]  /*1170*/  IMAD.HI.U32 R9, R11, R9, R10 ;  /* 0x000000090b097227 */ /* 0x000fc800078e000a */
[----:B------:R-:W-:Y:S02]  /*1180*/  IMAD.MOV.U32 R11, RZ, RZ, RZ ;  /* 0x000000ffff0b7224 */ /* 0x000fe400078e00ff */
[----:B------:R-:W-:-:S04]  /*1190*/  IMAD.HI.U32 R10, R9, R12, RZ ;  /* 0x0000000c090a7227 */ /* 0x000fc800078e00ff */
[----:B------:R-:W-:-:S04]  /*11a0*/  IMAD.MOV R9, RZ, RZ, -R10 ;  /* 0x000000ffff097224 */ /* 0x000fc800078e0a0a */
[----:B------:R-:W-:-:S05]  /*11b0*/  IMAD R9, R8, R9, R12 ;  /* 0x0000000908097224 */ /* 0x000fca00078e020c */
[----:B------:R-:W-:-:S13]  /*11c0*/  ISETP.GE.U32.AND P0, PT, R9, R8, PT ;  /* 0x000000080900720c */ /* 0x000fda0003f06070 */
[----:B------:R-:W-:Y:S01]  /*11d0*/  @P0 IADD3 R9, PT, PT, -R8, R9, RZ ;  /* 0x0000000908090210 */ /* 0x000fe20007ffe1ff */
[----:B------:R-:W-:-:S03]  /*11e0*/  @P0 VIADD R10, R10, 0x1 ;  /* 0x000000010a0a0836 */ /* 0x000fc60000000000 */
[----:B------:R-:W-:-:S13]  /*11f0*/  ISETP.GE.U32.AND P1, PT, R9, R8, PT ;  /* 0x000000080900720c */ /* 0x000fda0003f26070 */
[----:B------:R-:W-:Y:S01]  /*1200*/  @P1 VIADD R10, R10, 0x1 ;  /* 0x000000010a0a1836 */ /* 0x000fe20000000000 */
[----:B------:R-:W-:Y:S01]  /*1210*/  @!P2 LOP3.LUT R10, RZ, R8, RZ, 0x33, !PT ;  /* 0x00000008ff0aa212 */ /* 0x000fe200078e33ff */
[----:B------:R-:W-:Y:S06]  /*1220*/  BRA `(.L_x_253) ;  /* 0x00000000000c7947 */ /* 0x000fec0003800000 */
.L_x_252:
[----:B------:R-:W-:Y:S01]  /*1230*/  IMAD.MOV.U32 R9, RZ, RZ, R12 ;  /* 0x000000ffff097224 */ /* 0x000fe200078e000c */
[----:B------:R-:W-:-:S07]  /*1240*/  MOV R14, 0x1260 ;  /* 0x00001260000e7802 */ /* 0x000fce0000000f00 */
[----:B------:R-:W-:Y:S05]  /*1250*/  CALL.REL.NOINC `($__internal_0_$__cuda_sm20_div_u64) ;  /* 0x0000000800f47944 */ /* 0x000fea0003c00000 */
.L_x_253:
[----:B------:R-:W-:Y:S05]  /*1260*/  BSYNC.RECONVERGENT B1 ;  /* 0x0000000000017941 */ /* 0x000fea0003800200 */
.L_x_251:
[----:B------:R-:W-:Y:S01]  /*1270*/  IADD3 R7, P0, PT, R10, R7, RZ ;  /* 0x000000070a077210 */ /* 0x000fe20007f1e0ff */
[----:B------:R-:W1:Y:S01]  /*1280*/  LDC R12, c[0x0][0x3b0] ;  /* 0x0000ec00ff0c7b82 */ /* 0x000e620000000800 */
[----:B------:R-:W-:Y:S02]  /*1290*/  BSSY.RECONVERGENT B1, `(.L_x_254) ;  /* 0x0000031000017945 */ /* 0x000fe40003800200 */
[C---:B------:R-:W-:Y:S01]  /*12a0*/  LOP3.LUT R9, R7.reuse, 0x3, RZ, 0xc0, !PT ;  /* 0x0000000307097812 */ /* 0x040fe200078ec0ff */
[----:B------:R-:W-:Y:S01]  /*12b0*/  IMAD.X R10, RZ, RZ, R11, P0 ;  /* 0x000000ffff0a7224 */ /* 0x000fe200000e060b */
[----:B------:R-:W-:Y:S02]  /*12c0*/  ISETP.GE.U32.AND P0, PT, R7, 0x3, PT ;  /* 0x000000030700780c */ /* 0x000fe40003f06070 */
[----:B------:R-:W-:Y:S02]  /*12d0*/  ISETP.NE.U32.AND P1, PT, R9, 0x3, PT ;  /* 0x000000030900780c */ /* 0x000fe40003f25070 */
[----:B------:R-:W-:-:S02]  /*12e0*/  ISETP.GE.U32.AND.EX P0, PT, R10, RZ, PT, P0 ;  /* 0x000000ff0a00720c */ /* 0x000fc40003f06100 */
[----:B------:R-:W-:Y:S02]  /*12f0*/  ISETP.NE.AND.EX P1, PT, RZ, RZ, PT, P1 ;  /* 0x000000ffff00720c */ /* 0x000fe40003f25310 */
[----:B-1----:R-:W-:-:S11]  /*1300*/  SHF.R.S32.HI R14, RZ, 0x1f, R12 ;  /* 0x0000001fff0e7819 */ /* 0x002fd6000001140c */
[----:B------:R-:W-:Y:S05]  /*1310*/  @!P1 BRA `(.L_x_255) ;  /* 0x0000000000a09947 */ /* 0x000fea0003800000 */
[----:B------:R-:W1:Y:S01]  /*1320*/  S2UR UR7, SR_CgaCtaId ;  /* 0x00000000000779c3 */ /* 0x000e620000008800 */
[----:B------:R-:W2:Y:S01]  /*1330*/  LDCU.64 UR12, c[0x0][0x3a8] ;  /* 0x00007500ff0c77ac */ /* 0x000ea20008000a00 */
[----:B------:R-:W-:Y:S02]  /*1340*/  IMAD.SHL.U32 R13, R3, 0x8, RZ ;  /* 0x00000008030d7824 */ /* 0x000fe400078e00ff */
[----:B------:R-:W-:Y:S01]  /*1350*/  IMAD.U32 R10, RZ, RZ, UR20 ;  /* 0x00000014ff0a7e24 */ /* 0x000fe2000f8e00ff */
[----:B------:R-:W-:Y:S01]  /*1360*/  UMOV UR5, 0x400 ;  /* 0x0000040000057882 */ /* 0x000fe20000000000 */
[----:B------:R-:W-:Y:S01]  /*1370*/  IMAD.U32 R11, RZ, RZ, UR21 ;  /* 0x00000015ff0b7e24 */ /* 0x000fe2000f8e00ff */
[----:B------:R-:W-:Y:S01]  /*1380*/  UIADD3 UR5, UPT, UPT, UR5, 0x80, URZ ;  /* 0x0000008005057890 */ /* 0x000fe2000fffe0ff */
[----:B------:R-:W3:Y:S01]  /*1390*/  LDC R16, c[0x0][0x388] ;  /* 0x0000e200ff107b82 */ /* 0x000ee20000000800 */
[----:B------:R-:W-:Y:S01]  /*13a0*/  VIADD R9, R7, 0x1 ;  /* 0x0000000107097836 */ /* 0x000fe20000000000 */
[----:B------:R-:W-:Y:S01]  /*13b0*/  SHF.L.U64.HI R7, R3, 0x3, R6 ;  /* 0x0000000303077819 */ /* 0x000fe20000010206 */
[----:B------:R-:W-:Y:S01]  /*13c0*/  IMAD.U32 R11, RZ, RZ, UR6 ;  /* 0x00000006ff0b7e24 */ /* 0x000fe2000f8e00ff */
[----:B------:R-:W-:Y:S01]  /*13d0*/  LEA R13, P1, R10, R13, 0x3 ;  /* 0x0000000d0a0d7211 */ /* 0x000fe200078218ff */
[----:B------:R-:W-:Y:S01]  /*13e0*/  IMAD R17, R2, UR10, RZ ;  /* 0x0000000a02117c24 */ /* 0x000fe2000f8e02ff */
[----:B------:R-:W-:-:S02]  /*13f0*/  LOP3.LUT R9, R9, 0x3, RZ, 0xc0, !PT ;  /* 0x0000000309097812 */ /* 0x000fc400078ec0ff */
[----:B------:R-:W-:Y:S01]  /*1400*/  LEA.HI.X R11, R10, R7, R11, 0x3, P1 ;  /* 0x000000070a0b7211 */ /* 0x000fe200008f1c0b */
[----:B------:R-:W-:Y:S01]  /*1410*/  IMAD R18, R17, UR9, RZ ;  /* 0x0000000911127c24 */ /* 0x000fe2000f8e02ff */
[----:B------:R-:W-:Y:S02]  /*1420*/  IADD3 R9, P3, PT, RZ, -R9, RZ ;  /* 0x80000009ff097210 */ /* 0x000fe40007f7e0ff */
[----:B--2---:R-:W-:-:S03]  /*1430*/  IADD3 R15, P1, P2, R13, UR12, R12 ;  /* 0x0000000c0d0f7c10 */ /* 0x004fc6000fa3e00c */
[----:B------:R-:W-:Y:S01]  /*1440*/  IMAD.X R13, RZ, RZ, -0x1, P3 ;  /* 0xffffffffff0d7424 */ /* 0x000fe200018e06ff */
[----:B-1----:R-:W-:-:S06]  /*1450*/  ULEA UR5, UR7, UR5, 0x18 ;  /* 0x0000000507057291 */ /* 0x002fcc000f8ec0ff */
[----:B------:R-:W-:-:S05]  /*1460*/  VIADD R7, R12, UR5 ;  /* 0x000000050c077c36 */ /* 0x000fca0008000000 */
[----:B---3--:R-:W-:Y:S02]  /*1470*/  LEA R10, R16, R7, 0xa ;  /* 0x00000007100a7211 */ /* 0x008fe400078e50ff */
[----:B------:R-:W-:-:S03]  /*1480*/  IADD3.X R16, PT, PT, R11, UR13, R14, P1, P2 ;  /* 0x0000000d0b107c10 */ /* 0x000fc60008fe440e */
[----:B------:R-:W-:-:S07]  /*1490*/  IMAD R7, R3, 0x8, R10 ;  /* 0x0000000803077824 */ /* 0x000fce00078e020a */
.L_x_256:
        /* <DEDUP_REMOVED lines=11> */
[----:B------:R1:W-:Y:S01]  /*1550*/  LDGSTS.E.64 [R7+0x80], desc[UR22][R10.64] ;  /* 0x000800000a077fae */ /* 0x0003e2000b9a1416 */
[----:B------:R-:W-:Y:S02]  /*1560*/  LEA.HI.X R16, R8, R16, RZ, 0x3, P3 ;  /* 0x0000001008107211 */ /* 0x000fe400018f1cff */
[----:B------:R-:W-:Y:S01]  /*1570*/  ISETP.NE.AND.EX P1, PT, R13, RZ, PT, P1 ;  /* 0x000000ff0d00720c */ /* 0x000fe20003f25310 */
[----:B-1----:R-:W-:-:S12]  /*1580*/  IMAD R7, R18, 0x8, R7 ;  /* 0x0000000812077824 */ /* 0x002fd800078e0207 */
[----:B------:R-:W-:Y:S05]  /*1590*/  @P1 BRA `(.L_x_256) ;  /* 0xfffffffc00c01947 */ /* 0x000fea000383ffff */
.L_x_255:
[----:B------:R-:W-:Y:S05]  /*15a0*/  BSYNC.RECONVERGENT B1 ;  /* 0x0000000000017941 */ /* 0x000fea0003800200 */
.L_x_254:
[----:B------:R-:W-:Y:S05]  /*15b0*/  @!P0 BRA `(.L_x_250) ;  /* 0x0000000000f08947 */ /* 0x000fea0003800000 */
[----:B------:R-:W1:Y:S01]  /*15c0*/  S2UR UR7, SR_CgaCtaId ;  /* 0x00000000000779c3 */ /* 0x000e620000008800 */
[----:B------:R-:W2:Y:S01]  /*15d0*/  LDCU.64 UR12, c[0x0][0x3a8] ;  /* 0x00007500ff0c77ac */ /* 0x000ea20008000a00 */
[C---:B------:R-:W-:Y:S01]  /*15e0*/  IADD3 R16, P0, PT, R3.reuse, UR20, RZ ;  /* 0x0000001403107c10 */ /* 0x040fe2000ff1e0ff */
[----:B------:R-:W-:Y:S01]  /*15f0*/  IMAD.U32 R11, RZ, RZ, UR21 ;  /* 0x00000015ff0b7e24 */ /* 0x000fe2000f8e00ff */
[C---:B------:R-:W-:Y:S01]  /*1600*/  SHF.L.U64.HI R13, R3.reuse, 0x3, R6 ;  /* 0x00000003030d7819 */ /* 0x040fe20000010206 */
[----:B------:R-:W-:Y:S01]  /*1610*/  UMOV UR5, 0x400 ;  /* 0x0000040000057882 */ /* 0x000fe20000000000 */
[----:B------:R-:W-:Y:S01]  /*1620*/  IMAD.SHL.U32 R9, R3, 0x8, RZ ;  /* 0x0000000803097824 */ /* 0x000fe200078e00ff */
[----:B------:R-:W-:Y:S01]  /*1630*/  UIADD3 UR5, UPT, UPT, UR5, 0x80, URZ ;  /* 0x0000008005057890 */ /* 0x000fe2000fffe0ff */
[----:B------:R-:W3:Y:S01]  /*1640*/  LDC R18, c[0x0][0x388] ;  /* 0x0000e200ff127b82 */ /* 0x000ee20000000800 */
[----:B------:R-:W-:Y:S01]  /*1650*/  IMAD.U32 R10, RZ, RZ, UR20 ;  /* 0x00000014ff0a7e24 */ /* 0x000fe2000f8e00ff */
[----:B------:R-:W-:Y:S01]  /*1660*/  IADD3.X R15, PT, PT, R6, UR6, RZ, P0, !PT ;  /* 0x00000006060f7c10 */ /* 0x000fe200087fe4ff */
[----:B------:R-:W-:-:S02]  /*1670*/  IMAD.U32 R17, RZ, RZ, UR6 ;  /* 0x00000006ff117e24 */ /* 0x000fc4000f8e00ff */
[----:B------:R-:W-:Y:S01]  /*1680*/  IMAD R23, R2, UR10, RZ ;  /* 0x0000000a02177c24 */ /* 0x000fe2000f8e02ff */
[----:B------:R-:W-:Y:S02]  /*1690*/  LEA R9, P2, R10, R9, 0x3 ;  /* 0x000000090a097211 */ /* 0x000fe400078418ff */
[----:B------:R-:W-:Y:S01]  /*16a0*/  SHF.L.U64.HI R15, R16, 0x3, R15 ;  /* 0x00000003100f7819 */ /* 0x000fe2000001020f */
[----:B------:R-:W-:Y:S01]  /*16b0*/  IMAD R23, R23, UR9, RZ ;  /* 0x0000000917177c24 */ /* 0x000fe2000f8e02ff */
[----:B------:R-:W-:Y:S02]  /*16c0*/  LEA.HI.X R13, R10, R13, R17, 0x3, P2 ;  /* 0x0000000d0a0d7211 */ /* 0x000fe400010f1c11 */
[----:B--2---:R-:W-:Y:S02]  /*16d0*/  IADD3 R7, P1, PT, R12, UR12, RZ ;  /* 0x0000000c0c077c10 */ /* 0x004fe4000ff3e0ff */
[----:B------:R-:W-:Y:S01]  /*16e0*/  LEA R10, P0, R8, R9, 0x3 ;  /* 0x00000009080a7211 */ /* 0x000fe200078018ff */
[----:B-1----:R-:W-:-:S03]  /*16f0*/  ULEA UR5, UR7, UR5, 0x18 ;  /* 0x0000000507057291 */ /* 0x002fc6000f8ec0ff */
[----:B------:R-:W-:-:S03]  /*1700*/  LEA.HI.X R24, R8, R13, RZ, 0x3, P0 ;  /* 0x0000000d08187211 */ /* 0x000fc600000f1cff */
[----:B------:R-:W-:Y:S01]  /*1710*/  IADD3 R11, PT, PT, R12, UR5, RZ ;  /* 0x000000050c0b7c10 */ /* 0x000fe2000fffe0ff */
[----:B------:R-:W-:-:S04]  /*1720*/  UMOV UR5, URZ ;  /* 0x000000ff00057c82 */ /* 0x000fc80008000000 */
[----:B---3--:R-:W-:Y:S01]  /*1730*/  IMAD R18, R18, 0x400, R11 ;  /* 0x0000040012127824 */ /* 0x008fe200078e020b */
[----:B------:R-:W-:Y:S01]  /*1740*/  IADD3.X R11, PT, PT, R14, UR13, RZ, P1, !PT ;  /* 0x0000000d0e0b7c10 */ /* 0x000fe20008ffe4ff */
[----:B------:R-:W-:Y:S01]  /*1750*/  IMAD.SHL.U32 R14, R16, 0x8, RZ ;  /* 0x00000008100e7824 */ /* 0x000fe200078e00ff */
[C---:B------:R-:W-:Y:S01]  /*1760*/  LEA R12, P1, R8.reuse, R9, 0x4 ;  /* 0x00000009080c7211 */ /* 0x040fe200078220ff */
[----:B------:R-:W-:Y:S02]  /*1770*/  IMAD R2, R3, 0x8, R18 ;  /* 0x0000000803027824 */ /* 0x000fe400078e0212 */
[C---:B------:R-:W-:Y:S01]  /*1780*/  IMAD.WIDE.U32 R14, R8.reuse, 0x18, R14 ;  /* 0x00000018080e7825 */ /* 0x040fe200078e000e */
[----:B------:R-:W-:-:S03]  /*1790*/  LEA.HI.X R26, R8, R13, RZ, 0x4, P1 ;  /* 0x0000000d081a7211 */ /* 0x000fc600008f24ff */
[----:B------:R-:W-:Y:S02]  /*17a0*/  VIADD R28, R15, UR5 ;  /* 0x000000050f1c7c36 */ /* 0x000fe40008000000 */
[C-C-:B------:R-:W-:Y:S02]  /*17b0*/  IMAD R22, R23.reuse, 0x8, R2.reuse ;  /* 0x0000000817167824 */ /* 0x140fe400078e0202 */
[C-C-:B------:R-:W-:Y:S02]  /*17c0*/  IMAD R25, R23.reuse, 0x10, R2.reuse ;  /* 0x0000001017197824 */ /* 0x140fe400078e0202 */
[----:B------:R-:W-:-:S07]  /*17d0*/  IMAD R27, R23, 0x18, R2 ;  /* 0x00000018171b7824 */ /* 0x000fce00078e0202 */
.L_x_257:
[C---:B------:R-:W-:Y:S02]  /*17e0*/  IADD3 R16, P0, PT, R7.reuse, R9, RZ ;  /* 0x0000000907107210 */ /* 0x040fe40007f1e0ff */
[----:B------:R-:W-:-:S03]  /*17f0*/  IADD3 R20, P1, PT, R7, R10, RZ ;  /* 0x0000000a07147210 */ /* 0x000fc60007f3e0ff */
[C---:B------:R-:W-:Y:S02]  /*1800*/  IMAD.X R17, R11.reuse, 0x1, R13, P0 ;  /* 0x000000010b117824 */ /* 0x040fe400000e060d */
[----:B------:R-:W-:Y:S01]  /*1810*/  IMAD.X R21, R11, 0x1, R24, P1 ;  /* 0x000000010b157824 */ /* 0x000fe200008e0618 */
[----:B------:R-:W-:Y:S02]  /*1820*/  IADD3 R18, P1, PT, R7, R14, RZ ;  /* 0x0000000e07127210 */ /* 0x000fe40007f3e0ff */
[----:B------:R-:W-:Y:S01]  /*1830*/  @!PT LDS RZ, [RZ] ;  /* 0x00000000fffff984 */ /* 0x000fe20000000800 */
[----:B------:R-:W-:Y:S01]  /*1840*/  @!PT LDS RZ, [RZ] ;  /* 0x00000000fffff984 */ /* 0x000fe20000000800 */
[----:B------:R-:W-:Y:S01]  /*1850*/  @!PT LDS RZ, [RZ] ;  /* 0x00000000fffff984 */ /* 0x000fe20000000800 */
[----:B------:R1:W-:Y:S03]  /*1860*/  LDGSTS.E.64 [R2+0x80], desc[UR22][R16.64] ;  /* 0x0008000010027fae */ /* 0x0003e6000b9a1416 */
[----:B------:R-:W-:Y:S01]  /*1870*/  IMAD.X R19, R11, 0x1, R28, P1 ;  /* 0x000000010b137824 */ /* 0x000fe200008e061c */
[----:B------:R2:W-:Y:S01]  /*1880*/  LDGSTS.E.64 [R22+0x80], desc[UR22][R20.64] ;  /* 0x0008000014167fae */ /* 0x0005e2000b9a1416 */
[----:B-1----:R-:W-:-:S02]  /*1890*/  IADD3 R16, P0, PT, R7, R12, RZ ;  /* 0x0000000c07107210 */ /* 0x002fc40007f1e0ff */
[C---:B------:R-:W-:Y:S02]  /*18a0*/  LEA R7, P1, R8.reuse, R7, 0x5 ;  /* 0x0000000708077211 */ /* 0x040fe400078228ff */
[----:B------:R-:W-:Y:S01]  /*18b0*/  LEA R2, R23, R2, 0x5 ;  /* 0x0000000217027211 */ /* 0x000fe200078e28ff */
[----:B------:R-:W-:Y:S01]  /*18c0*/  IMAD.X R17, R11, 0x1, R26, P0 ;  /* 0x000000010b117824 */ /* 0x000fe200000e061a */
[C---:B------:R-:W-:Y:S01]  /*18d0*/  LEA R3, P0, R8.reuse, R3, 0x2 ;  /* 0x0000000308037211 */ /* 0x040fe200078010ff */
[----:B--2---:R-:W-:Y:S01]  /*18e0*/  IMAD R22, R23, 0x20, R22 ;  /* 0x0000002017167824 */ /* 0x004fe200078e0216 */
[C---:B------:R-:W-:Y:S02]  /*18f0*/  LEA.HI.X R11, R8.reuse, R11, RZ, 0x5, P1 ;  /* 0x0000000b080b7211 */ /* 0x040fe400008f2cff */
[----:B------:R-:W-:Y:S01]  /*1900*/  LEA.HI.X R6, R8, R6, RZ, 0x2, P0 ;  /* 0x0000000608067211 */ /* 0x000fe200000f14ff */
[----:B------:R1:W-:Y:S01]  /*1910*/  LDGSTS.E.64 [R25+0x80], desc[UR22][R16.64] ;  /* 0x0008000010197fae */ /* 0x0003e2000b9a1416 */
[----:B------:R-:W-:-:S03]  /*1920*/  ISETP.GE.U32.AND P0, PT, R3, R4, PT ;  /* 0x000000040300720c */ /* 0x000fc60003f06070 */
[----:B------:R2:W-:Y:S01]  /*1930*/  LDGSTS.E.64 [R27+0x80], desc[UR22][R18.64] ;  /* 0x00080000121b7fae */ /* 0x0005e2000b9a1416 */
[----:B------:R-:W-:Y:S01]  /*1940*/  ISETP.GE.U32.AND.EX P0, PT, R6, R5, PT, P0 ;  /* 0x000000050600720c */ /* 0x000fe20003f06100 */
[C---:B-1----:R-:W-:Y:S02]  /*1950*/  IMAD R25, R23.reuse, 0x20, R25 ;  /* 0x0000002017197824 */ /* 0x042fe400078e0219 */
[----:B--2---:R-:W-:-:S10]  /*1960*/  IMAD R27, R23, 0x20, R27 ;  /* 0x00000020171b7824 */ /* 0x004fd400078e021b */
[----:B------:R-:W-:Y:S05]  /*1970*/  @!P0 BRA `(.L_x_257) ;  /* 0xfffffffc00988947 */ /* 0x000fea000383ffff */
.L_x_250:
[----:B------:R-:W-:Y:S05]  /*1980*/  BSYNC.RECONVERGENT B0 ;  /* 0x0000000000007941 */ /* 0x000fea0003800200 */
.L_x_249:
[----:B------:R-:W0:Y:S01]  /*1990*/  LDGDEPBAR ;  /* 0x00000000000079af */ /* 0x000e220000000000 */
[----:B------:R-:W-:-:S04]  /*19a0*/  DEPBAR.LE SB0, 0x0 ;  /* 0x000080000000791a */ /* 0x000fc80000000000 */
[----:B------:R-:W-:Y:S06]  /*19b0*/  BAR.SYNC.DEFER_BLOCKING 0x0 ;  /* 0x0000000000007b1d */ /* 0x000fec0000010000 */
.L_x_239:
[----:B------:R-:W-:-:S13]  /*19c0*/  ISETP.NE.AND P0, PT, R0, UR19, PT ;  /* 0x0000001300007c0c */ /* 0x000fda000bf05270 */
[----:B------:R-:W-:Y:S05]  /*19d0*/  @!P0 BRA `(.L_x_258) ;  /* 0x00000000008c8947 */ /* 0x000fea0003800000 */
[----:B------:R-:W1:Y:S02]  /*19e0*/  LDC R6, c[0x0][0x388] ;  /* 0x0000e200ff067b82 */ /* 0x000e640000000800 */
[----:B-1----:R-:W-:-:S13]  /*19f0*/  ISETP.GE.AND P0, PT, R6, 0x1, PT ;  /* 0x000000010600780c */ /* 0x002fda0003f06270 */
[----:B------:R-:W-:Y:S05]  /*1a00*/  @!P0 EXIT ;  /* 0x000000000000894d */ /* 0x000fea0003800000 */
[----:B------:R-:W1:Y:S01]  /*1a10*/  S2R R5, SR_CgaCtaId ;  /* 0x0000000000057919 */ /* 0x000e620000008800 */
[----:B------:R-:W2:Y:S01]  /*1a20*/  LDC R3, c[0x0][0x3b0] ;  /* 0x0000ec00ff037b82 */ /* 0x000ea20000000800 */
[----:B------:R-:W3:Y:S01]  /*1a30*/  LDCU UR7, c[0x0][0x3a0] ;  /* 0x00007400ff0777ac */ /* 0x000ee20008000800 */
[----:B------:R-:W-:Y:S01]  /*1a40*/  MOV R2, 0x400 ;  /* 0x0000040000027802 */ /* 0x000fe20000000f00 */
[----:B------:R-:W3:Y:S01]  /*1a50*/  S2R R7, SR_TID.X ;  /* 0x0000000000077919 */ /* 0x000ee20000002100 */
[----:B------:R-:W4:Y:S03]  /*1a60*/  LDCU.64 UR4, c[0x0][0x390] ;  /* 0x00007200ff0477ac */ /* 0x000f260008000a00 */
[----:B------:R-:W-:Y:S01]  /*1a70*/  VIADD R4, R2, 0x80 ;  /* 0x0000008002047836 */ /* 0x000fe20000000000 */
[----:B----4-:R-:W-:Y:S01]  /*1a80*/  ULEA UR4, UP0, UR20, UR4, 0x3 ;  /* 0x0000000414047291 */ /* 0x010fe2000f8018ff */
[----:B--2---:R-:W-:-:S02]  /*1a90*/  IMAD R2, R6, 0x400, R3 ;  /* 0x0000040006027824 */ /* 0x004fc400078e0203 */
[----:B------:R-:W-:Y:S01]  /*1aa0*/  IMAD.MOV R6, RZ, RZ, -R6 ;  /* 0x000000ffff067224 */ /* 0x000fe200078e0a06 */
[----:B------:R-:W-:Y:S01]  /*1ab0*/  ULEA.HI.X UR5, UR20, UR5, UR6, 0x3, UP0 ;  /* 0x0000000514057291 */ /* 0x000fe200080f1c06 */
[----:B-1----:R-:W-:Y:S02]  /*1ac0*/  LEA R4, R5, R4, 0x18 ;  /* 0x0000000405047211 */ /* 0x002fe400078ec0ff */
[C---:B---3--:R-:W-:Y:S01]  /*1ad0*/  LEA R3, R7.reuse, UR7, 0x3 ;  /* 0x0000000707037c11 */ /* 0x048fe2000f8e18ff */
[----:B------:R-:W-:-:S04]  /*1ae0*/  IMAD R2, R7, 0x8, R2 ;  /* 0x0000000807027824 */ /* 0x000fc800078e0202 */
[----:B------:R-:W-:Y:S01]  /*1af0*/  IMAD.IADD R9, R4, 0x1, R3 ;  /* 0x0000000104097824 */ /* 0x000fe200078e0203 */
[----:B------:R-:W-:-:S07]  /*1b00*/  IADD3 R8, PT, PT, R2, 0x80, R4 ;  /* 0x0000008002087810 */ /* 0x000fce0007ffe004 */
.L_x_259:
[----:B------:R-:W-:Y:S01]  /*1b10*/  ISETP.GE.AND P0, PT, R7, R0, PT ;  /* 0x000000000700720c */ /* 0x000fe20003f06270 */
[----:B------:R-:W-:Y:S02]  /*1b20*/  IMAD.U32 R4, RZ, RZ, UR4 ;  /* 0x00000004ff047e24 */ /* 0x000fe4000f8e00ff */
[----:B------:R-:W-:Y:S02]  /*1b30*/  IMAD.U32 R5, RZ, RZ, UR5 ;  /* 0x00000005ff057e24 */ /* 0x000fe4000f8e00ff */
[----:B------:R-:W-:-:S08]  /*1b40*/  VIADD R6, R6, 0x1 ;  /* 0x0000000106067836 */ /* 0x000fd00000000000 */
[----:B------:R1:W-:Y:S01]  /*1b50*/  @!P0 LDS R2, [R9] ;  /* 0x0000000009028984 */ /* 0x0003e20000000800 */
[----:B------:R-:W-:-:S03]  /*1b60*/  @!P0 IMAD.WIDE R4, R7, 0x8, R4 ;  /* 0x0000000807048825 */ /* 0x000fc600078e0204 */
[----:B------:R2:W3:Y:S01]  /*1b70*/  @!P0 LDS R3, [R8] ;  /* 0x0000000008038984 */ /* 0x0004e20000000800 */
[----:B------:R-:W-:Y:S02]  /*1b80*/  VIADD R7, R7, 0x80 ;  /* 0x0000008007077836 */ /* 0x000fe40000000000 */
[----:B-1----:R-:W-:Y:S02]  /*1b90*/  VIADD R9, R9, 0x400 ;  /* 0x0000040009097836 */ /* 0x002fe40000000000 */
[----:B--2---:R-:W-:Y:S01]  /*1ba0*/  VIADD R8, R8, 0x400 ;  /* 0x0000040008087836 */ /* 0x004fe20000000000 */
[----:B---3--:R-:W-:-:S04]  /*1bb0*/  @!P0 IADD3 R2, PT, PT, R2, -R3, RZ ;  /* 0x8000000302028210 */ /* 0x008fc80007ffe0ff */
[----:B------:R-:W-:-:S05]  /*1bc0*/  @!P0 SHF.R.S32.HI R3, RZ, 0x1f, R2 ;  /* 0x0000001fff038819 */ /* 0x000fca0000011402 */
[----:B------:R1:W-:Y:S01]  /*1bd0*/  @!P0 STG.E.64 desc[UR22][R4.64], R2 ;  /* 0x0000000204008986 */ /* 0x0003e2000c101b16 */
[----:B------:R-:W-:-:S13]  /*1be0*/  ISETP.NE.AND P0, PT, R6, RZ, PT ;  /* 0x000000ff0600720c */ /* 0x000fda0003f05270 */
[----:B-1----:R-:W-:Y:S05]  /*1bf0*/  @P0 BRA `(.L_x_259) ;  /* 0xfffffffc00c40947 */ /* 0x002fea000383ffff */
[----:B------:R-:W-:Y:S05]  /*1c00*/  EXIT ;  /* 0x000000000000794d */ /* 0x000fea0003800000 */
.L_x_258:
        /* <DEDUP_REMOVED lines=19> */
.L_x_260:
[----:B-1----:R-:W-:Y:S01]  /*1d40*/  LDS R4, [R8] ;  /* 0x0000000008047984 */ /* 0x002fe20000000800 */
[----:B------:R-:W-:Y:S01]  /*1d50*/  VIADD R0, R0, 0x1 ;  /* 0x0000000100007836 */ /* 0x000fe20000000000 */
[----:B------:R-:W-:Y:S01]  /*1d60*/  MOV R3, UR5 ;  /* 0x0000000500037c02 */ /* 0x000fe20008000f00 */
[----:B------:R-:W-:Y:S01]  /*1d70*/  IMAD.U32 R2, RZ, RZ, UR4 ;  /* 0x00000004ff027e24 */ /* 0x000fe2000f8e00ff */
[----:B------:R-:W1:Y:S02]  /*1d80*/  LDS R5, [R6] ;  /* 0x0000000006057984 */ /* 0x000e640000000800 */
[----:B------:R-:W-:Y:S01]  /*1d90*/  ISETP.NE.AND P0, PT, R0, RZ, PT ;  /* 0x000000ff0000720c */ /* 0x000fe20003f05270 */
[----:B------:R-:W-:-:S04]  /*1da0*/  IMAD.WIDE R2, R7, 0x8, R2 ;  /* 0x0000000807027825 */ /* 0x000fc800078e0202 */
[----:B-1----:R-:W-:-:S05]  /*1db0*/  IMAD.IADD R4, R4, 0x1, -R5 ;  /* 0x0000000104047824 */ /* 0x002fca00078e0a05 */
[----:B------:R-:W-:-:S05]  /*1dc0*/  SHF.R.S32.HI R5, RZ, 0x1f, R4 ;  /* 0x0000001fff057819 */ /* 0x000fca0000011404 */
[----:B------:R1:W-:Y:S01]  /*1dd0*/  STG.E.64 desc[UR22][R2.64], R4 ;  /* 0x0000000402007986 */ /* 0x0003e2000c101b16 */
[----:B------:R-:W-:Y:S05]  /*1de0*/  @!P0 EXIT ;  /* 0x000000000000894d */ /* 0x000fea0003800000 */
[----:B------:R-:W-:Y:S02]  /*1df0*/  VIADD R6, R6, 0x400 ;  /* 0x0000040006067836 */ /* 0x000fe40000000000 */
[----:B------:R-:W-:Y:S02]  /*1e00*/  VIADD R8, R8, 0x400 ;  /* 0x0000040008087836 */ /* 0x000fe40000000000 */
[----:B------:R-:W-:Y:S01]  /*1e10*/  VIADD R7, R7, 0x80 ;  /* 0x0000008007077836 */ /* 0x000fe20000000000 */
[----:B------:R-:W-:Y:S06]  /*1e20*/  BRA `(.L_x_260) ;  /* 0xfffffffc00c47947 */ /* 0x000fec000383ffff */
        .weak           $__internal_0_$__cuda_sm20_div_u64
        .type           $__internal_0_$__cuda_sm20_div_u64,@function
        .size           $__internal_0_$__cuda_sm20_div_u64,(.L_x_292 - $__internal_0_$__cuda_sm20_div_u64)
$__internal_0_$__cuda_sm20_div_u64:
[----:B------:R-:W-:Y:S02]  /*1e30*/  IMAD.MOV.U32 R16, RZ, RZ, R8 ;  /* 0x000000ffff107224 */ /* 0x000fe400078e0008 */
[----:B------:R-:W-:-:S04]  /*1e40*/  IMAD.U32 R17, RZ, RZ, UR4 ;  /* 0x00000004ff117e24 */ /* 0x000fc8000f8e00ff */
[----:B------:R-:W1:Y:S08]  /*1e50*/  I2F.U64.RP R16, R16 ;  /* 0x0000001000107312 */ /* 0x000e700000309000 */
[----:B-1----:R-:W1:Y:S02]  /*1e60*/  MUFU.RCP R10, R16 ;  /* 0x00000010000a7308 */ /* 0x002e640000001000 */
[----:B-1----:R-:W-:-:S06]  /*1e70*/  VIADD R10, R10, 0x1ffffffe ;  /* 0x1ffffffe0a0a7836 */ /* 0x002fcc0000000000 */
[----:B------:R-:W1:Y:S02]  /*1e80*/  F2I.U64.TRUNC R10, R10 ;  /* 0x0000000a000a7311 */ /* 0x000e64000020d800 */
[----:B-1----:R-:W-:-:S04]  /*1e90*/  IMAD.WIDE.U32 R12, R10, R8, RZ ;  /* 0x000000080a0c7225 */ /* 0x002fc800078e00ff */
[----:B------:R-:W-:Y:S01]  /*1ea0*/  IMAD R13, R10, UR4, R13 ;  /* 0x000000040a0d7c24 */ /* 0x000fe2000f8e020d */
[----:B------:R-:W-:-:S03]  /*1eb0*/  IADD3 R19, P0, PT, RZ, -R12, RZ ;  /* 0x8000000cff137210 */ /* 0x000fc60007f1e0ff */
[----:B------:R-:W-:Y:S02]  /*1ec0*/  IMAD R13, R11, R8, R13 ;  /* 0x000000080b0d7224 */ /* 0x000fe400078e020d */
[----:B------:R-:W-:-:S04]  /*1ed0*/  IMAD.HI.U32 R12, R10, R19, RZ ;  /* 0x000000130a0c7227 */ /* 0x000fc800078e00ff */
[----:B------:R-:W-:Y:S02]  /*1ee0*/  IMAD.X R21, RZ, RZ, ~R13, P0 ;  /* 0x000000ffff157224 */ /* 0x000fe400000e0e0d */
[----:B------:R-:W-:Y:S02]  /*1ef0*/  IMAD.MOV.U32 R13, RZ, RZ, R10 ;  /* 0x000000ffff0d7224 */ /* 0x000fe400078e000a */
[-C--:B------:R-:W-:Y:S02]  /*1f00*/  IMAD R17, R11, R21.reuse, RZ ;  /* 0x000000150b117224 */ /* 0x080fe400078e02ff */
[----:B------:R-:W-:-:S04]  /*1f10*/  IMAD.WIDE.U32 R12, P0, R10, R21, R12 ;  /* 0x000000150a0c7225 */ /* 0x000fc8000780000c */
[----:B------:R-:W-:-:S04]  /*1f20*/  IMAD.HI.U32 R21, R11, R21, RZ ;  /* 0x000000150b157227 */ /* 0x000fc800078e00ff */
[----:B------:R-:W-:-:S05]  /*1f30*/  IMAD.HI.U32 R12, P1, R11, R19, R12 ;  /* 0x000000130b0c7227 */ /* 0x000fca000782000c */
[----:B------:R-:W-:Y:S02]  /*1f40*/  IADD3 R13, P2, PT, R17, R12, RZ ;  /* 0x0000000c110d7210 */ /* 0x000fe40007f5e0ff */
[----:B------:R-:W-:-:S03]  /*1f50*/  IADD3.X R12, PT, PT, R21, R11, RZ, P0, !PT ;  /* 0x0000000b150c7210 */ /* 0x000fc600007fe4ff */
[----:B------:R-:W-:Y:S01]  /*1f60*/  IMAD.WIDE.U32 R10, R13, R8, RZ ;  /* 0x000000080d0a7225 */ /* 0x000fe200078e00ff */
[----:B------:R-:W-:-:S03]  /*1f70*/  IADD3.X R17, PT, PT, RZ, RZ, R12, P2, P1 ;  /* 0x000000ffff117210 */ /* 0x000fc600017e240c */
[----:B------:R-:W-:Y:S01]  /*1f80*/  IMAD R11, R13, UR4, R11 ;  /* 0x000000040d0b7c24 */ /* 0x000fe2000f8e020b */
[----:B------:R-:W-:-:S03]  /*1f90*/  IADD3 R19, P0, PT, RZ, -R10, RZ ;  /* 0x8000000aff137210 */ /* 0x000fc60007f1e0ff */
[----:B------:R-:W-:Y:S02]  /*1fa0*/  IMAD R11, R17, R8, R11 ;  /* 0x00000008110b7224 */ /* 0x000fe400078e020b */
[----:B------:R-:W-:-:S04]  /*1fb0*/  IMAD.HI.U32 R12, R13, R19, RZ ;  /* 0x000000130d0c7227 */ /* 0x000fc800078e00ff */
[----:B------:R-:W-:-:S04]  /*1fc0*/  IMAD.X R10, RZ, RZ, ~R11, P0 ;  /* 0x000000ffff0a7224 */ /* 0x000fc800000e0e0b */
[----:B------:R-:W-:-:S04]  /*1fd0*/  IMAD.WIDE.U32 R12, P0, R13, R10, R12 ;  /* 0x0000000a0d0c7225 */ /* 0x000fc8000780000c */
[C---:B------:R-:W-:Y:S02]  /*1fe0*/  IMAD R11, R17.reuse, R10, RZ ;  /* 0x0000000a110b7224 */ /* 0x040fe400078e02ff */
[----:B------:R-:W-:-:S04]  /*1ff0*/  IMAD.HI.U32 R12, P1, R17, R19, R12 ;  /* 0x00000013110c7227 */ /* 0x000fc8000782000c */
[----:B------:R-:W-:Y:S01]  /*2000*/  IMAD.HI.U32 R10, R17, R10, RZ ;  /* 0x0000000a110a7227 */ /* 0x000fe200078e00ff */
[----:B------:R-:W-:-:S03]  /*2010*/  IADD3 R12, P2, PT, R11, R12, RZ ;  /* 0x0000000c0b0c7210 */ /* 0x000fc60007f5e0ff */
[----:B------:R-:W-:Y:S02]  /*2020*/  IMAD.X R17, R10, 0x1, R17, P0 ;  /* 0x000000010a117824 */ /* 0x000fe400000e0611 */
[----:B------:R-:W-:-:S03]  /*2030*/  IMAD.HI.U32 R10, R12, R9, RZ ;  /* 0x000000090c0a7227 */ /* 0x000fc600078e00ff */
[----:B------:R-:W-:Y:S01]  /*2040*/  IADD3.X R16, PT, PT, RZ, RZ, R17, P2, P1 ;  /* 0x000000ffff107210 */ /* 0x000fe200017e2411 */
[----:B------:R-:W-:Y:S02]  /*2050*/  IMAD.MOV.U32 R11, RZ, RZ, RZ ;  /* 0x000000ffff0b7224 */ /* 0x000fe400078e00ff */
[----:B------:R-:W-:-:S04]  /*2060*/  IMAD.WIDE.U32 R10, R12, R15, R10 ;  /* 0x0000000f0c0a7225 */ /* 0x000fc800078e000a */
[C---:B------:R-:W-:Y:S02]  /*2070*/  IMAD R13, R16.reuse, R15, RZ ;  /* 0x0000000f100d7224 */ /* 0x040fe400078e02ff */
[----:B------:R-:W-:-:S04]  /*2080*/  IMAD.HI.U32 R10, P0, R16, R9, R10 ;  /* 0x00000009100a7227 */ /* 0x000fc8000780000a */
[----:B------:R-:W-:Y:S01]  /*2090*/  IMAD.HI.U32 R12, R16, R15, RZ ;  /* 0x0000000f100c7227 */ /* 0x000fe200078e00ff */
[----:B------:R-:W-:-:S03]  /*20a0*/  IADD3 R13, P1, PT, R13, R10, RZ ;  /* 0x0000000a0d0d7210 */ /* 0x000fc60007f3e0ff */
[----:B------:R-:W-:Y:S02]  /*20b0*/  IMAD.X R12, RZ, RZ, R12, P0 ;  /* 0x000000ffff0c7224 */ /* 0x000fe400000e060c */
[----:B------:R-:W-:-:S04]  /*20c0*/  IMAD.WIDE.U32 R10, R13, R8, RZ ;  /* 0x000000080d0a7225 */ /* 0x000fc800078e00ff */
[----:B------:R-:W-:Y:S01]  /*20d0*/  IMAD.X R17, RZ, RZ, R12, P1 ;  /* 0x000000ffff117224 */ /* 0x000fe200008e060c */
[----:B------:R-:W-:Y:S01]  /*20e0*/  IADD3 R19, P1, PT, -R10, R9, RZ ;  /* 0x000000090a137210 */ /* 0x000fe20007f3e1ff */
[----:B------:R-:W-:-:S03]  /*20f0*/  IMAD R11, R13, UR4, R11 ;  /* 0x000000040d0b7c24 */ /* 0x000fc6000f8e020b */
[-C--:B------:R-:W-:Y:S01]  /*2100*/  ISETP.GE.U32.AND P0, PT, R19, R8.reuse, PT ;  /* 0x000000081300720c */ /* 0x080fe20003f06070 */
[----:B------:R-:W-:-:S04]  /*2110*/  IMAD R10, R17, R8, R11 ;  /* 0x00000008110a7224 */ /* 0x000fc800078e020b */
[----:B------:R-:W-:Y:S01]  /*2120*/  IMAD.X R16, R15, 0x1, ~R10, P1 ;  /* 0x000000010f107824 */ /* 0x000fe200008e0e0a */
[----:B------:R-:W-:Y:S01]  /*2130*/  IADD3 R10, P2, PT, R13, 0x1, RZ ;  /* 0x000000010d0a7810 */ /* 0x000fe20007f5e0ff */
[----:B------:R-:W-:Y:S01]  /*2140*/  IMAD.MOV.U32 R15, RZ, RZ, 0x0 ;  /* 0x00000000ff0f7424 */ /* 0x000fe200078e00ff */
[-C--:B------:R-:W-:Y:S02]  /*2150*/  IADD3 R9, P1, PT, -R8, R19.reuse, RZ ;  /* 0x0000001308097210 */ /* 0x080fe40007f3e1ff */
[C---:B------:R-:W-:Y:S01]  /*2160*/  ISETP.GE.U32.AND.EX P0, PT, R16.reuse, UR4, PT, P0 ;  /* 0x0000000410007c0c */ /* 0x040fe2000bf06100 */
[----:B------:R-:W-:Y:S01]  /*2170*/  IMAD.X R12, RZ, RZ, R17, P2 ;  /* 0x000000ffff0c7224 */ /* 0x000fe200010e0611 */
[----:B------:R-:W-:Y:S02]  /*2180*/  IADD3.X R11, PT, PT, R16, ~UR4, RZ, P1, !PT ;  /* 0x80000004100b7c10 */ /* 0x000fe40008ffe4ff */
[----:B------:R-:W-:Y:S02]  /*2190*/  SEL R9, R9, R19, P0 ;  /* 0x0000001309097207 */ /* 0x000fe40000000000 */
[----:B------:R-:W-:-:S02]  /*21a0*/  SEL R13, R10, R13, P0 ;  /* 0x0000000d0a0d7207 */ /* 0x000fc40000000000 */
[----:B------:R-:W-:Y:S02]  /*21b0*/  SEL R11, R11, R16, P0 ;  /* 0x000000100b0b7207 */ /* 0x000fe40000000000 */
[----:B------:R-:W-:Y:S02]  /*21c0*/  SEL R12, R12, R17, P0 ;  /* 0x000000110c0c7207 */ /* 0x000fe40000000000 */
[----:B------:R-:W-:Y:S02]  /*21d0*/  ISETP.GE.U32.AND P0, PT, R9, R8, PT ;  /* 0x000000080900720c */ /* 0x000fe40003f06070 */
[----:B------:R-:W-:Y:S02]  /*21e0*/  IADD3 R10, P2, PT, R13, 0x1, RZ ;  /* 0x000000010d0a7810 */ /* 0x000fe40007f5e0ff */
[----:B------:R-:W-:Y:S02]  /*21f0*/  ISETP.GE.U32.AND.EX P0, PT, R11, UR4, PT, P0 ;  /* 0x000000040b007c0c */ /* 0x000fe4000bf06100 */
[----:B------:R-:W-:Y:S01]  /*2200*/  ISETP.NE.U32.AND P1, PT, R8, RZ, PT ;  /* 0x000000ff0800720c */ /* 0x000fe20003f25070 */
[----:B------:R-:W-:Y:S01]  /*2210*/  IMAD.X R11, RZ, RZ, R12, P2 ;  /* 0x000000ffff0b7224 */ /* 0x000fe200010e060c */
[----:B------:R-:W-:-:S02]  /*2220*/  SEL R10, R10, R13, P0 ;  /* 0x0000000d0a0a7207 */ /* 0x000fc40000000000 */
[----:B------:R-:W-:Y:S02]  /*2230*/  ISETP.NE.AND.EX P1, PT, RZ, UR4, PT, P1 ;  /* 0x00000004ff007c0c */ /* 0x000fe4000bf25310 */
[----:B------:R-:W-:Y:S02]  /*2240*/  SEL R11, R11, R12, P0 ;  /* 0x0000000c0b0b7207 */ /* 0x000fe40000000000 */
[----:B------:R-:W-:Y:S02]  /*2250*/  SEL R10, R10, 0xffffffff, P1 ;  /* 0xffffffff0a0a7807 */ /* 0x000fe40000800000 */
[----:B------:R-:W-:Y:S01]  /*2260*/  SEL R11, R11, 0xffffffff, P1 ;  /* 0xffffffff0b0b7807 */ /* 0x000fe20000800000 */
[----:B------:R-:W-:Y:S06]  /*2270*/  RET.REL.NODEC R14 `(_ZN3cub18CUB_300001_SM_10006detail9transform16transform_kernelINS2_10policy_hubILb0EN4cuda3std3__45tupleIJN6thrust24THRUST_300001_SM_1000_NS6detail15normal_iteratorINSA_10device_ptrIlEEEESF_EEEE10policy1000ElNS7_5minusIiEESF_JPlSL_EEEvT0_iT1_T2_DpNS2_10kernel_argIT3_EE) ;  /* 0xffffffdc0e607950 */ /* 0x000fec0003c3ffff */
.L_x_261:
        /* <DEDUP_REMOVED lines=16> */
.L_x_292:


//--------------------- .text._ZN3cub18CUB_300001_SM_10006detail9transform16transform_kernelINS2_10policy_hubILb0EN4cuda3std3__45tupleIJN6thrust24THRUST_300001_SM_1000_NS6detail15normal_iteratorINSA_10device_ptrIlEEEESF_EEEE10policy1000EiNS7_5minusIiEESF_JPlSL_EEEvT0_iT1_T2_DpNS2_10kernel_argIT3_EE --------------------------
	.section	.text._ZN3cub18CUB_300001_SM_10006detail9transform16transform_kernelINS2_10policy_hubILb0EN4cuda3std3__45tupleIJN6thrust24THRUST_300001_SM_1000_NS6detail15normal_iteratorINSA_10device_ptrIlEEEESF_EEEE10policy1000EiNS7_5minusIiEESF_JPlSL_EEEvT0_iT1_T2_DpNS2_10kernel_argIT3_EE,"ax",@progbits
	.align	128
        .global         _ZN3cub18CUB_300001_SM_10006detail9transform16transform_kernelINS2_10policy_hubILb0EN4cuda3std3__45tupleIJN6thrust24THRUST_300001_SM_1000_NS6detail15normal_iteratorINSA_10device_ptrIlEEEESF_EEEE10policy1000EiNS7_5minusIiEESF_JPlSL_EEEvT0_iT1_T2_DpNS2_10kernel_argIT3_EE
        .type           _ZN3cub18CUB_300001_SM_10006detail9transform16transform_kernelINS2_10policy_hubILb0EN4cuda3std3__45tupleIJN6thrust24THRUST_300001_SM_1000_NS6detail15normal_iteratorINSA_10device_ptrIlEEEESF_EEEE10policy1000EiNS7_5minusIiEESF_JPlSL_EEEvT0_iT1_T2_DpNS2_10kernel_argIT3_EE,@function
        .size           _ZN3cub18CUB_300001_SM_10006detail9transform16transform_kernelINS2_10policy_hubILb0EN4cuda3std3__45tupleIJN6thrust24THRUST_300001_SM_1000_NS6detail15normal_iteratorINSA_10device_ptrIlEEEESF_EEEE10policy1000EiNS7_5minusIiEESF_JPlSL_EEEvT0_iT1_T2_DpNS2_10kernel_argIT3_EE,(.L_x_293 - _ZN3cub18CUB_300001_SM_10006detail9transform16transform_kernelINS2_10policy_hubILb0EN4cuda3std3__45tupleIJN6thrust24THRUST_300001_SM_1000_NS6detail15normal_iteratorINSA_10device_ptrIlEEEESF_EEEE10policy1000EiNS7_5minusIiEESF_JPlSL_EEEvT0_iT1_T2_DpNS2_10kernel_argIT3_EE)
        .other          _ZN3cub18CUB_300001_SM_10006detail9transform16transform_kernelINS2_10policy_hubILb0EN4cuda3std3__45tupleIJN6thrust24THRUST_300001_SM_1000_NS6detail15normal_iteratorINSA_10device_ptrIlEEEESF_EEEE10policy1000EiNS7_5minusIiEESF_JPlSL_EEEvT0_iT1_T2_DpNS2_10kernel_argIT3_EE,@"STO_CUDA_ENTRY STV_DEFAULT"
_ZN3cub18CUB_300001_SM_10006detail9transform16transform_kernelINS2_10policy_hubILb0EN4cuda3std3__45tupleIJN6thrust24THRUST_300001_SM_1000_NS6detail15normal_iteratorINSA_10device_ptrIlEEEESF_EEEE10policy1000EiNS7_5minusIiEESF_JPlSL_EEEvT0_iT1_T2_DpNS2_10kernel_argIT3_EE:
.text._ZN3cub18CUB_300001_SM_10006detail9transform16transform_kernelINS2_10policy_hubILb0EN4cuda3std3__45tupleIJN6thrust24THRUST_300001_SM_1000_NS6detail15normal_iteratorINSA_10device_ptrIlEEEESF_EEEE10policy1000EiNS7_5minusIiEESF_JPlSL_EEEvT0_iT1_T2_DpNS2_10kernel_argIT3_EE:
[----:B------:R-:W-:Y:S08]  /*0000*/  LDC R1, c[0x0][0x37c] ;  /* 0x0000df00ff017b82 */ /* 0x000ff00000000800 */
[----:B------:R-:W1:Y:S01]  /*0010*/  S2UR UR5, SR_CTAID.X ;  /* 0x00000000000579c3 */ /* 0x000e620000002500 */
[----:B------:R-:W2:Y:S01]  /*0020*/  LDCU UR7, c[0x0][0x370] ;  /* 0x00006e00ff0777ac */ /* 0x000ea20008000800 */
[----:B------:R-:W3:Y:S01]  /*0030*/  LDCU.64 UR16, c[0x0][0x380] ;  /* 0x00007000ff1077ac */ /* 0x000ee20008000a00 */
[----:B------:R-:W4:Y:S01]  /*0040*/  LDCU.64 UR20, c[0x0][0x358] ;  /* 0x00006b00ff1477ac */ /* 0x000f220008000a00 */
[----:B---3--:R-:W-:-:S02]  /*0050*/  USHF.L.U32 UR24, UR17, 0x7, URZ ;  /* 0x0000000711187899 */ /* 0x008fc400080006ff */
[----:B-1----:R-:W-:Y:S02]  /*0060*/  UIADD3 UR4, UPT, UPT, UR5, 0x2, URZ ;  /* 0x0000000205047890 */ /* 0x002fe4000fffe0ff */
[----:B------:R-:W-:Y:S02]  /*0070*/  UIMAD UR22, UR24, UR5, URZ ;  /* 0x00000005181672a4 */ /* 0x000fe4000f8e02ff */
[----:B--2---:R-:W-:Y:S02]  /*0080*/  UISETP.GE.U32.AND UP0, UPT, UR4, UR7, UPT ;  /* 0x000000070400728c */ /* 0x004fe4000bf06070 */
[----:B------:R-:W-:Y:S02]  /*0090*/  UIADD3 UR6, UPT, UPT, -UR22, UR16, URZ ;  /* 0x0000001016067290 */ /* 0x000fe4000fffe1ff */
[----:B------:R-:W-:Y:S02]  /*00a0*/  UISETP.EQ.OR UP0, UPT, UR5, URZ, UP0 ;  /* 0x000000ff0500728c */ /* 0x000fe40008702670 */
[----:B------:R-:W-:-:S04]  /*00b0*/  UISETP.LT.AND UP1, UPT, UR24, UR6, UPT ;  /* 0x000000061800728c */ /* 0x000fc8000bf21270 */
[----:B------:R-:W-:-:S03]  /*00c0*/  USEL UR23, UR24, UR6, UP1 ;  /* 0x0000000618177287 */ /* 0x000fc60008800000 */
[----:B----4-:R-:W-:Y:S09]  /*00d0*/  BRA.U UP0, `(.L_x_262) ;  /* 0x0000000100dc7547 */ /* 0x010ff2000b800000 */
        /* <DEDUP_REMOVED lines=20> */
[----:B------:R-:W-:Y:S02]  /*0220*/  ULOP3.LUT UR13, UR13, 0xfffffff0, URZ, 0xc0, !UPT ;  /* 0xfffffff00d0d7892 */ /* 0x000fe4000f8ec0ff */
[----:B------:R-:W-:Y:S02]  /*0230*/  ULOP3.LUT UR12, UR12, 0xfffffff0, URZ, 0xc0, !UPT ;  /* 0xfffffff00c0c7892 */ /* 0x000fe4000f8ec0ff */
[----:B------:R-:W-:Y:S02]  /*0240*/  ULEA UR14, UR16, UR14, 0x18 ;  /* 0x0000000e100e7291 */ /* 0x000fe4000f8ec0ff */
[----:B------:R-:W-:Y:S01]  /*0250*/  USHF.R.U32.HI UR7, URZ, 0x4, UR13 ;  /* 0x00000004ff077899 */ /* 0x000fe2000801160d */
        /* <DEDUP_REMOVED lines=8> */
[----:B------:R-:W-:-:S02]  /*02e0*/  UIADD3 UR13, UPT, UPT, UR13, UR12, URZ ;  /* 0x0000000c0d0d7290 */ /* 0x000fc4000fffe0ff */
[----:B------:R-:W-:Y:S02]  /*02f0*/  ULEA UR16, UR17, UR14, 0xa ;  /* 0x0000000e11107291 */ /* 0x000fe4000f8e50ff */
[----:B------:R-:W-:Y:S02]  /*0300*/  USHF.R.U32.HI UR12, URZ, 0x4, UR12 ;  /* 0x00000004ff0c7899 */ /* 0x000fe4000801160c */
[----:B----4-:R-:W-:Y:S01]  /*0310*/  UIMAD.WIDE UR4, UR22, 0x8, UR4 ;  /* 0x00000008160478a5 */ /* 0x010fe2000f8e0204 */
[----:B------:R-:W-:Y:S01]  /*0320*/  IMAD.U32 R0, RZ, RZ, UR13 ;  /* 0x0000000dff007e24 */ /* 0x000fe2000f8e00ff */
[----:B------:R-:W-:Y:S02]  /*0330*/  UPRMT UR7, UR7, 0x5410, URZ ;  /* 0x0000541007077896 */ /* 0x000fe400080000ff */
[----:B--2---:R-:W-:Y:S02]  /*0340*/  UIMAD.WIDE UR8, UR22, 0x8, UR8 ;  /* 0x00000008160878a5 */ /* 0x004fe4000f8e0208 */
[----:B------:R-:W-:-:S02]  /*0350*/  UIADD3 UR18, UPT, UPT, UR16, 0x80, URZ ;  /* 0x0000008010127890 */ /* 0x000fc4000fffe0ff */
[----:B------:R-:W-:Y:S01]  /*0360*/  UPRMT UR12, UR12, 0x5410, URZ ;  /* 0x000054100c0c7896 */ /* 0x000fe200080000ff */
[----:B------:R-:W-:Y:S02]  /*0370*/  UMOV UR19, UR15 ;  /* 0x0000000f00137c82 */ /* 0x000fe40008000000 */
[----:B---3--:R1:W-:Y:S06]  /*0380*/  UBLKCP.S.G [UR14], [UR4], UR7 ;  /* 0x0000000e040073ba */ /* 0x0083ec0008000207 */
[----:B------:R1:W-:Y:S01]  /*0390*/  UBLKCP.S.G [UR18], [UR8], UR12 ;  /* 0x00000012080073ba */ /* 0x0003e2000800020c */
[----:B------:R1:W-:Y:S01]  /*03a0*/  SYNCS.ARRIVE.TRANS64 RZ, [UR15], R0 ;  /* 0x00000000ffff79a7 */ /* 0x0003e2000800000f */
[----:B------:R-:W-:Y:S01]  /*03b0*/  NOP ;  /* 0x0000000000007918 */ /* 0x000fe20000000000 */
.L_x_264:
[----:B-1----:R-:W-:Y:S05]  /*03c0*/  BSYNC.RECONVERGENT B0 ;  /* 0x0000000000007941 */ /* 0x002fea0003800200 */
.L_x_263:
[----:B------:R-:W1:Y:S08]  /*03d0*/  S2UR UR5, SR_CgaCtaId ;  /* 0x00000000000579c3 */ /* 0x000e700000008800 */
[----:B------:R-:W-:Y:S01]  /*03e0*/  BAR.SYNC.DEFER_BLOCKING 0x0 ;  /* 0x0000000000007b1d */ /* 0x000fe20000010000 */
[----:B------:R-:W-:-:S05]  /*03f0*/  SHF.L.U32 R0, RZ, 0x1f, RZ ;  /* 0x0000001fff007819 */ /* 0x000fca00000006ff */
[----:B------:R-:W-:Y:S02]  /*0400*/  UMOV UR4, 0x400 ;  /* 0x0000040000047882 */ /* 0x000fe40000000000 */
[----:B-1----:R-:W-:-:S12]  /*0410*/  ULEA UR4, UR5, UR4, 0x18 ;  /* 0x0000000405047291 */ /* 0x002fd8000f8ec0ff */
.L_x_265:
[----:B------:R-:W1:Y:S02]  /*0420*/  SYNCS.PHASECHK.TRANS64.TRYWAIT P0, [UR4], R0 ;  /* 0x00000000ff0075a7 */ /* 0x000e640008001104 */
[----:B-1----:R-:W-:Y:S05]  /*0430*/  @!P0 BRA `(.L_x_265) ;  /* 0xfffffffc00f88947 */ /* 0x002fea000383ffff */
[----:B------:R-:W-:Y:S05]  /*0440*/  BRA `(.L_x_266) ;  /* 0x00000014004c7947 */ /* 0x000fea0003800000 */
.L_x_262:
[----:B------:R-:W1:Y:S01]  /*0450*/  S2R R2, SR_TID.Y ;  /* 0x0000000000027919 */ /* 0x000e620000002200 */
[----:B------:R-:W2:Y:S01]  /*0460*/  LDCU UR10, c[0x0][0x360] ;  /* 0x00006c00ff0a77ac */ /* 0x000ea20008000800 */
[----:B------:R-:W-:Y:S01]  /*0470*/  BSSY.RECONVERGENT B0, `(.L_x_267) ;  /* 0x00000af000007945 */ /* 0x000fe20003800200 */
[----:B------:R-:W1:Y:S01]  /*0480*/  S2R R3, SR_TID.Z ;  /* 0x0000000000037919 */ /* 0x000e620000002300 */
[----:B------:R-:W2:Y:S01]  /*0490*/  LDCU UR11, c[0x0][0x364] ;  /* 0x00006c80ff0b77ac */ /* 0x000ea20008000800 */
[----:B------:R-:W3:Y:S01]  /*04a0*/  LDC R0, c[0x0][0x368] ;  /* 0x0000da00ff007b82 */ /* 0x000ee20000000800 */
[----:B------:R-:W4:Y:S01]  /*04b0*/  S2R R5, SR_TID.X ;  /* 0x0000000000057919 */ /* 0x000f220000002100 */
[----:B------:R-:W-:Y:S02]  /*04c0*/  USHF.L.U32 UR4, UR23, 0x3, URZ ;  /* 0x0000000317047899 */ /* 0x000fe400080006ff */
[----:B------:R-:W-:Y:S02]  /*04d0*/  USHF.R.S32.HI UR12, URZ, 0x1f, UR22 ;  /* 0x0000001fff0c7899 */ /* 0x000fe40008011416 */
[----:B------:R-:W-:-:S04]  /*04e0*/  USHF.R.S32.HI UR5, URZ, 0x1f, UR4 ;  /* 0x0000001fff057899 */ /* 0x000fc80008011404 */
[----:B------:R-:W-:Y:S02]  /*04f0*/  USHF.R.U32.HI UR13, URZ, 0x3, UR5 ;  /* 0x00000003ff0d7899 */ /* 0x000fe40008011605 */
[----:B------:R-:W-:Y:S02]  /*0500*/  USHF.R.U64 UR7, UR4, 0x3, UR5 ;  /* 0x0000000304077899 */ /* 0x000fe40008001205 */
[----:B--2---:R-:W-:Y:S02]  /*0510*/  UIMAD UR4, UR10, UR11, URZ ;  /* 0x0000000b0a0472a4 */ /* 0x004fe4000f8e02ff */
[----:B-1----:R-:W-:Y:S02]  /*0520*/  IMAD R2, R3, UR11, R2 ;  /* 0x0000000b03027c24 */ /* 0x002fe4000f8e0202 */
[----:B------:R-:W-:Y:S02]  /*0530*/  IMAD.U32 R3, RZ, RZ, UR13 ;  /* 0x0000000dff037e24 */ /* 0x000fe4000f8e00ff */
[----:B----4-:R-:W-:-:S02]  /*0540*/  IMAD R2, R2, UR10, R5 ;  /* 0x0000000a02027c24 */ /* 0x010fc4000f8e0205 */
[----:B---3--:R-:W-:Y:S01]  /*0550*/  IMAD R5, R0, UR4, RZ ;  /* 0x0000000400057c24 */ /* 0x008fe2000f8e02ff */
[----:B------:R-:W-:Y:S02]  /*0560*/  UMOV UR4, URZ ;  /* 0x000000ff00047c82 */ /* 0x000fe40008000000 */
[----:B------:R-:W-:-:S04]  /*0570*/  ISETP.LT.U32.AND P0, PT, R2, UR7, PT ;  /* 0x0000000702007c0c */ /* 0x000fc8000bf01070 */
[----:B------:R-:W-:Y:S01]  /*0580*/  ISETP.GT.U32.AND.EX P0, PT, R3, RZ, PT, P0 ;  /* 0x000000ff0300720c */ /* 0x000fe20003f04100 */
[----:B------:R-:W-:-:S12]  /*0590*/  IMAD.MOV.U32 R3, RZ, RZ, RZ ;  /* 0x000000ffff037224 */ /* 0x000fd800078e00ff */
[----:B------:R-:W-:Y:S05]  /*05a0*/  @!P0 BRA `(.L_x_268) ;  /* 0x00000008006c8947 */ /* 0x000fea0003800000 */
[----:B------:R-:W-:Y:S01]  /*05b0*/  IMAD.IADD R7, R5, 0x1, R2 ;  /* 0x0000000105077824 */ /* 0x000fe200078e0202 */
[----:B------:R-:W-:Y:S01]  /*05c0*/  MOV R6, UR7 ;  /* 0x0000000700067c02 */ /* 0x000fe20008000f00 */
[----:B------:R-:W-:Y:S01]  /*05d0*/  IMAD.U32 R4, RZ, RZ, UR13 ;  /* 0x0000000dff047e24 */ /* 0x000fe2000f8e00ff */
[----:B------:R-:W-:Y:S01]  /*05e0*/  BSSY.RECONVERGENT B1, `(.L_x_269) ;  /* 0x0000029000017945 */ /* 0x000fe20003800200 */
[----:B------:R-:W-:Y:S01]  /*05f0*/  IMAD.U32 R8, RZ, RZ, UR13 ;  /* 0x0000000dff087e24 */ /* 0x000fe2000f8e00ff */
[C---:B------:R-:W-:Y:S01]  /*0600*/  ISETP.LT.U32.AND P2, PT, R7.reuse, UR7, PT ;  /* 0x0000000707007c0c */ /* 0x040fe2000bf41070 */
[----:B------:R-:W-:Y:S01]  /*0610*/  IMAD.MOV.U32 R9, RZ, RZ, -0x1 ;  /* 0xffffffffff097424 */ /* 0x000fe200078e00ff */
[----:B------:R-:W-:Y:S02]  /*0620*/  ISETP.LT.U32.AND P1, PT, R7, UR7, PT ;  /* 0x0000000707007c0c */ /* 0x000fe4000bf21070 */
[----:B------:R-:W-:Y:S02]  /*0630*/  ISETP.GT.U32.AND.EX P2, PT, R4, RZ, PT, P2 ;  /* 0x000000ff0400720c */ /* 0x000fe40003f44120 */
[----:B------:R-:W-:Y:S01]  /*0640*/  ISETP.GT.U32.AND.EX P1, PT, R8, RZ, PT, P1 ;  /* 0x000000ff0800720c */ /* 0x000fe20003f24110 */
[----:B------:R-:W-:Y:S01]  /*0650*/  IMAD.U32 R8, RZ, RZ, UR13 ;  /* 0x0000000dff087e24 */ /* 0x000fe2000f8e00ff */
[----:B------:R-:W-:-:S02]  /*0660*/  SEL R6, R6, R7, P2 ;  /* 0x0000000706067207 */ /* 0x000fc40001000000 */
[----:B------:R-:W-:Y:S02]  /*0670*/  SEL R4, RZ, 0x1, !P1 ;  /* 0x00000001ff047807 */ /* 0x000fe40004800000 */
        /* <DEDUP_REMOVED lines=23> */
[----:B------:R-:W-:-:S05]  /*07f0*/  @!P3 LOP3.LUT R7, RZ, R5, RZ, 0x33, !PT ;  /* 0x00000005ff07b212 */ /* 0x000fca00078e33ff */
[----:B------:R-:W-:Y:S01]  /*0800*/  IMAD.MOV.U32 R8, RZ, RZ, R7 ;  /* 0x000000ffff087224 */ /* 0x000fe200078e0007 */
[----:B------:R-:W-:Y:S06]  /*0810*/  BRA `(.L_x_271) ;  /* 0x0000000000147947 */ /* 0x000fec0003800000 */
.L_x_270:
[----:B------:R-:W-:Y:S01]  /*0820*/  IMAD.MOV.U32 R9, RZ, RZ, R12 ;  /* 0x000000ffff097224 */ /* 0x000fe200078e000c */
[----:B------:R-:W-:-:S07]  /*0830*/  MOV R8, 0x850 ;  /* 0x0000085000087802 */ /* 0x000fce0000000f00 */
[----:B------:R-:W-:Y:S05]  /*0840*/  CALL.REL.NOINC `($__internal_1_$__cuda_sm20_div_u64) ;  /* 0x0000001400607944 */ /* 0x000fea0003c00000 */
[----:B------:R-:W-:Y:S01]  /*0850*/  IMAD.MOV.U32 R8, RZ, RZ, R6 ;  /* 0x000000ffff087224 */ /* 0x000fe200078e0006 */
[----:B------:R-:W-:-:S07]  /*0860*/  MOV R9, R7 ;  /* 0x0000000700097202 */ /* 0x000fce0000000f00 */
.L_x_271:
[----:B------:R-:W-:Y:S05]  /*0870*/  BSYNC.RECONVERGENT B1 ;  /* 0x0000000000017941 */ /* 0x000fea0003800200 */
.L_x_269:
[----:B------:R-:W-:Y:S01]  /*0880*/  IADD3 R4, P1, PT, R8, R4, RZ ;  /* 0x0000000408047210 */ /* 0x000fe20007f3e0ff */
[----:B------:R-:W1:Y:S01]  /*0890*/  LDC R6, c[0x0][0x3a0] ;  /* 0x0000e800ff067b82 */ /* 0x000e620000000800 */
[----:B------:R-:W-:Y:S01]  /*08a0*/  BSSY.RECONVERGENT B1, `(.L_x_272) ;  /* 0x0000030000017945 */ /* 0x000fe20003800200 */
[----:B------:R-:W-:Y:S01]  /*08b0*/  IMAD.MOV.U32 R28, RZ, RZ, R2 ;  /* 0x000000ffff1c7224 */ /* 0x000fe200078e0002 */
[C---:B------:R-:W-:Y:S01]  /*08c0*/  LOP3.LUT R7, R4.reuse, 0x3, RZ, 0xc0, !PT ;  /* 0x0000000304077812 */ /* 0x040fe200078ec0ff */
[----:B------:R-:W-:Y:S01]  /*08d0*/  IMAD.X R8, RZ, RZ, R9, P1 ;  /* 0x000000ffff087224 */ /* 0x000fe200008e0609 */
[----:B------:R-:W-:Y:S01]  /*08e0*/  ISETP.GE.U32.AND P1, PT, R4, 0x3, PT ;  /* 0x000000030400780c */ /* 0x000fe20003f26070 */
[----:B------:R-:W-:Y:S01]  /*08f0*/  IMAD.MOV.U32 R29, RZ, RZ, R3 ;  /* 0x000000ffff1d7224 */ /* 0x000fe200078e0003 */
[----:B------:R-:W-:Y:S02]  /*0900*/  ISETP.NE.U32.AND P2, PT, R7, 0x3, PT ;  /* 0x000000030700780c */ /* 0x000fe40003f45070 */
[----:B------:R-:W-:-:S02]  /*0910*/  ISETP.GE.U32.AND.EX P1, PT, R8, RZ, PT, P1 ;  /* 0x000000ff0800720c */ /* 0x000fc40003f26110 */
[----:B------:R-:W-:Y:S02]  /*0920*/  ISETP.NE.AND.EX P2, PT, RZ, RZ, PT, P2 ;  /* 0x000000ffff00720c */ /* 0x000fe40003f45320 */
[----:B-1----:R-:W-:-:S11]  /*0930*/  SHF.R.S32.HI R10, RZ, 0x1f, R6 ;  /* 0x0000001fff0a7819 */ /* 0x002fd60000011406 */
[----:B------:R-:W-:Y:S05]  /*0940*/  @!P2 BRA `(.L_x_273) ;  /* 0x000000000094a947 */ /* 0x000fea0003800000 */
[----:B------:R-:W1:Y:S01]  /*0950*/  S2UR UR8, SR_CgaCtaId ;  /* 0x00000000000879c3 */ /* 0x000e620000008800 */
[----:B------:R-:W2:Y:S01]  /*0960*/  LDCU.64 UR14, c[0x0][0x398] ;  /* 0x00007300ff0e77ac */ /* 0x000ea20008000a00 */
[----:B------:R-:W-:Y:S01]  /*0970*/  VIADD R11, R4, 0x1 ;  /* 0x00000001040b7836 */ /* 0x000fe20000000000 */
[----:B------:R-:W-:Y:S01]  /*0980*/  MOV R29, R3 ;  /* 0x00000003001d7202 */ /* 0x000fe20000000f00 */
[----:B------:R-:W-:Y:S01]  /*0990*/  IMAD R4, R0, UR11, RZ ;  /* 0x0000000b00047c24 */ /* 0x000fe2000f8e02ff */
[----:B------:R-:W-:Y:S01]  /*09a0*/  USHF.L.U32 UR5, UR22, 0x3, URZ ;  /* 0x0000000316057899 */ /* 0x000fe200080006ff */
[----:B------:R-:W-:Y:S01]  /*09b0*/  IMAD.MOV.U32 R28, RZ, RZ, R2 ;  /* 0x000000ffff1c7224 */ /* 0x000fe200078e0002 */
[----:B------:R-:W-:Y:S01]  /*09c0*/  USHF.L.U64.HI UR9, UR22, 0x3, UR12 ;  /* 0x0000000316097899 */ /* 0x000fe2000801020c */
[----:B------:R-:W-:Y:S01]  /*09d0*/  LOP3.LUT R11, R11, 0x3, RZ, 0xc0, !PT ;  /* 0x000000030b0b7812 */ /* 0x000fe200078ec0ff */
[----:B------:R-:W-:Y:S02]  /*09e0*/  IMAD R4, R4, UR10, RZ ;  /* 0x0000000a04047c24 */ /* 0x000fe4000f8e02ff */
[----:B------:R-:W-:Y:S01]  /*09f0*/  LEA R7, P2, R2, UR5, 0x3 ;  /* 0x0000000502077c11 */ /* 0x000fe2000f8418ff */
[----:B------:R-:W-:-:S02]  /*0a00*/  UMOV UR5, 0x400 ;  /* 0x0000040000057882 */ /* 0x000fc40000000000 */
[----:B------:R-:W-:Y:S01]  /*0a10*/  UIADD3 UR5, UPT, UPT, UR5, 0x80, URZ ;  /* 0x0000008005057890 */ /* 0x000fe2000fffe0ff */
[----:B------:R-:W-:Y:S02]  /*0a20*/  LEA.HI.X R15, R2, UR9, R3, 0x3, P2 ;  /* 0x00000009020f7c11 */ /* 0x000fe400090f1c03 */
[----:B------:R-:W-:Y:S02]  /*0a30*/  IADD3 R11, P2, PT, RZ, -R11, RZ ;  /* 0x8000000bff0b7210 */ /* 0x000fe40007f5e0ff */
[----:B--2---:R-:W-:-:S03]  /*0a40*/  IADD3 R14, P3, P4, R7, UR14, R6 ;  /* 0x0000000e070e7c10 */ /* 0x004fc6000fc7e006 */
[----:B------:R-:W-:Y:S01]  /*0a50*/  IMAD.X R12, RZ, RZ, -0x1, P2 ;  /* 0xffffffffff0c7424 */ /* 0x000fe200010e06ff */
[----:B------:R-:W-:Y:S01]  /*0a60*/  IADD3.X R15, PT, PT, R15, UR15, R10, P3, P4 ;  /* 0x0000000f0f0f7c10 */ /* 0x000fe20009fe840a */
[----:B-1----:R-:W-:-:S06]  /*0a70*/  ULEA UR5, UR8, UR5, 0x18 ;  /* 0x0000000508057291 */ /* 0x002fcc000f8ec0ff */
[----:B------:R-:W-:-:S04]  /*0a80*/  VIADD R7, R6, UR5 ;  /* 0x0000000506077c36 */ /* 0x000fc80008000000 */
[----:B------:R-:W-:-:S07]  /*0a90*/  IMAD R7, R2, 0x8, R7 ;  /* 0x0000000802077824 */ /* 0x000fce00078e0207 */
.L_x_274:
[----:B------:R-:W-:Y:S01]  /*0aa0*/  IADD3 R11, P2, PT, R11, 0x1, RZ ;  /* 0x000000010b0b7810 */ /* 0x000fe20007f5e0ff */
[----:B------:R-:W-:Y:S01]  /*0ab0*/  IMAD.MOV.U32 R8, RZ, RZ, R14 ;  /* 0x000000ffff087224 */ /* 0x000fe200078e000e */
[C---:B------:R-:W-:Y:S01]  /*0ac0*/  IADD3 R28, P3, PT, R5.reuse, R28, RZ ;  /* 0x0000001c051c7210 */ /* 0x040fe20007f7e0ff */
[----:B------:R-:W-:Y:S01]  /*0ad0*/  IMAD.MOV.U32 R9, RZ, RZ, R15 ;  /* 0x000000ffff097224 */ /* 0x000fe200078e000f */
[----:B------:R-:W-:Y:S01]  /*0ae0*/  LEA R14, P4, R5, R14, 0x3 ;  /* 0x0000000e050e7211 */ /* 0x000fe200078818ff */
        /* <DEDUP_REMOVED lines=8> */
[----:B------:R-:W-:-:S02]  /*0b70*/  ISETP.NE.AND.EX P2, PT, R12, RZ, PT, P2 ;  /* 0x000000ff0c00720c */ /* 0x000fc40003f45320 */
[----:B-1----:R-:W-:-:S11]  /*0b80*/  LEA R7, R4, R7, 0x3 ;  /* 0x0000000704077211 */ /* 0x002fd600078e18ff */
[----:B------:R-:W-:Y:S05]  /*0b90*/  @P2 BRA `(.L_x_274) ;  /* 0xfffffffc00c02947 */ /* 0x000fea000383ffff */
.L_x_273:
[----:B------:R-:W-:Y:S05]  /*0ba0*/  BSYNC.RECONVERGENT B1 ;  /* 0x0000000000017941 */ /* 0x000fea0003800200 */
.L_x_272:
[----:B------:R-:W-:Y:S05]  /*0bb0*/  @!P1 BRA `(.L_x_268) ;  /* 0x0000000000e89947 */ /* 0x000fea0003800000 */
[----:B------:R-:W1:Y:S01]  /*0bc0*/  S2UR UR9, SR_CgaCtaId ;  /* 0x00000000000979c3 */ /* 0x000e620000008800 */
[----:B------:R-:W2:Y:S01]  /*0bd0*/  LDCU.64 UR16, c[0x0][0x398] ;  /* 0x00007300ff1077ac */ /* 0x000ea20008000a00 */
[----:B------:R-:W-:Y:S01]  /*0be0*/  IADD3 R4, P1, PT, R28, UR22, RZ ;  /* 0x000000161c047c10 */ /* 0x000fe2000ff3e0ff */
[----:B------:R-:W-:Y:S01]  /*0bf0*/  IMAD R9, R0, UR11, RZ ;  /* 0x0000000b00097c24 */ /* 0x000fe2000f8e02ff */
[----:B------:R-:W-:Y:S01]  /*0c00*/  UMOV UR8, 0x400 ;  /* 0x0000040000087882 */ /* 0x000fe20000000000 */
[----:B------:R-:W-:Y:S01]  /*0c10*/  USHF.L.U32 UR15, UR22, 0x3, URZ ;  /* 0x00000003160f7899 */ /* 0x000fe200080006ff */
[----:B------:R-:W-:Y:S01]  /*0c20*/  IADD3.X R13, PT, PT, R29, UR12, RZ, P1, !PT ;  /* 0x0000000c1d0d7c10 */ /* 0x000fe20008ffe4ff */
[----:B------:R-:W-:Y:S01]  /*0c30*/  UIADD3 UR8, UPT, UPT, UR8, 0x80, URZ ;  /* 0x0000008008087890 */ /* 0x000fe2000fffe0ff */
[C---:B------:R-:W-:Y:S01]  /*0c40*/  IMAD.SHL.U32 R12, R4.reuse, 0x8, RZ ;  /* 0x00000008040c7824 */ /* 0x040fe200078e00ff */
[----:B------:R-:W-:Y:S01]  /*0c50*/  USHF.L.U64.HI UR14, UR22, 0x3, UR12 ;  /* 0x00000003160e7899 */ /* 0x000fe2000801020c */
[----:B------:R-:W-:Y:S01]  /*0c60*/  SHF.L.U64.HI R13, R4, 0x3, R13 ;  /* 0x00000003040d7819 */ /* 0x000fe2000001020d */
[----:B------:R-:W-:Y:S01]  /*0c70*/  IMAD R9, R9, UR10, RZ ;  /* 0x0000000a09097c24 */ /* 0x000fe2000f8e02ff */
[----:B------:R-:W-:Y:S01]  /*0c80*/  UMOV UR5, URZ ;  /* 0x000000ff00057c82 */ /* 0x000fe20008000000 */
[----:B------:R-:W-:Y:S01]  /*0c90*/  IMAD.WIDE.U32 R12, R5, 0x18, R12 ;  /* 0x00000018050c7825 */ /* 0x000fe200078e000c */
[----:B--2---:R-:W-:-:S03]  /*0ca0*/  IADD3 R25, P2, PT, R6, UR16, RZ ;  /* 0x0000001006197c10 */ /* 0x004fc6000ff5e0ff */
[----:B------:R-:W-:Y:S01]  /*0cb0*/  VIADD R26, R13, UR5 ;  /* 0x000000050d1a7c36 */ /* 0x000fe20008000000 */
[----:B------:R-:W-:Y:S01]  /*0cc0*/  IADD3.X R7, PT, PT, R10, UR17, RZ, P2, !PT ;  /* 0x000000110a077c10 */ /* 0x000fe200097fe4ff */
[----:B-1----:R-:W-:Y:S01]  /*0cd0*/  ULEA UR8, UR9, UR8, 0x18 ;  /* 0x0000000809087291 */ /* 0x002fe2000f8ec0ff */
[----:B------:R-:W-:-:S04]  /*0ce0*/  LEA R10, P1, R28, UR15, 0x3 ;  /* 0x0000000f1c0a7c11 */ /* 0x000fc8000f8218ff */
[----:B------:R-:W-:Y:S01]  /*0cf0*/  LEA.HI.X R11, R28, UR14, R29, 0x3, P1 ;  /* 0x0000000e1c0b7c11 */ /* 0x000fe200088f1c1d */
[----:B------:R-:W-:Y:S01]  /*0d00*/  VIADD R15, R6, UR8 ;  /* 0x00000008060f7c36 */ /* 0x000fe20008000000 */
[----:B------:R-:W-:-:S03]  /*0d10*/  LEA R20, P1, R5, R10, 0x4 ;  /* 0x0000000a05147211 */ /* 0x000fc600078220ff */
[----:B------:R-:W-:Y:S01]  /*0d20*/  IMAD R8, R28, 0x8, R15 ;  /* 0x000000081c087824 */ /* 0x000fe200078e020f */
[C---:B------:R-:W-:Y:S01]  /*0d30*/  LEA.HI.X R24, R5.reuse, R11, RZ, 0x4, P1 ;  /* 0x0000000b05187211 */ /* 0x040fe200008f24ff */
[----:B------:R-:W-:-:S04]  /*0d40*/  IMAD.WIDE.U32 R14, R5, 0x8, R10 ;  /* 0x00000008050e7825 */ /* 0x000fc800078e000a */
[C-C-:B------:R-:W-:Y:S02]  /*0d50*/  IMAD R21, R9.reuse, 0x8, R8.reuse ;  /* 0x0000000809157824 */ /* 0x140fe400078e0208 */
[C-C-:B------:R-:W-:Y:S02]  /*0d60*/  IMAD R6, R9.reuse, 0x10, R8.reuse ;  /* 0x0000001009067824 */ /* 0x140fe400078e0208 */
[----:B------:R-:W-:-:S07]  /*0d70*/  IMAD R4, R9, 0x18, R8 ;  /* 0x0000001809047824 */ /* 0x000fce00078e0208 */
.L_x_275:
[----:B------:R-:W-:Y:S02]  /*0d80*/  IADD3 R16, P1, PT, R25, R10, RZ ;  /* 0x0000000a19107210 */ /* 0x000fe40007f3e0ff */
[----:B------:R-:W-:Y:S02]  /*0d90*/  IADD3 R22, P2, PT, R14, R25, RZ ;  /* 0x000000190e167210 */ /* 0x000fe40007f5e0ff */
[----:B------:R-:W-:-:S03]  /*0da0*/  IADD3.X R17, PT, PT, R7, R11, RZ, P1, !PT ;  /* 0x0000000b07117210 */ /* 0x000fc60000ffe4ff */
[----:B------:R-:W-:Y:S01]  /*0db0*/  IMAD.X R23, R15, 0x1, R7, P2 ;  /* 0x000000010f177824 */ /* 0x000fe200010e0607 */
[----:B------:R-:W-:Y:S01]  /*0dc0*/  IADD3 R18, P2, PT, R25, R12, RZ ;  /* 0x0000000c19127210 */ /* 0x000fe20007f5e0ff */
[----:B------:R-:W-:Y:S01]  /*0dd0*/  @!PT LDS RZ, [RZ] ;  /* 0x00000000fffff984 */ /* 0x000fe20000000800 */
[----:B------:R-:W-:Y:S01]  /*0de0*/  @!PT LDS RZ, [RZ] ;  /* 0x00000000fffff984 */ /* 0x000fe20000000800 */
[----:B------:R-:W-:Y:S01]  /*0df0*/  @!PT LDS RZ, [RZ] ;  /* 0x00000000fffff984 */ /* 0x000fe20000000800 */
[----:B------:R1:W-:Y:S04]  /*0e00*/  LDGSTS.E.64 [R8], desc[UR20][R16.64] ;  /* 0x0000000010087fae */ /* 0x0003e8000b9a1414 */
[----:B------:R-:W-:Y:S01]  /*0e10*/  IMAD.X R19, R7, 0x1, R26, P2 ;  /* 0x0000000107137824 */ /* 0x000fe200010e061a */
[----:B------:R2:W-:Y:S01]  /*0e20*/  LDGSTS.E.64 [R21], desc[UR20][R22.64] ;  /* 0x0000000016157fae */ /* 0x0005e2000b9a1414 */
[----:B-1----:R-:W-:Y:S01]  /*0e30*/  IADD3 R16, P1, PT, R25, R20, RZ ;  /* 0x0000001419107210 */ /* 0x002fe20007f3e0ff */
[----:B------:R-:W-:-:S04]  /*0e40*/  IMAD R8, R9, 0x20, R8 ;  /* 0x0000002009087824 */ /* 0x000fc800078e0208 */
[----:B------:R-:W-:Y:S02]  /*0e50*/  IMAD.X R17, R7, 0x1, R24, P1 ;  /* 0x0000000107117824 */ /* 0x000fe400008e0618 */
[----:B--2---:R-:W-:-:S03]  /*0e60*/  IMAD R21, R9, 0x20, R21 ;  /* 0x0000002009157824 */ /* 0x004fc600078e0215 */
[----:B------:R1:W-:Y:S04]  /*0e70*/  LDGSTS.E.64 [R6], desc[UR20][R16.64] ;  /* 0x0000000010067fae */ /* 0x0003e8000b9a1414 */
[----:B------:R2:W-:Y:S01]  /*0e80*/  LDGSTS.E.64 [R4], desc[UR20][R18.64] ;  /* 0x0000000012047fae */ /* 0x0005e2000b9a1414 */
[----:B-1----:R-:W-:Y:S02]  /*0e90*/  IMAD.MOV.U32 R16, RZ, RZ, R25 ;  /* 0x000000ffff107224 */ /* 0x002fe400078e0019 */
[----:B------:R-:W-:Y:S02]  /*0ea0*/  IMAD.MOV.U32 R17, RZ, RZ, R7 ;  /* 0x000000ffff117224 */ /* 0x000fe400078e0007 */
[----:B--2---:R-:W-:-:S04]  /*0eb0*/  IMAD.WIDE.U32 R18, R5, 0x4, R28 ;  /* 0x0000000405127825 */ /* 0x004fc800078e001c */
[----:B------:R-:W-:Y:S01]  /*0ec0*/  IMAD.WIDE.U32 R16, R5, 0x20, R16 ;  /* 0x0000002005107825 */ /* 0x000fe200078e0010 */
[----:B------:R-:W-:Y:S02]  /*0ed0*/  ISETP.GE.U32.AND P1, PT, R18, UR7, PT ;  /* 0x0000000712007c0c */ /* 0x000fe4000bf26070 */
[----:B------:R-:W-:Y:S01]  /*0ee0*/  MOV R29, R19 ;  /* 0x00000013001d7202 */ /* 0x000fe20000000f00 */
[----:B------:R-:W-:Y:S01]  /*0ef0*/  IMAD.MOV.U32 R28, RZ, RZ, R18 ;  /* 0x000000ffff1c7224 */ /* 0x000fe200078e0012 */
[----:B------:R-:W-:Y:S01]  /*0f00*/  ISETP.GE.U32.AND.EX P1, PT, R19, UR13, PT, P1 ;  /* 0x0000000d13007c0c */ /* 0x000fe2000bf26110 */
[----:B------:R-:W-:Y:S02]  /*0f10*/  IMAD.MOV.U32 R25, RZ, RZ, R16 ;  /* 0x000000ffff197224 */ /* 0x000fe400078e0010 */
[----:B------:R-:W-:Y:S02]  /*0f20*/  IMAD.MOV.U32 R7, RZ, RZ, R17 ;  /* 0x000000ffff077224 */ /* 0x000fe400078e0011 */
[----:B------:R-:W-:-:S02]  /*0f30*/  IMAD R6, R9, 0x20, R6 ;  /* 0x0000002009067824 */ /* 0x000fc400078e0206 */
[----:B------:R-:W-:-:S06]  /*0f40*/  IMAD R4, R9, 0x20, R4 ;  /* 0x0000002009047824 */ /* 0x000fcc00078e0204 */
[----:B------:R-:W-:Y:S05]  /*0f50*/  @!P1 BRA `(.L_x_275) ;  /* 0xfffffffc00889947 */ /* 0x000fea000383ffff */
.L_x_268:
[----:B------:R-:W-:Y:S05]  /*0f60*/  BSYNC.RECONVERGENT B0 ;  /* 0x0000000000007941 */ /* 0x000fea0003800200 */
.L_x_267:
[----:B------:R-:W0:Y:S01]  /*0f70*/  LDGDEPBAR ;  /* 0x00000000000079af */ /* 0x000e220000000000 */
[----:B------:R-:W-:Y:S04]  /*0f80*/  BSSY.RECONVERGENT B0, `(.L_x_276) ;  /* 0x000009c000007945 */ /* 0x000fe80003800200 */
[----:B------:R-:W-:Y:S05]  /*0f90*/  @!P0 BRA `(.L_x_277) ;  /* 0x0000000800688947 */ /* 0x000fea0003800000 */
[----:B------:R-:W-:Y:S01]  /*0fa0*/  IADD3 R9, PT, PT, R5, R2, RZ ;  /* 0x0000000205097210 */ /* 0x000fe20007ffe0ff */
[----:B------:R-:W-:Y:S01]  /*0fb0*/  IMAD.U32 R4, RZ, RZ, UR13 ;  /* 0x0000000dff047e24 */ /* 0x000fe2000f8e00ff */
[----:B------:R-:W-:Y:S01]  /*0fc0*/  BSSY.RECONVERGENT B1, `(.L_x_278) ;  /* 0x0000028000017945 */ /* 0x000fe20003800200 */
[----:B------:R-:W-:Y:S01]  /*0fd0*/  IMAD.U32 R7, RZ, RZ, UR13 ;  /* 0x0000000dff077e24 */ /* 0x000fe2000f8e00ff */
[C---:B------:R-:W-:Y:S01]  /*0fe0*/  ISETP.LT.U32.AND P0, PT, R9.reuse, UR7, PT ;  /* 0x0000000709007c0c */ /* 0x040fe2000bf01070 */
[----:B------:R-:W-:Y:S01]  /*0ff0*/  IMAD.U32 R6, RZ, RZ, UR7 ;  /* 0x00000007ff067e24 */ /* 0x000fe2000f8e00ff */
[----:B------:R-:W-:Y:S01]  /*1000*/  ISETP.LT.U32.AND P1, PT, R9, UR7, PT ;  /* 0x0000000709007c0c */ /* 0x000fe2000bf21070 */
[----:B------:R-:W-:Y:S01]  /*1010*/  IMAD.U32 R10, RZ, RZ, UR13 ;  /* 0x0000000dff0a7e24 */ /* 0x000fe2000f8e00ff */
[----:B------:R-:W-:Y:S02]  /*1020*/  ISETP.GT.U32.AND.EX P0, PT, R4, RZ, PT, P0 ;  /* 0x000000ff0400720c */ /* 0x000fe40003f04100 */
[----:B------:R-:W-:Y:S01]  /*1030*/  ISETP.GT.U32.AND.EX P1, PT, R7, RZ, PT, P1 ;  /* 0x000000ff0700720c */ /* 0x000fe20003f24110 */
[----:B------:R-:W-:Y:S01]  /*1040*/  IMAD.MOV.U32 R7, RZ, RZ, -0x1 ;  /* 0xffffffffff077424 */ /* 0x000fe200078e00ff */
        /* <DEDUP_REMOVED lines=8> */
[----:B------:R-:W-:Y:S01]  /*10d0*/  IADD3 R11, PT, PT, RZ, -R5, RZ ;  /* 0x80000005ff0b7210 */ /* 0x000fe20007ffe0ff */
[----:B------:R-:W-:Y:S01]  /*10e0*/  IMAD.MOV.U32 R6, RZ, RZ, RZ ;  /* 0x000000ffff067224 */ /* 0x000fe200078e00ff */
[----:B------:R-:W-:-:S05]  /*10f0*/  ISETP.NE.U32.AND P2, PT, R5, RZ, PT ;  /* 0x000000ff0500720c */ /* 0x000fca0003f45070 */
[----:B-1----:R-:W1:Y:S02]  /*1100*/  MUFU.RCP R10, R10 ;  /* 0x0000000a000a7308 */ /* 0x002e640000001000 */
[----:B-1----:R-:W-:-:S06]  /*1110*/  VIADD R7, R10, 0xffffffe ;  /* 0x0ffffffe0a077836 */ /* 0x002fcc0000000000 */
[----:B------:R-:W1:Y:S02]  /*1120*/  F2I.FTZ.U32.TRUNC.NTZ R7, R7 ;  /* 0x0000000700077305 */ /* 0x000e64000021f000 */
[----:B-1----:R-:W-:-:S04]  /*1130*/  IMAD R11, R11, R7, RZ ;  /* 0x000000070b0b7224 */ /* 0x002fc800078e02ff */
[----:B------:R-:W-:-:S06]  /*1140*/  IMAD.HI.U32 R6, R7, R11, R6 ;  /* 0x0000000b07067227 */ /* 0x000fcc00078e0006 */
[----:B------:R-:W-:-:S04]  /*1150*/  IMAD.HI.U32 R8, R6, R9, RZ ;  /* 0x0000000906087227 */ /* 0x000fc800078e00ff */
[----:B------:R-:W-:-:S04]  /*1160*/  IMAD.MOV R6, RZ, RZ, -R8 ;  /* 0x000000ffff067224 */ /* 0x000fc800078e0a08 */
[----:B------:R-:W-:Y:S02]  /*1170*/  IMAD R6, R5, R6, R9 ;  /* 0x0000000605067224 */ /* 0x000fe400078e0209 */
[----:B------:R-:W-:-:S03]  /*1180*/  IMAD.MOV.U32 R9, RZ, RZ, RZ ;  /* 0x000000ffff097224 */ /* 0x000fc600078e00ff */
[----:B------:R-:W-:-:S13]  /*1190*/  ISETP.GE.U32.AND P0, PT, R6, R5, PT ;  /* 0x000000050600720c */ /* 0x000fda0003f06070 */
[----:B------:R-:W-:Y:S02]  /*11a0*/  @P0 IMAD.IADD R6, R6, 0x1, -R5 ;  /* 0x0000000106060824 */ /* 0x000fe400078e0a05 */
[----:B------:R-:W-:-:S03]  /*11b0*/  @P0 VIADD R8, R8, 0x1 ;  /* 0x0000000108080836 */ /* 0x000fc60000000000 */
[----:B------:R-:W-:-:S13]  /*11c0*/  ISETP.GE.U32.AND P1, PT, R6, R5, PT ;  /* 0x000000050600720c */ /* 0x000fda0003f26070 */
[----:B------:R-:W-:Y:S01]  /*11d0*/  @P1 VIADD R8, R8, 0x1 ;  /* 0x0000000108081836 */ /* 0x000fe20000000000 */
[----:B------:R-:W-:Y:S01]  /*11e0*/  @!P2 LOP3.LUT R8, RZ, R5, RZ, 0x33, !PT ;  /* 0x00000005ff08a212 */ /* 0x000fe200078e33ff */
[----:B------:R-:W-:Y:S06]  /*11f0*/  BRA `(.L_x_280) ;  /* 0x0000000000107947 */ /* 0x000fec0003800000 */
.L_x_279:
[----:B------:R-:W-:-:S07]  /*1200*/  MOV R8, 0x1220 ;  /* 0x0000122000087802 */ /* 0x000fce0000000f00 */
[----:B------:R-:W-:Y:S05]  /*1210*/  CALL.REL.NOINC `($__internal_1_$__cuda_sm20_div_u64) ;  /* 0x0000000800ec7944 */ /* 0x000fea0003c00000 */
[----:B------:R-:W-:Y:S01]  /*1220*/  MOV R8, R6 ;  /* 0x0000000600087202 */ /* 0x000fe20000000f00 */
[----:B------:R-:W-:-:S07]  /*1230*/  IMAD.MOV.U32 R9, RZ, RZ, R7 ;  /* 0x000000ffff097224 */ /* 0x000fce00078e0007 */
.L_x_280:
[----:B------:R-:W-:Y:S05]  /*1240*/  BSYNC.RECONVERGENT B1 ;  /* 0x0000000000017941 */ /* 0x000fea0003800200 */
.L_x_278:
[----:B------:R-:W-:Y:S01]  /*1250*/  IADD3 R4, P0, PT, R8, R4, RZ ;  /* 0x0000000408047210 */ /* 0x000fe20007f1e0ff */
[----:B------:R-:W1:Y:S01]  /*1260*/  LDC R6, c[0x0][0x3b0] ;  /* 0x0000ec00ff067b82 */ /* 0x000e620000000800 */
[----:B------:R-:W-:Y:S02]  /*1270*/  BSSY.RECONVERGENT B1, `(.L_x_281) ;  /* 0x0000031000017945 */ /* 0x000fe40003800200 */
[C---:B------:R-:W-:Y:S01]  /*1280*/  LOP3.LUT R7, R4.reuse, 0x3, RZ, 0xc0, !PT ;  /* 0x0000000304077812 */ /* 0x040fe200078ec0ff */
[----:B------:R-:W-:Y:S01]  /*1290*/  IMAD.X R8, RZ, RZ, R9, P0 ;  /* 0x000000ffff087224 */ /* 0x000fe200000e0609 */
[----:B------:R-:W-:Y:S02]  /*12a0*/  ISETP.GE.U32.AND P0, PT, R4, 0x3, PT ;  /* 0x000000030400780c */ /* 0x000fe40003f06070 */
[----:B------:R-:W-:Y:S02]  /*12b0*/  ISETP.NE.U32.AND P1, PT, R7, 0x3, PT ;  /* 0x000000030700780c */ /* 0x000fe40003f25070 */
[----:B------:R-:W-:Y:S01]  /*12c0*/  ISETP.GE.U32.AND.EX P0, PT, R8, RZ, PT, P0 ;  /* 0x000000ff0800720c */ /* 0x000fe20003f06100 */
[----:B------:R-:W-:Y:S01]  /*12d0*/  IMAD.U32 R8, RZ, RZ, UR22 ;  /* 0x00000016ff087e24 */ /* 0x000fe2000f8e00ff */
[----:B------:R-:W-:-:S04]  /*12e0*/  ISETP.NE.AND.EX P1, PT, RZ, RZ, PT, P1 ;  /* 0x000000ffff00720c */ /* 0x000fc80003f25310 */
[----:B------:R-:W-:Y:S02]  /*12f0*/  SHF.R.S32.HI R8, RZ, 0x1f, R8 ;  /* 0x0000001fff087819 */ /* 0x000fe40000011408 */
[----:B-1----:R-:W-:-:S07]  /*1300*/  SHF.R.S32.HI R18, RZ, 0x1f, R6 ;  /* 0x0000001fff127819 */ /* 0x002fce0000011406 */
[----:B------:R-:W-:Y:S05]  /*1310*/  @!P1 BRA `(.L_x_282) ;  /* 0x0000000000989947 */ /* 0x000fea0003800000 */
[----:B------:R-:W1:Y:S01]  /*1320*/  S2UR UR8, SR_CgaCtaId ;  /* 0x00000000000879c3 */ /* 0x000e620000008800 */
[----:B------:R-:W2:Y:S01]  /*1330*/  LDCU.64 UR14, c[0x0][0x3a8] ;  /* 0x00007500ff0e77ac */ /* 0x000ea20008000a00 */
[----:B------:R-:W-:Y:S02]  /*1340*/  IMAD.U32 R7, RZ, RZ, UR22 ;  /* 0x00000016ff077e24 */ /* 0x000fe4000f8e00ff */
[----:B------:R-:W-:Y:S01]  /*1350*/  VIADD R9, R4, 0x1 ;  /* 0x0000000104097836 */ /* 0x000fe20000000000 */
[----:B------:R-:W-:Y:S01]  /*1360*/  UMOV UR5, 0x400 ;  /* 0x0000040000057882 */ /* 0x000fe20000000000 */
[----:B------:R-:W-:Y:S01]  /*1370*/  USHF.L.U32 UR9, UR22, 0x3, URZ ;  /* 0x0000000316097899 */ /* 0x000fe200080006ff */
[----:B------:R-:W-:Y:S01]  /*1380*/  SHF.L.U64.HI R4, R7, 0x3, R8 ;  /* 0x0000000307047819 */ /* 0x000fe20000010208 */
[----:B------:R-:W3:Y:S01]  /*1390*/  LDC R11, c[0x0][0x384] ;  /* 0x0000e100ff0b7b82 */ /* 0x000ee20000000800 */
[----:B------:R-:W-:Y:S01]  /*13a0*/  UIADD3 UR5, UPT, UPT, UR5, 0x80, URZ ;  /* 0x0000008005057890 */ /* 0x000fe2000fffe0ff */
[----:B------:R-:W-:Y:S01]  /*13b0*/  LOP3.LUT R9, R9, 0x3, RZ, 0xc0, !PT ;  /* 0x0000000309097812 */ /* 0x000fe200078ec0ff */
[----:B------:R-:W-:Y:S01]  /*13c0*/  IMAD R10, R0, UR11, RZ ;  /* 0x0000000b000a7c24 */ /* 0x000fe2000f8e02ff */
[----:B------:R-:W-:-:S02]  /*13d0*/  LEA R7, P1, R2, UR9, 0x3 ;  /* 0x0000000902077c11 */ /* 0x000fc4000f8218ff */
[----:B------:R-:W-:Y:S01]  /*13e0*/  IADD3 R9, P3, PT, RZ, -R9, RZ ;  /* 0x80000009ff097210 */ /* 0x000fe20007f7e0ff */
[----:B------:R-:W-:Y:S01]  /*13f0*/  IMAD R14, R10, UR10, RZ ;  /* 0x0000000a0a0e7c24 */ /* 0x000fe2000f8e02ff */
[----:B------:R-:W-:Y:S02]  /*1400*/  LEA.HI.X R13, R2, R4, R3, 0x3, P1 ;  /* 0x00000004020d7211 */ /* 0x000fe400008f1c03 */
[----:B--2---:R-:W-:-:S04]  /*1410*/  IADD3 R12, P1, P2, R7, UR14, R6 ;  /* 0x0000000e070c7c10 */ /* 0x004fc8000fa3e006 */
[----:B------:R-:W-:Y:S01]  /*1420*/  IADD3.X R13, PT, PT, R13, UR15, R18, P1, P2 ;  /* 0x0000000f0d0d7c10 */ /* 0x000fe20008fe4412 */
[----:B-1----:R-:W-:-:S06]  /*1430*/  ULEA UR5, UR8, UR5, 0x18 ;  /* 0x0000000508057291 */ /* 0x002fcc000f8ec0ff */
[----:B------:R-:W-:-:S05]  /*1440*/  IADD3 R4, PT, PT, R6, UR5, RZ ;  /* 0x0000000506047c10 */ /* 0x000fca000fffe0ff */
[----:B---3--:R-:W-:Y:S02]  /*1450*/  IMAD R7, R11, 0x400, R4 ;  /* 0x000004000b077824 */ /* 0x008fe400078e0204 */
[----:B------:R-:W-:Y:S02]  /*1460*/  IMAD.X R4, RZ, RZ, -0x1, P3 ;  /* 0xffffffffff047424 */ /* 0x000fe400018e06ff */
[----:B------:R-:W-:-:S07]  /*1470*/  IMAD R7, R2, 0x8, R7 ;  /* 0x0000000802077824 */ /* 0x000fce00078e0207 */
.L_x_283:
[----:B------:R-:W-:Y:S01]  /*1480*/  IADD3 R9, P1, PT, R9, 0x1, RZ ;  /* 0x0000000109097810 */ /* 0x000fe20007f3e0ff */
[----:B------:R-:W-:Y:S01]  /*1490*/  IMAD.MOV.U32 R10, RZ, RZ, R12 ;  /* 0x000000ffff0a7224 */ /* 0x000fe200078e000c */
[----:B------:R-:W-:Y:S01]  /*14a0*/  IADD3 R2, P2, PT, R5, R2, RZ ;  /* 0x0000000205027210 */ /* 0x000fe20007f5e0ff */
[----:B------:R-:W-:Y:S01]  /*14b0*/  IMAD.MOV.U32 R11, RZ, RZ, R13 ;  /* 0x000000ffff0b7224 */ /* 0x000fe200078e000d */
[----:B------:R-:W-:Y:S02]  /*14c0*/  IADD3.X R4, PT, PT, RZ, R4, RZ, P1, !PT ;  /* 0x00000004ff047210 */ /* 0x000fe40000ffe4ff */
[----:B------:R-:W-:Y:S01]  /*14d0*/  ISETP.NE.U32.AND P1, PT, R9, RZ, PT ;  /* 0x000000ff0900720c */ /* 0x000fe20003f25070 */
[----:B------:R-:W-:Y:S01]  /*14e0*/  IMAD.X R3, RZ, RZ, R3, P2 ;  /* 0x000000ffff037224 */ /* 0x000fe200010e0603 */
[----:B------:R-:W-:Y:S01]  /*14f0*/  LEA R12, P3, R5, R12, 0x3 ;  /* 0x0000000c050c7211 */ /* 0x000fe200078618ff */
[----:B------:R-:W-:Y:S01]  /*1500*/  @!PT LDS RZ, [RZ] ;  /* 0x00000000fffff984 */ /* 0x000fe20000000800 */
[----:B------:R-:W-:Y:S01]  /*1510*/  @!PT LDS RZ, [RZ] ;  /* 0x00000000fffff984 */ /* 0x000fe20000000800 */
[----:B------:R-:W-:Y:S01]  /*1520*/  @!PT LDS RZ, [RZ] ;  /* 0x00000000fffff984 */ /* 0x000fe20000000800 */
[----:B------:R1:W-:Y:S01]  /*1530*/  LDGSTS.E.64 [R7+0x80], desc[UR20][R10.64] ;  /* 0x000800000a077fae */ /* 0x0003e2000b9a1414 */
[----:B------:R-:W-:-:S02]  /*1540*/  ISETP.NE.AND.EX P1, PT, R4, RZ, PT, P1 ;  /* 0x000000ff0400720c */ /* 0x000fc40003f25310 */
[----:B------:R-:W-:Y:S01]  /*1550*/  LEA.HI.X R13, R5, R13, RZ, 0x3, P3 ;  /* 0x0000000d050d7211 */ /* 0x000fe200018f1cff */
[----:B-1----:R-:W-:-:S10]  /*1560*/  IMAD R7, R14, 0x8, R7 ;  /* 0x000000080e077824 */ /* 0x002fd400078e0207 */
[----:B------:R-:W-:Y:S05]  /*1570*/  @P1 BRA `(.L_x_283) ;  /* 0xfffffffc00c01947 */ /* 0x000fea000383ffff */
.L_x_282:
[----:B------:R-:W-:Y:S05]  /*1580*/  BSYNC.RECONVERGENT B1 ;  /* 0x0000000000017941 */ /* 0x000fea0003800200 */
.L_x_281:
[----:B------:R-:W-:Y:S05]  /*1590*/  @!P0 BRA `(.L_x_277) ;  /* 0x0000000000e88947 */ /* 0x000fea0003800000 */
[----:B------:R-:W1:Y:S01]  /*15a0*/  S2UR UR8, SR_CgaCtaId ;  /* 0x00000000000879c3 */ /* 0x000e620000008800 */
[----:B------:R-:W2:Y:S01]  /*15b0*/  LDCU.64 UR14, c[0x0][0x3a8] ;  /* 0x00007500ff0e77ac */ /* 0x000ea20008000a00 */
[----:B------:R-:W-:Y:S01]  /*15c0*/  IADD3 R9, P0, PT, R2, UR22, RZ ;  /* 0x0000001602097c10 */ /* 0x000fe2000ff1e0ff */
[----:B------:R-:W-:Y:S01]  /*15d0*/  IMAD.U32 R11, RZ, RZ, UR22 ;  /* 0x00000016ff0b7e24 */ /* 0x000fe2000f8e00ff */
[----:B------:R-:W-:Y:S02]  /*15e0*/  UMOV UR5, 0x400 ;  /* 0x0000040000057882 */ /* 0x000fe40000000000 */
[----:B------:R-:W-:Y:S02]  /*15f0*/  UIADD3 UR5, UPT, UPT, UR5, 0x80, URZ ;  /* 0x0000008005057890 */ /* 0x000fe4000fffe0ff */
[----:B------:R-:W3:Y:S01]  /*1600*/  LDC R10, c[0x0][0x384] ;  /* 0x0000e100ff0a7b82 */ /* 0x000ee20000000800 */
[----:B--2---:R-:W-:-:S04]  /*1610*/  IADD3 R4, P1, PT, R6, UR14, RZ ;  /* 0x0000000e06047c10 */ /* 0x004fc8000ff3e0ff */
[----:B------:R-:W-:Y:S01]  /*1620*/  IADD3.X R18, PT, PT, R18, UR15, RZ, P1, !PT ;  /* 0x0000000f12127c10 */ /* 0x000fe20008ffe4ff */
[----:B-1----:R-:W-:Y:S02]  /*1630*/  ULEA UR5, UR8, UR5, 0x18 ;  /* 0x0000000508057291 */ /* 0x002fe4000f8ec0ff */
[----:B------:R-:W-:-:S04]  /*1640*/  USHF.L.U32 UR8, UR22, 0x3, URZ ;  /* 0x0000000316087899 */ /* 0x000fc800080006ff */
[----:B------:R-:W-:Y:S01]  /*1650*/  VIADD R7, R6, UR5 ;  /* 0x0000000506077c36 */ /* 0x000fe20008000000 */
[----:B------:R-:W-:Y:S01]  /*1660*/  IADD3.X R6, PT, PT, R8, R3, RZ, P0, !PT ;  /* 0x0000000308067210 */ /* 0x000fe200007fe4ff */
[----:B------:R-:W-:Y:S01]  /*1670*/  UMOV UR5, URZ ;  /* 0x000000ff00057c82 */ /* 0x000fe20008000000 */
[----:B------:R-:W-:Y:S01]  /*1680*/  LEA R16, P0, R2, UR8, 0x3 ;  /* 0x0000000802107c11 */ /* 0x000fe2000f8018ff */
[----:B---3--:R-:W-:Y:S01]  /*1690*/  IMAD R21, R10, 0x400, R7 ;  /* 0x000004000a157824 */ /* 0x008fe200078e0207 */
[----:B------:R-:W-:Y:S01]  /*16a0*/  SHF.L.U64.HI R10, R11, 0x3, R8 ;  /* 0x000000030b0a7819 */ /* 0x000fe20000010208 */
[----:B------:R-:W-:Y:S01]  /*16b0*/  IMAD R8, R0, UR11, RZ ;  /* 0x0000000b00087c24 */ /* 0x000fe2000f8e02ff */
[C---:B------:R-:W-:Y:S01]  /*16c0*/  SHF.L.U64.HI R7, R9.reuse, 0x3, R6 ;  /* 0x0000000309077819 */ /* 0x040fe20000010206 */
[----:B------:R-:W-:Y:S01]  /*16d0*/  IMAD.SHL.U32 R6, R9, 0x8, RZ ;  /* 0x0000000809067824 */ /* 0x000fe200078e00ff */
[----:B------:R-:W-:Y:S01]  /*16e0*/  LEA.HI.X R0, R2, R10, R3, 0x3, P0 ;  /* 0x0000000a02007211 */ /* 0x000fe200000f1c03 */
[----:B------:R-:W-:Y:S01]  /*16f0*/  IMAD R24, R8, UR10, RZ ;  /* 0x0000000a08187c24 */ /* 0x000fe2000f8e02ff */
[CC--:B------:R-:W-:Y:S01]  /*1700*/  LEA R19, P0, R5.reuse, R16.reuse, 0x3 ;  /* 0x0000001005137211 */ /* 0x0c0fe200078018ff */
[C---:B------:R-:W-:Y:S01]  /*1710*/  IMAD.WIDE.U32 R6, R5.reuse, 0x18, R6 ;  /* 0x0000001805067825 */ /* 0x040fe200078e0006 */
[----:B------:R-:W-:-:S02]  /*1720*/  LEA R17, P1, R5, R16, 0x4 ;  /* 0x0000001005117211 */ /* 0x000fc400078220ff */
[CC--:B------:R-:W-:Y:S01]  /*1730*/  LEA.HI.X R29, R5.reuse, R0.reuse, RZ, 0x3, P0 ;  /* 0x00000000051d7211 */ /* 0x0c0fe200000f1cff */
[----:B------:R-:W-:Y:S01]  /*1740*/  IMAD R21, R2, 0x8, R21 ;  /* 0x0000000802157824 */ /* 0x000fe200078e0215 */
[----:B------:R-:W-:Y:S01]  /*1750*/  LEA.HI.X R20, R5, R0, RZ, 0x4, P1 ;  /* 0x0000000005147211 */ /* 0x000fe200008f24ff */
[----:B------:R-:W-:Y:S02]  /*1760*/  VIADD R22, R7, UR5 ;  /* 0x0000000507167c36 */ /* 0x000fe40008000000 */
[C-C-:B------:R-:W-:Y:S02]  /*1770*/  IMAD R23, R24.reuse, 0x8, R21.reuse ;  /* 0x0000000818177824 */ /* 0x140fe400078e0215 */
[C-C-:B------:R-:W-:Y:S02]  /*1780*/  IMAD R25, R24.reuse, 0x10, R21.reuse ;  /* 0x0000001018197824 */ /* 0x140fe400078e0215 */
[----:B------:R-:W-:-:S07]  /*1790*/  IMAD R27, R24, 0x18, R21 ;  /* 0x00000018181b7824 */ /* 0x000fce00078e0215 */
.L_x_284:
[C---:B------:R-:W-:Y:S02]  /*17a0*/  IADD3 R8, P0, PT, R4.reuse, R16, RZ ;  /* 0x0000001004087210 */ /* 0x040fe40007f1e0ff */
[----:B------:R-:W-:Y:S02]  /*17b0*/  IADD3 R10, P1, PT, R4, R19, RZ ;  /* 0x00000013040a7210 */ /* 0x000fe40007f3e0ff */
[----:B------:R-:W-:Y:S02]  /*17c0*/  IADD3.X R9, PT, PT, R18, R0, RZ, P0, !PT ;  /* 0x0000000012097210 */ /* 0x000fe400007fe4ff */
[----:B------:R-:W-:Y:S01]  /*17d0*/  IADD3 R12, P0, PT, R4, R17, RZ ;  /* 0x00000011040c7210 */ /* 0x000fe20007f1e0ff */
[----:B------:R-:W-:Y:S01]  /*17e0*/  IMAD.X R11, R18, 0x1, R29, P1 ;  /* 0x00000001120b7824 */ /* 0x000fe200008e061d */
[----:B------:R-:W-:Y:S01]  /*17f0*/  IADD3 R14, P2, PT, R4, R6, RZ ;  /* 0x00000006040e7210 */ /* 0x000fe20007f5e0ff */
[----:B------:R-:W-:Y:S01]  /*1800*/  @!PT LDS RZ, [RZ] ;  /* 0x00000000fffff984 */ /* 0x000fe20000000800 */
[----:B------:R-:W-:Y:S01]  /*1810*/  @!PT LDS RZ, [RZ] ;  /* 0x00000000fffff984 */ /* 0x000fe20000000800 */
[----:B------:R-:W-:Y:S01]  /*1820*/  @!PT LDS RZ, [RZ] ;  /* 0x00000000fffff984 */ /* 0x000fe20000000800 */
[----:B------:R1:W-:Y:S01]  /*1830*/  LDGSTS.E.64 [R21+0x80], desc[UR20][R8.64] ;  /* 0x0008000008157fae */ /* 0x0003e2000b9a1414 */
[C---:B------:R-:W-:Y:S01]  /*1840*/  LEA R4, P1, R5.reuse, R4, 0x5 ;  /* 0x0000000405047211 */ /* 0x040fe200078228ff */
[C---:B------:R-:W-:Y:S01]  /*1850*/  IMAD.X R13, R18.reuse, 0x1, R20, P0 ;  /* 0x00000001120d7824 */ /* 0x040fe200000e0614 */
[C---:B------:R-:W-:Y:S01]  /*1860*/  LEA R2, P0, R5.reuse, R2, 0x2 ;  /* 0x0000000205027211 */ /* 0x040fe200078010ff */
[----:B------:R-:W-:Y:S01]  /*1870*/  IMAD.X R15, R18, 0x1, R22, P2 ;  /* 0x00000001120f7824 */ /* 0x000fe200010e0616 */
[----:B------:R2:W-:Y:S01]  /*1880*/  LDGSTS.E.64 [R23+0x80], desc[UR20][R10.64] ;  /* 0x000800000a177fae */ /* 0x0005e2000b9a1414 */
[----:B------:R-:W-:-:S02]  /*1890*/  LEA.HI.X R18, R5, R18, RZ, 0x5, P1 ;  /* 0x0000001205127211 */ /* 0x000fc400008f2cff */
[----:B------:R-:W-:Y:S01]  /*18a0*/  LEA.HI.X R3, R5, R3, RZ, 0x2, P0 ;  /* 0x0000000305037211 */ /* 0x000fe200000f14ff */
[----:B------:R3:W-:Y:S01]  /*18b0*/  LDGSTS.E.64 [R25+0x80], desc[UR20][R12.64] ;  /* 0x000800000c197fae */ /* 0x0007e2000b9a1414 */
[----:B------:R-:W-:Y:S01]  /*18c0*/  ISETP.GE.U32.AND P0, PT, R2, UR7, PT ;  /* 0x0000000702007c0c */ /* 0x000fe2000bf06070 */
[C---:B-1----:R-:W-:Y:S02]  /*18d0*/  IMAD R21, R24.reuse, 0x20, R21 ;  /* 0x0000002018157824 */ /* 0x042fe400078e0215 */
[----:B------:R1:W-:Y:S01]  /*18e0*/  LDGSTS.E.64 [R27+0x80], desc[UR20][R14.64] ;  /* 0x000800000e1b7fae */ /* 0x0003e2000b9a1414 */
[----:B------:R-:W-:Y:S01]  /*18f0*/  ISETP.GE.U32.AND.EX P0, PT, R3, UR13, PT, P0 ;  /* 0x0000000d03007c0c */ /* 0x000fe2000bf06100 */
[C---:B--2---:R-:W-:Y:S01]  /*1900*/  IMAD R23, R24.reuse, 0x20, R23 ;  /* 0x0000002018177824 */ /* 0x044fe200078e0217 */
[C---:B---3--:R-:W-:Y:S01]  /*1910*/  LEA R25, R24.reuse, R25, 0x5 ;  /* 0x0000001918197211 */ /* 0x048fe200078e28ff */
[----:B-1----:R-:W-:-:S10]  /*1920*/  IMAD R27, R24, 0x20, R27 ;  /* 0x00000020181b7824 */ /* 0x002fd400078e021b */
[----:B------:R-:W-:Y:S05]  /*1930*/  @!P0 BRA `(.L_x_284) ;  /* 0xfffffffc00988947 */ /* 0x000fea000383ffff */
.L_x_277:
[----:B------:R-:W-:Y:S05]  /*1940*/  BSYNC.RECONVERGENT B0 ;  /* 0x0000000000007941 */ /* 0x000fea0003800200 */
.L_x_276:
[----:B------:R-:W0:Y:S01]  /*1950*/  LDGDEPBAR ;  /* 0x00000000000079af */ /* 0x000e220000000000 */
[----:B------:R-:W-:-:S04]  /*1960*/  DEPBAR.LE SB0, 0x0 ;  /* 0x000080000000791a */ /* 0x000fc80000000000 */
[----:B------:R-:W-:Y:S06]  /*1970*/  BAR.SYNC.DEFER_BLOCKING 0x0 ;  /* 0x0000000000007b1d */ /* 0x000fec0000010000 */
.L_x_266:
[----:B------:R-:W-:-:S09]  /*1980*/  UISETP.GT.AND UP0, UPT, UR24, UR6, UPT ;  /* 0x000000061800728c */ /* 0x000fd2000bf04270 */
[----:B------:R-:W-:Y:S05]  /*1990*/  BRA.U UP0, `(.L_x_285) ;  /* 0x0000000100847547 */ /* 0x000fea000b800000 */
[----:B------:R-:W1:Y:S02]  /*19a0*/  LDC R3, c[0x0][0x384] ;  /* 0x0000e100ff037b82 */ /* 0x000e640000000800 */
[----:B-1----:R-:W-:-:S13]  /*19b0*/  ISETP.GE.AND P0, PT, R3, 0x1, PT ;  /* 0x000000010300780c */ /* 0x002fda0003f06270 */
[----:B------:R-:W-:Y:S05]  /*19c0*/  @!P0 EXIT ;  /* 0x000000000000894d */ /* 0x000fea0003800000 */
[----:B------:R-:W1:Y:S01]  /*19d0*/  S2R R5, SR_CgaCtaId ;  /* 0x0000000000057919 */ /* 0x000e620000008800 */
[----:B------:R-:W2:Y:S01]  /*19e0*/  LDC R0, c[0x0][0x3b0] ;  /* 0x0000ec00ff007b82 */ /* 0x000ea20000000800 */
[----:B------:R-:W3:Y:S01]  /*19f0*/  LDCU UR6, c[0x0][0x3a0] ;  /* 0x00007400ff0677ac */ /* 0x000ee20008000800 */
[----:B------:R-:W-:Y:S01]  /*1a00*/  MOV R2, 0x400 ;  /* 0x0000040000027802 */ /* 0x000fe20000000f00 */
[----:B------:R-:W4:Y:S01]  /*1a10*/  S2R R7, SR_TID.X ;  /* 0x0000000000077919 */ /* 0x000f220000002100 */
[----:B------:R-:W5:Y:S03]  /*1a20*/  LDCU.64 UR4, c[0x0][0x390] ;  /* 0x00007200ff0477ac */ /* 0x000f660008000a00 */
[----:B------:R-:W-:Y:S01]  /*1a30*/  VIADD R2, R2, 0x80 ;  /* 0x0000008002027836 */ /* 0x000fe20000000000 */
[----:B-----5:R-:W-:Y:S01]  /*1a40*/  UIMAD.WIDE UR4, UR22, 0x8, UR4 ;  /* 0x00000008160478a5 */ /* 0x020fe2000f8e0204 */
[----:B--2---:R-:W-:-:S03]  /*1a50*/  IMAD R0, R3, 0x400, R0 ;  /* 0x0000040003007824 */ /* 0x004fc600078e0200 */
[----:B-1----:R-:W-:Y:S01]  /*1a60*/  LEA R5, R5, R2, 0x18 ;  /* 0x0000000205057211 */ /* 0x002fe200078ec0ff */
[C---:B----4-:R-:W-:Y:S01]  /*1a70*/  IMAD R0, R7.reuse, 0x8, R0 ;  /* 0x0000000807007824 */ /* 0x050fe200078e0200 */
[----:B---3--:R-:W-:-:S04]  /*1a80*/  LEA R2, R7, UR6, 0x3 ;  /* 0x0000000607027c11 */ /* 0x008fc8000f8e18ff */
[----:B------:R-:W-:Y:S01]  /*1a90*/  IADD3 R6, PT, PT, R0, 0x80, R5 ;  /* 0x0000008000067810 */ /* 0x000fe20007ffe005 */
[----:B------:R-:W-:Y:S01]  /*1aa0*/  IMAD.IADD R8, R5, 0x1, R2 ;  /* 0x0000000105087824 */ /* 0x000fe200078e0202 */
[----:B------:R-:W-:-:S07]  /*1ab0*/  IADD3 R0, PT, PT, -R3, RZ, RZ ;  /* 0x000000ff03007210 */ /* 0x000fce0007ffe1ff */
.L_x_286:
[----:B-1----:R-:W-:Y:S01]  /*1ac0*/  LDS R4, [R8] ;  /* 0x0000000008047984 */ /* 0x002fe20000000800 */
[----:B------:R-:W-:Y:S02]  /*1ad0*/  VIADD R0, R0, 0x1 ;  /* 0x0000000100007836 */ /* 0x000fe40000000000 */
[----:B------:R-:W-:Y:S01]  /*1ae0*/  IMAD.U32 R2, RZ, RZ, UR4 ;  /* 0x00000004ff027e24 */ /* 0x000fe2000f8e00ff */
[----:B------:R-:W1:Y:S01]  /*1af0*/  LDS R5, [R6] ;  /* 0x0000000006057984 */ /* 0x000e620000000800 */
[----:B------:R-:W-:Y:S01]  /*1b00*/  IMAD.U32 R3, RZ, RZ, UR5 ;  /* 0x00000005ff037e24 */ /* 0x000fe2000f8e00ff */
[----:B------:R-:W-:Y:S01]  /*1b10*/  ISETP.NE.AND P0, PT, R0, RZ, PT ;  /* 0x000000ff0000720c */ /* 0x000fe20003f05270 */
[----:B------:R-:W-:-:S04]  /*1b20*/  IMAD.WIDE R2, R7, 0x8, R2 ;  /* 0x0000000807027825 */ /* 0x000fc800078e0202 */
[----:B-1----:R-:W-:-:S05]  /*1b30*/  IMAD.IADD R4, R4, 0x1, -R5 ;  /* 0x0000000104047824 */ /* 0x002fca00078e0a05 */
[----:B------:R-:W-:-:S05]  /*1b40*/  SHF.R.S32.HI R5, RZ, 0x1f, R4 ;  /* 0x0000001fff057819 */ /* 0x000fca0000011404 */
[----:B------:R1:W-:Y:S01]  /*1b50*/  STG.E.64 desc[UR20][R2.64], R4 ;  /* 0x0000000402007986 */ /* 0x0003e2000c101b14 */
[----:B------:R-:W-:Y:S05]  /*1b60*/  @!P0 EXIT ;  /* 0x000000000000894d */ /* 0x000fea0003800000 */
[----:B------:R-:W-:Y:S01]  /*1b70*/  VIADD R6, R6, 0x400 ;  /* 0x0000040006067836 */ /* 0x000fe20000000000 */
[----:B------:R-:W-:Y:S01]  /*1b80*/  IADD3 R8, PT, PT, R8, 0x400, RZ ;  /* 0x0000040008087810 */ /* 0x000fe20007ffe0ff */
[----:B------:R-:W-:Y:S01]  /*1b90*/  VIADD R7, R7, 0x80 ;  /* 0x0000008007077836 */ /* 0x000fe20000000000 */
[----:B------:R-:W-:Y:S06]  /*1ba0*/  BRA `(.L_x_286) ;  /* 0xfffffffc00c47947 */ /* 0x000fec000383ffff */
.L_x_285:
        /* <DEDUP_REMOVED lines=10> */
[----:B----4-:R-:W-:Y:S01]  /*1c50*/  UIMAD.WIDE UR4, UR22, 0x8, UR4 ;  /* 0x00000008160478a5 */ /* 0x010fe2000f8e0204 */
[C---:B--2---:R-:W-:Y:S01]  /*1c60*/  IMAD R2, R0.reuse, 0x400, R3 ;  /* 0x0000040000027824 */ /* 0x044fe200078e0203 */
[----:B------:R-:W-:-:S02]  /*1c70*/  IADD3 R0, PT, PT, -R0, RZ, RZ ;  /* 0x000000ff00007210 */ /* 0x000fc40007ffe1ff */
[----:B-1----:R-:W-:Y:S02]  /*1c80*/  LEA R5, R5, R4, 0x18 ;  /* 0x0000000405057211 */ /* 0x002fe400078ec0ff */
[C---:B---3--:R-:W-:Y:S01]  /*1c90*/  LEA R8, R7.reuse, UR6, 0x3 ;  /* 0x0000000607087c11 */ /* 0x048fe2000f8e18ff */
[----:B------:R-:W-:-:S04]  /*1ca0*/  IMAD R2, R7, 0x8, R2 ;  /* 0x0000000807027824 */ /* 0x000fc800078e0202 */
[----:B------:R-:W-:Y:S01]  /*1cb0*/  IMAD.IADD R8, R5, 0x1, R8 ;  /* 0x0000000105087824 */ /* 0x000fe200078e0208 */
[----:B------:R-:W-:-:S07]  /*1cc0*/  IADD3 R6, PT, PT, R2, 0x80, R5 ;  /* 0x0000008002067810 */ /* 0x000fce0007ffe005 */
.L_x_287:
[----:B------:R-:W-:Y:S01]  /*1cd0*/  ISETP.GE.AND P0, PT, R7, UR23, PT ;  /* 0x0000001707007c0c */ /* 0x000fe2000bf06270 */
[----:B------:R-:W-:Y:S02]  /*1ce0*/  IMAD.U32 R4, RZ, RZ, UR4 ;  /* 0x00000004ff047e24 */ /* 0x000fe4000f8e00ff */
[----:B------:R-:W-:Y:S02]  /*1cf0*/  IMAD.U32 R5, RZ, RZ, UR5 ;  /* 0x00000005ff057e24 */ /* 0x000fe4000f8e00ff */
[----:B------:R-:W-:-:S08]  /*1d00*/  VIADD R0, R0, 0x1 ;  /* 0x0000000100007836 */ /* 0x000fd00000000000 */
[----:B------:R1:W-:Y:S01]  /*1d10*/  @!P0 LDS R2, [R8] ;  /* 0x0000000008028984 */ /* 0x0003e20000000800 */
[----:B------:R-:W-:-:S03]  /*1d20*/  @!P0 IMAD.WIDE R4, R7, 0x8, R4 ;  /* 0x0000000807048825 */ /* 0x000fc600078e0204 */
[----:B------:R2:W3:Y:S01]  /*1d30*/  @!P0 LDS R3, [R6] ;  /* 0x0000000006038984 */ /* 0x0004e20000000800 */
[----:B------:R-:W-:Y:S01]  /*1d40*/  VIADD R7, R7, 0x80 ;  /* 0x0000008007077836 */ /* 0x000fe20000000000 */
[----:B-1----:R-:W-:Y:S01]  /*1d50*/  IADD3 R8, PT, PT, R8, 0x400, RZ ;  /* 0x0000040008087810 */ /* 0x002fe20007ffe0ff */
[----:B--2---:R-:W-:Y:S02]  /*1d60*/  VIADD R6, R6, 0x400 ;  /* 0x0000040006067836 */ /* 0x004fe40000000000 */
[----:B---3--:R-:W-:-:S05]  /*1d70*/  @!P0 IMAD.IADD R2, R2, 0x1, -R3 ;  /* 0x0000000102028824 */ /* 0x008fca00078e0a03 */
[----:B------:R-:W-:-:S05]  /*1d80*/  @!P0 SHF.R.S32.HI R3, RZ, 0x1f, R2 ;  /* 0x0000001fff038819 */ /* 0x000fca0000011402 */
[----:B------:R1:W-:Y:S01]  /*1d90*/  @!P0 STG.E.64 desc[UR20][R4.64], R2 ;  /* 0x0000000204008986 */ /* 0x0003e2000c101b14 */
[----:B------:R-:W-:-:S13]  /*1da0*/  ISETP.NE.AND P0, PT, R0, RZ, PT ;  /* 0x000000ff0000720c */ /* 0x000fda0003f05270 */
[----:B-1----:R-:W-:Y:S05]  /*1db0*/  @P0 BRA `(.L_x_287) ;  /* 0xfffffffc00c40947 */ /* 0x002fea000383ffff */
[----:B------:R-:W-:Y:S05]  /*1dc0*/  EXIT ;  /* 0x000000000000794d */ /* 0x000fea0003800000 */
        .weak           $__internal_1_$__cuda_sm20_div_u64
        .type           $__internal_1_$__cuda_sm20_div_u64,@function
        .size           $__internal_1_$__cuda_sm20_div_u64,(.L_x_293 - $__internal_1_$__cuda_sm20_div_u64)
$__internal_1_$__cuda_sm20_div_u64:
[----:B------:R-:W-:Y:S02]  /*1dd0*/  IMAD.U32 R15, RZ, RZ, UR4 ;  /* 0x00000004ff0f7e24 */ /* 0x000fe4000f8e00ff */
[----:B------:R-:W-:-:S04]  /*1de0*/  IMAD.MOV.U32 R14, RZ, RZ, R5 ;  /* 0x000000ffff0e7224 */ /* 0x000fc800078e0005 */
        /* <DEDUP_REMOVED lines=9> */
[----:B------:R-:W-:Y:S01]  /*1e80*/  IMAD.X R19, RZ, RZ, ~R13, P1 ;  /* 0x000000ffff137224 */ /* 0x000fe200008e0e0d */
[----:B------:R-:W-:-:S03]  /*1e90*/  MOV R13, R6 ;  /* 0x00000006000d7202 */ /* 0x000fc60000000f00 */
[-C--:B------:R-:W-:Y:S02]  /*1ea0*/  IMAD R15, R7, R19.reuse, RZ ;  /* 0x00000013070f7224 */ /* 0x080fe400078e02ff */
[----:B------:R-:W-:-:S04]  /*1eb0*/  IMAD.WIDE.U32 R12, P1, R6, R19, R12 ;  /* 0x00000013060c7225 */ /* 0x000fc8000782000c */
[----:B------:R-:W-:-:S04]  /*1ec0*/  IMAD.HI.U32 R11, R7, R19, RZ ;  /* 0x00000013070b7227 */ /* 0x000fc800078e00ff */
[----:B------:R-:W-:-:S04]  /*1ed0*/  IMAD.HI.U32 R12, P2, R7, R17, R12 ;  /* 0x00000011070c7227 */ /* 0x000fc8000784000c */
[----:B------:R-:W-:Y:S01]  /*1ee0*/  IMAD.X R11, R11, 0x1, R7, P1 ;  /* 0x000000010b0b7824 */ /* 0x000fe200008e0607 */
[----:B------:R-:W-:-:S04]  /*1ef0*/  IADD3 R13, P3, PT, R15, R12, RZ ;  /* 0x0000000c0f0d7210 */ /* 0x000fc80007f7e0ff */
[----:B------:R-:W-:Y:S01]  /*1f00*/  IADD3.X R11, PT, PT, RZ, RZ, R11, P3, P2 ;  /* 0x000000ffff0b7210 */ /* 0x000fe20001fe440b */
[----:B------:R-:W-:-:S04]  /*1f10*/  IMAD.WIDE.U32 R6, R13, R5, RZ ;  /* 0x000000050d067225 */ /* 0x000fc800078e00ff */
        /* <DEDUP_REMOVED lines=20> */
[----:B------:R-:W-:-:S03]  /*2060*/  IMAD.WIDE.U32 R6, R12, R5, RZ ;  /* 0x000000050c067225 */ /* 0x000fc600078e00ff */
[----:B------:R-:W-:Y:S01]  /*2070*/  IADD3.X R14, PT, PT, RZ, R11, RZ, P2, !PT ;  /* 0x0000000bff0e7210 */ /* 0x000fe200017fe4ff */
[----:B------:R-:W-:Y:S01]  /*2080*/  IMAD R7, R12, UR4, R7 ;  /* 0x000000040c077c24 */ /* 0x000fe2000f8e0207 */
[----:B------:R-:W-:Y:S02]  /*2090*/  IADD3 R16, P2, PT, -R6, R9, RZ ;  /* 0x0000000906107210 */ /* 0x000fe40007f5e1ff */
[----:B------:R-:W-:Y:S01]  /*20a0*/  IADD3 R9, P3, PT, R12, 0x1, RZ ;  /* 0x000000010c097810 */ /* 0x000fe20007f7e0ff */
[-C--:B------:R-:W-:Y:S01]  /*20b0*/  IMAD R7, R14, R5.reuse, R7 ;  /* 0x000000050e077224 */ /* 0x080fe200078e0207 */
[----:B------:R-:W-:-:S03]  /*20c0*/  ISETP.GE.U32.AND P1, PT, R16, R5, PT ;  /* 0x000000051000720c */ /* 0x000fc60003f26070 */
[----:B------:R-:W-:Y:S01]  /*20d0*/  IMAD.X R11, R10, 0x1, ~R7, P2 ;  /* 0x000000010a0b7824 */ /* 0x000fe200010e0e07 */
[----:B------:R-:W-:Y:S01]  /*20e0*/  IADD3 R6, P2, PT, -R5, R16, RZ ;  /* 0x0000001005067210 */ /* 0x000fe20007f5e1ff */
[----:B------:R-:W-:-:S03]  /*20f0*/  IMAD.X R7, RZ, RZ, R14, P3 ;  /* 0x000000ffff077224 */ /* 0x000fc600018e060e */
[C---:B------:R-:W-:Y:S02]  /*2100*/  ISETP.GE.U32.AND.EX P1, PT, R11.reuse, UR4, PT, P1 ;  /* 0x000000040b007c0c */ /* 0x040fe4000bf26110 */
[----:B------:R-:W-:Y:S02]  /*2110*/  IADD3.X R10, PT, PT, R11, ~UR4, RZ, P2, !PT ;  /* 0x800000040b0a7c10 */ /* 0x000fe400097fe4ff */
[----:B------:R-:W-:Y:S02]  /*2120*/  SEL R6, R6, R16, P1 ;  /* 0x0000001006067207 */ /* 0x000fe40000800000 */
[----:B------:R-:W-:Y:S02]  /*2130*/  SEL R9, R9, R12, P1 ;  /* 0x0000000c09097207 */ /* 0x000fe40000800000 */
[----:B------:R-:W-:Y:S02]  /*2140*/  SEL R10, R10, R11, P1 ;  /* 0x0000000b0a0a7207 */ /* 0x000fe40000800000 */
[----:B------:R-:W-:-:S02]  /*2150*/  SEL R14, R7, R14, P1 ;  /* 0x0000000e070e7207 */ /* 0x000fc40000800000 */
[----:B------:R-:W-:Y:S02]  /*2160*/  ISETP.GE.U32.AND P1, PT, R6, R5, PT ;  /* 0x000000050600720c */ /* 0x000fe40003f26070 */
[----:B------:R-:W-:Y:S02]  /*2170*/  IADD3 R6, P3, PT, R9, 0x1, RZ ;  /* 0x0000000109067810 */ /* 0x000fe40007f7e0ff */
[----:B------:R-:W-:Y:S02]  /*2180*/  ISETP.GE.U32.AND.EX P1, PT, R10, UR4, PT, P1 ;  /* 0x000000040a007c0c */ /* 0x000fe4000bf26110 */
[----:B------:R-:W-:Y:S01]  /*2190*/  ISETP.NE.U32.AND P2, PT, R5, RZ, PT ;  /* 0x000000ff0500720c */ /* 0x000fe20003f45070 */
[----:B------:R-:W-:Y:S01]  /*21a0*/  IMAD.X R7, RZ, RZ, R14, P3 ;  /* 0x000000ffff077224 */ /* 0x000fe200018e060e */
[----:B------:R-:W-:Y:S01]  /*21b0*/  SEL R6, R6, R9, P1 ;  /* 0x0000000906067207 */ /* 0x000fe20000800000 */
[----:B------:R-:W-:Y:S01]  /*21c0*/  IMAD.MOV.U32 R9, RZ, RZ, 0x0 ;  /* 0x00000000ff097424 */ /* 0x000fe200078e00ff */
[----:B------:R-:W-:-:S02]  /*21d0*/  ISETP.NE.AND.EX P2, PT, RZ, UR4, PT, P2 ;  /* 0x00000004ff007c0c */ /* 0x000fc4000bf45320 */
[----:B------:R-:W-:Y:S02]  /*21e0*/  SEL R7, R7, R14, P1 ;  /* 0x0000000e07077207 */ /* 0x000fe40000800000 */
[----:B------:R-:W-:Y:S02]  /*21f0*/  SEL R6, R6, 0xffffffff, P2 ;  /* 0xffffffff06067807 */ /* 0x000fe40001000000 */
[----:B------:R-:W-:Y:S01]  /*2200*/  SEL R7, R7, 0xffffffff, P2 ;  /* 0xffffffff07077807 */ /* 0x000fe20001000000 */
[----:B------:R-:W-:Y:S06]  /*2210*/  RET.REL.NODEC R8 `(_ZN3cub18CUB_300001_SM_10006detail9transform16transform_kernelINS2_10policy_hubILb0EN4cuda3std3__45tupleIJN6thrust24THRUST_300001_SM_1000_NS6detail15normal_iteratorINSA_10device_ptrIlEEEESF_EEEE10policy1000EiNS7_5minusIiEESF_JPlSL_EEEvT0_iT1_T2_DpNS2_10kernel_argIT3_EE) ;  /* 0xffffffdc08787950 */ /* 0x000fec0003c3ffff */
.L_x_288:
        /* <DEDUP_REMOVED lines=14> */
.L_x_293:


//--------------------- .text._ZN3cub18CUB_300001_SM_10006detail8for_each13static_kernelINS2_12policy_hub_t12policy_500_tEmN6thrust24THRUST_300001_SM_1000_NS8cuda_cub20__uninitialized_fill7functorINS7_10device_ptrIlEElEEEEvT0_T1_ --------------------------
	.section	.text._ZN3cub18CUB_300001_SM_10006detail8for_each13static_kernelINS2_12policy_hub_t12policy_500_tEmN6thrust24THRUST_300001_SM_1000_NS8cuda_cub20__uninitialized_fill7functorINS7_10device_ptrIlEElEEEEvT0_T1_,"ax",@progbits
	.align	128
        .global         _ZN3cub18CUB_300001_SM_10006detail8for_each13static_kernelINS2_12policy_hub_t12policy_500_tEmN6thrust24THRUST_300001_SM_1000_NS8cuda_cub20__uninitialized_fill7functorINS7_10device_ptrIlEElEEEEvT0_T1_
        .type           _ZN3cub18CUB_300001_SM_10006detail8for_each13static_kernelINS2_12policy_hub_t12policy_500_tEmN6thrust24THRUST_300001_SM_1000_NS8cuda_cub20__uninitialized_fill7functorINS7_10device_ptrIlEElEEEEvT0_T1_,@function
        .size           _ZN3cub18CUB_300001_SM_10006detail8for_each13static_kernelINS2_12policy_hub_t12policy_500_tEmN6thrust24THRUST_300001_SM_1000_NS8cuda_cub20__uninitialized_fill7functorINS7_10device_ptrIlEElEEEEvT0_T1_,(.L_x_302 - _ZN3cub18CUB_300001_SM_10006detail8for_each13static_kernelINS2_12policy_hub_t12policy_500_tEmN6thrust24THRUST_300001_SM_1000_NS8cuda_cub20__uninitialized_fill7functorINS7_10device_ptrIlEElEEEEvT0_T1_)
        .other          _ZN3cub18CUB_300001_SM_10006detail8for_each13static_kernelINS2_12policy_hub_t12policy_500_tEmN6thrust24THRUST_300001_SM_1000_NS8cuda_cub20__uninitialized_fill7functorINS7_10device_ptrIlEElEEEEvT0_T1_,@"STO_CUDA_ENTRY STV_DEFAULT"
_ZN3cub18CUB_300001_SM_10006detail8for_each13static_kernelINS2_12policy_hub_t12policy_500_tEmN6thrust24THRUST_300001_SM_1000_NS8cuda_cub20__uninitialized_fill7functorINS7_10device_ptrIlEElEEEEvT0_T1_:
.text._ZN3cub18CUB_300001_SM_10006detail8for_each13static_kernelINS2_12policy_hub_t12policy_500_tEmN6thrust24THRUST_300001_SM_1000_NS8cuda_cub20__uninitialized_fill7functorINS7_10device_ptrIlEElEEEEvT0_T1_:
[----:B------:R-:W-:Y:S08]  /*0000*/  LDC R1, c[0x0][0x37c] ;  /* 0x0000df00ff017b82 */ /* 0x000ff00000000800 */
[----:B------:R-:W0:Y:S01]  /*0010*/  S2UR UR4, SR_CTAID.X ;  /* 0x00000000000479c3 */ /* 0x000e220000002500 */
[----:B------:R-:W1:Y:S01]  /*0020*/  LDCU.64 UR6, c[0x0][0x380] ;  /* 0x00007000ff0677ac */ /* 0x000e620008000a00 */
[----:B------:R-:W2:Y:S01]  /*0030*/  LDCU.64 UR8, c[0x0][0x358] ;  /* 0x00006b00ff0877ac */ /* 0x000ea20008000a00 */
[----:B0-----:R-:W-:-:S04]  /*0040*/  UIMAD.WIDE.U32 UR4, UR4, 0x200, URZ ;  /* 0x00000200040478a5 */ /* 0x001fc8000f8e00ff */
[----:B-1----:R-:W-:-:S04]  /*0050*/  UIADD3 UR6, UP0, UPT, -UR4, UR6, URZ ;  /* 0x0000000604067290 */ /* 0x002fc8000ff1e1ff */
[----:B------:R-:W-:Y:S02]  /*0060*/  UIADD3.X UR7, UPT, UPT, ~UR5, UR7, URZ, UP0, !UPT ;  /* 0x0000000705077290 */ /* 0x000fe400087fe5ff */
[----:B------:R-:W-:-:S04]  /*0070*/  UISETP.GE.U32.AND UP0, UPT, UR6, 0x200, UPT ;  /* 0x000002000600788c */ /* 0x000fc8000bf06070 */
[----:B------:R-:W-:-:S09]  /*0080*/  UISETP.GE.U32.AND.EX UP0, UPT, UR7, URZ, UPT, UP0 ;  /* 0x000000ff0700728c */ /* 0x000fd2000bf06100 */
[----:B--2---:R-:W-:Y:S05]  /*0090*/  BRA.U !UP0, `(.L_x_289) ;  /* 0x0000000108287547 */ /* 0x004fea000b800000 */
[----:B------:R-:W0:Y:S01]  /*00a0*/  S2R R0, SR_TID.X ;  /* 0x0000000000007919 */ /* 0x000e220000002100 */
[----:B------:R-:W1:Y:S01]  /*00b0*/  LDCU.64 UR6, c[0x0][0x388] ;  /* 0x00007100ff0677ac */ /* 0x000e620008000a00 */
[----:B------:R-:W2:Y:S01]  /*00c0*/  LDC.64 R4, c[0x0][0x390] ;  /* 0x0000e400ff047b82 */ /* 0x000ea20000000a00 */
[----:B0-----:R-:W-:-:S05]  /*00d0*/  IADD3 R0, P0, PT, R0, UR4, RZ ;  /* 0x0000000400007c10 */ /* 0x001fca000ff1e0ff */
[----:B------:R-:W-:Y:S01]  /*00e0*/  IMAD.X R3, RZ, RZ, UR5, P0 ;  /* 0x00000005ff037e24 */ /* 0x000fe200080e06ff */
[----:B-1----:R-:W-:-:S04]  /*00f0*/  LEA R2, P0, R0, UR6, 0x3 ;  /* 0x0000000600027c11 */ /* 0x002fc8000f8018ff */
[----:B------:R-:W-:-:S05]  /*0100*/  LEA.HI.X R3, R0, UR7, R3, 0x3, P0 ;  /* 0x0000000700037c11 */ /* 0x000fca00080f1c03 */
[----:B--2---:R-:W-:Y:S04]  /*0110*/  STG.E.64 desc[UR8][R2.64], R4 ;  /* 0x0000000402007986 */ /* 0x004fe8000c101b08 */
[----:B------:R-:W-:Y:S01]  /*0120*/  STG.E.64 desc[UR8][R2.64+0x800], R4 ;  /* 0x0008000402007986 */ /* 0x000fe2000c101b08 */
[----:B------:R-:W-:Y:S05]  /*0130*/  EXIT ;  /* 0x000000000000794d */ /* 0x000fea0003800000 */
.L_x_289:
[----:B------:R-:W0:Y:S01]  /*0140*/  S2R R0, SR_TID.X ;  /* 0x0000000000007919 */ /* 0x000e220000002100 */
[----:B------:R-:W-:Y:S01]  /*0150*/  IMAD.U32 R2, RZ, RZ, UR7 ;  /* 0x00000007ff027e24 */ /* 0x000fe2000f8e00ff */
[----:B------:R-:W1:Y:S01]  /*0160*/  LDCU.64 UR10, c[0x0][0x388] ;  /* 0x00007100ff0a77ac */ /* 0x000e620008000a00 */
[----:B------:R-:W-:Y:S01]  /*0170*/  IMAD.U32 R6, RZ, RZ, UR7 ;  /* 0x00000007ff067e24 */ /* 0x000fe2000f8e00ff */
[----:B0-----:R-:W-:-:S04]  /*0180*/  ISETP.LT.U32.AND P0, PT, R0, UR6, PT ;  /* 0x0000000600007c0c */ /* 0x001fc8000bf01070 */
[----:B------:R-:W-:Y:S01]  /*0190*/  ISETP.GT.U32.AND.EX P0, PT, R2, RZ, PT, P0 ;  /* 0x000000ff0200720c */ /* 0x000fe20003f04100 */
[C---:B------:R-:W-:Y:S01]  /*01a0*/  VIADD R2, R0.reuse, 0x100 ;  /* 0x0000010000027836 */ /* 0x040fe20000000000 */
[----:B------:R-:W-:-:S04]  /*01b0*/  IADD3 R0, P2, PT, R0, UR4, RZ ;  /* 0x0000000400007c10 */ /* 0x000fc8000ff5e0ff */
[----:B------:R-:W-:Y:S01]  /*01c0*/  ISETP.LT.U32.AND P1, PT, R2, UR6, PT ;  /* 0x0000000602007c0c */ /* 0x000fe2000bf21070 */
[----:B------:R-:W-:Y:S01]  /*01d0*/  IMAD.X R3, RZ, RZ, UR5, P2 ;  /* 0x00000005ff037e24 */ /* 0x000fe200090e06ff */
[----:B-1----:R-:W-:Y:S02]  /*01e0*/  LEA R2, P2, R0, UR10, 0x3 ;  /* 0x0000000a00027c11 */ /* 0x002fe4000f8418ff */
[----:B------:R-:W-:Y:S02]  /*01f0*/  ISETP.GT.U32.AND.EX P1, PT, R6, RZ, PT, P1 ;  /* 0x000000ff0600720c */ /* 0x000fe40003f24110 */
[----:B------:R-:W-:Y:S01]  /*0200*/  LEA.HI.X R3, R0, UR11, R3, 0x3, P2 ;  /* 0x0000000b00037c11 */ /* 0x000fe200090f1c03 */
[----:B------:R-:W0:Y:S04]  /*0210*/  @P0 LDC.64 R4, c[0x0][0x390] ;  /* 0x0000e400ff040b82 */ /* 0x000e280000000a00 */
[----:B0-----:R0:W-:Y:S06]  /*0220*/  @P0 STG.E.64 desc[UR8][R2.64], R4 ;  /* 0x0000000402000986 */ /* 0x0011ec000c101b08 */
[----:B------:R-:W-:Y:S05]  /*0230*/  @!P1 EXIT ;  /* 0x000000000000994d */ /* 0x000fea0003800000 */
[----:B0-----:R-:W0:Y:S02]  /*0240*/  LDC.64 R4, c[0x0][0x390] ;  /* 0x0000e400ff047b82 */ /* 0x001e240000000a00 */
[----:B0-----:R-:W-:Y:S01]  /*0250*/  STG.E.64 desc[UR8][R2.64+0x800], R4 ;  /* 0x0008000402007986 */ /* 0x001fe2000c101b08 */
[----:B------:R-:W-:Y:S05]  /*0260*/  EXIT ;  /* 0x000000000000794d */ /* 0x000fea0003800000 */
.L_x_290:
        /* <DEDUP_REMOVED lines=9> */
.L_x_302:


//--------------------- .text._ZN3cub18CUB_300001_SM_10006detail11EmptyKernelIvEEvv --------------------------
	.section	.text._ZN3cub18CUB_300001_SM_10006detail11EmptyKernelIvEEvv,"ax",@progbits
	.align	128
        .global         _ZN3cub18CUB_300001_SM_10006detail11EmptyKernelIvEEvv
        .type           _ZN3cub18CUB_300001_SM_10006detail11EmptyKernelIvEEvv,@function
        .size           _ZN3cub18CUB_300001_SM_10006detail11EmptyKernelIvEEvv,(.L_x_303 - _ZN3cub18CUB_300001_SM_10006detail11EmptyKernelIvEEvv)
        .other          _ZN3cub18CUB_300001_SM_10006detail11EmptyKernelIvEEvv,@"STO_CUDA_ENTRY STV_DEFAULT"
_ZN3cub18CUB_300001_SM_10006detail11EmptyKernelIvEEvv:
.text._ZN3cub18CUB_300001_SM_10006detail11EmptyKernelIvEEvv:
[----:B------:R-:W-:Y:S01]  /*0000*/  LDC R1, c[0x0][0x37c] ;  /* 0x0000df00ff017b82 */ /* 0x000fe20000000800 */
[----:B------:R-:W-:Y:S05]  /*0010*/  EXIT ;  /* 0x000000000000794d */ /* 0x000fea0003800000 */
.L_x_291:
        /* <DEDUP_REMOVED lines=14> */
.L_x_303:


//--------------------- .nv.shared._ZN3cub18CUB_300001_SM_10006detail6reduce28DeviceReduceSingleTileKernelINS2_10policy_hubIiyN4cuda3std3__44plusIiEEE10Policy1000EPiSC_iS9_iiNS7_10__identityEEEvT0_T1_T2_T3_T4_T6_ --------------------------
	.section	.nv.shared._ZN3cub18CUB_300001_SM_10006detail6reduce28DeviceReduceSingleTileKernelINS2_10policy_hubIiyN4cuda3std3__44plusIiEEE10Policy1000EPiSC_iS9_iiNS7_10__identityEEEvT0_T1_T2_T3_T4_T6_,"aw",@nobits
	.sectionflags	@""
	.align	128
.nv.shared._ZN3cub18CUB_300001_SM_10006detail6reduce28DeviceReduceSingleTileKernelINS2_10policy_hubIiyN4cuda3std3__44plusIiEEE10Policy1000EPiSC_iS9_iiNS7_10__identityEEEvT0_T1_T2_T3_T4_T6_:
	.zero		1152


//--------------------- .nv.shared.reserved.0     --------------------------
	.section	.nv.shared.reserved.0,"aw",@nobits
	.weak		__nv_reservedSMEM_offset_0_alias
	.size		__nv_reservedSMEM_offset_0_alias, 0, 64
	.other		__nv_reservedSMEM_offset_0_alias,@"STO_CUDA_RESERVED_SHARED STV_DEFAULT"
__nv_reservedSMEM_offset_0_alias:
	.zero		0
	.zero		64


//--------------------- .nv.global                --------------------------
	.section	.nv.global,"aw",@nobits
.nv.global:
	.type		_ZN30_INTERNAL_b676bfab_4_k_cu_main6thrust24THRUST_300001_SM_1000_NS3seqE,@object
	.size		_ZN30_INTERNAL_b676bfab_4_k_cu_main6thrust24THRUST_300001_SM_1000_NS3seqE,(_ZN30_INTERNAL_b676bfab_4_k_cu_main4cuda3std3__48in_placeE - _ZN30_INTERNAL_b676bfab_4_k_cu_main6thrust24THRUST_300001_SM_1000_NS3seqE)
_ZN30_INTERNAL_b676bfab_4_k_cu_main6thrust24THRUST_300001_SM_1000_NS3seqE:
	.zero		1
	.type		_ZN30_INTERNAL_b676bfab_4_k_cu_main4cuda3std3__48in_placeE,@object
	.size		_ZN30_INTERNAL_b676bfab_4_k_cu_main4cuda3std3__48in_placeE,(_ZN30_INTERNAL_b676bfab_4_k_cu_main4cuda3std6ranges3__45__cpo4sizeE - _ZN30_INTERNAL_b676bfab_4_k_cu_main4cuda3std3__48in_placeE)
_ZN30_INTERNAL_b676bfab_4_k_cu_main4cuda3std3__48in_placeE:
	.zero		1
	.type		_ZN30_INTERNAL_b676bfab_4_k_cu_main4cuda3std6ranges3__45__cpo4sizeE,@object
	.size		_ZN30_INTERNAL_b676bfab_4_k_cu_main4cuda3std6ranges3__45__cpo4sizeE,(_ZN30_INTERNAL_b676bfab_4_k_cu_main6thrust24THRUST_300001_SM_1000_NS12placeholders2_3E - _ZN30_INTERNAL_b676bfab_4_k_cu_main4cuda3std6ranges3__45__cpo4sizeE)
_ZN30_INTERNAL_b676bfab_4_k_cu_main4cuda3std6ranges3__45__cpo4sizeE:
	.zero		1
	.type		_ZN30_INTERNAL_b676bfab_4_k_cu_main6thrust24THRUST_300001_SM_1000_NS12placeholders2_3E,@object
	.size		_ZN30_INTERNAL_b676bfab_4_k_cu_main6thrust24THRUST_300001_SM_1000_NS12placeholders2_3E,(_ZN30_INTERNAL_b676bfab_4_k_cu_main4cuda3std3__45__cpo6cbeginE - _ZN30_INTERNAL_b676bfab_4_k_cu_main6thrust24THRUST_300001_SM_1000_NS12placeholders2_3E)
_ZN30_INTERNAL_b676bfab_4_k_cu_main6thrust24THRUST_300001_SM_1000_NS12placeholders2_3E:
	.zero		1
	.type		_ZN30_INTERNAL_b676bfab_4_k_cu_main4cuda3std3__45__cpo6cbeginE,@object
	.size		_ZN30_INTERNAL_b676bfab_4_k_cu_main4cuda3std3__45__cpo6cbeginE,(_ZN30_INTERNAL_b676bfab_4_k_cu_main4cuda3std6ranges3__45__cpo6cbeginE - _ZN30_INTERNAL_b676bfab_4_k_cu_main4cuda3std3__45__cpo6cbeginE)
_ZN30_INTERNAL_b676bfab_4_k_cu_main4cuda3std3__45__cpo6cbeginE:
	.zero		1
	.type		_ZN30_INTERNAL_b676bfab_4_k_cu_main4cuda3std6ranges3__45__cpo6cbeginE,@object
	.size		_ZN30_INTERNAL_b676bfab_4_k_cu_main4cuda3std6ranges3__45__cpo6cbeginE,(_ZN30_INTERNAL_b676bfab_4_k_cu_main6thrust24THRUST_300001_SM_1000_NS12placeholders2_7E - _ZN30_INTERNAL_b676bfab_4_k_cu_main4cuda3std6ranges3__45__cpo6cbeginE)
_ZN30_INTERNAL_b676bfab_4_k_cu_main4cuda3std6ranges3__45__cpo6cbeginE:
	.zero		1
	.type		_ZN30_INTERNAL_b676bfab_4_k_cu_main6thrust24THRUST_300001_SM_1000_NS12placeholders2_7E,@object
	.size		_ZN30_INTERNAL_b676bfab_4_k_cu_main6thrust24THRUST_300001_SM_1000_NS12placeholders2_7E,(_ZN30_INTERNAL_b676bfab_4_k_cu_main4cuda3std3__45__cpo7crbeginE - _ZN30_INTERNAL_b676bfab_4_k_cu_main6thrust24THRUST_300001_SM_1000_NS12placeholders2_7E)
_ZN30_INTERNAL_b676bfab_4_k_cu_main6thrust24THRUST_300001_SM_1000_NS12placeholders2_7E:
	.zero		1
	.type		_ZN30_INTERNAL_b676bfab_4_k_cu_main4cuda3std3__45__cpo7crbeginE,@object
	.size		_ZN30_INTERNAL_b676bfab_4_k_cu_main4cuda3std3__45__cpo7crbeginE,(_ZN30_INTERNAL_b676bfab_4_k_cu_main4cuda3std6ranges3__45__cpo4nextE - _ZN30_INTERNAL_b676bfab_4_k_cu_main4cuda3std3__45__cpo7crbeginE)
_ZN30_INTERNAL_b676bfab_4_k_cu_main4cuda3std3__45__cpo7crbeginE:
	.zero		1
	.type		_ZN30_INTERNAL_b676bfab_4_k_cu_main4cuda3std6ranges3__45__cpo4nextE,@object
	.size		_ZN30_INTERNAL_b676bfab_4_k_cu_main4cuda3std6ranges3__45__cpo4nextE,(_ZN30_INTERNAL_b676bfab_4_k_cu_main4cuda3std6ranges3__45__cpo4swapE - _ZN30_INTERNAL_b676bfab_4_k_cu_main4cuda3std6ranges3__45__cpo4nextE)
_ZN30_INTERNAL_b676bfab_4_k_cu_main4cuda3std6ranges3__45__cpo4nextE:
	.zero		1
	.type		_ZN30_INTERNAL_b676bfab_4_k_cu_main4cuda3std6ranges3__45__cpo4swapE,@object
	.size		_ZN30_INTERNAL_b676bfab_4_k_cu_main4cuda3std6ranges3__45__cpo4swapE,(_ZN30_INTERNAL_b676bfab_4_k_cu_main6thrust24THRUST_300001_SM_1000_NS8cuda_cub10par_nosyncE - _ZN30_INTERNAL_b676bfab_4_k_cu_main4cuda3std6ranges3__45__cpo4swapE)
_ZN30_INTERNAL_b676bfab_4_k_cu_main4cuda3std6ranges3__45__cpo4swapE:
	.zero		1
	.type		_ZN30_INTERNAL_b676bfab_4_k_cu_main6thrust24THRUST_300001_SM_1000_NS8cuda_cub10par_nosyncE,@object
	.size		_ZN30_INTERNAL_b676bfab_4_k_cu_main6thrust24THRUST_300001_SM_1000_NS8cuda_cub10par_nosyncE,(_ZN30_INTERNAL_b676bfab_4_k_cu_main6thrust24THRUST_300001_SM_1000_NS12placeholders2_9E - _ZN30_INTERNAL_b676bfab_4_k_cu_main6thrust24THRUST_300001_SM_1000_NS8cuda_cub10par_nosyncE)
_ZN30_INTERNAL_b676bfab_4_k_cu_main6thrust24THRUST_300001_SM_1000_NS8cuda_cub10par_nosyncE:
	.zero		1
	.type		_ZN30_INTERNAL_b676bfab_4_k_cu_main6thrust24THRUST_300001_SM_1000_NS12placeholders2_9E,@object
	.size		_ZN30_INTERNAL_b676bfab_4_k_cu_main6thrust24THRUST_300001_SM_1000_NS12placeholders2_9E,(_ZN30_INTERNAL_b676bfab_4_k_cu_main4cuda3std3__432_GLOBAL__N__b676bfab_4_k_cu_main6ignoreE - _ZN30_INTERNAL_b676bfab_4_k_cu_main6thrust24THRUST_300001_SM_1000_NS12placeholders2_9E)
_ZN30_INTERNAL_b676bfab_4_k_cu_main6thrust24THRUST_300001_SM_1000_NS12placeholders2_9E:
	.zero		1
	.type		_ZN30_INTERNAL_b676bfab_4_k_cu_main4cuda3std3__432_GLOBAL__N__b676bfab_4_k_cu_main6ignoreE,@object
	.size		_ZN30_INTERNAL_b676bfab_4_k_cu_main4cuda3std3__432_GLOBAL__N__b676bfab_4_k_cu_main6ignoreE,(_ZN30_INTERNAL_b676bfab_4_k_cu_main4cuda3std6ranges3__45__cpo4dataE - _ZN30_INTERNAL_b676bfab_4_k_cu_main4cuda3std3__432_GLOBAL__N__b676bfab_4_k_cu_main6ignoreE)
_ZN30_INTERNAL_b676bfab_4_k_cu_main4cuda3std3__432_GLOBAL__N__b676bfab_4_k_cu_main6ignoreE:
	.zero		1
	.type		_ZN30_INTERNAL_b676bfab_4_k_cu_main4cuda3std6ranges3__45__cpo4dataE,@object
	.size		_ZN30_INTERNAL_b676bfab_4_k_cu_main4cuda3std6ranges3__45__cpo4dataE,(_ZN30_INTERNAL_b676bfab_4_k_cu_main6thrust24THRUST_300001_SM_1000_NS12placeholders2_1E - _ZN30_INTERNAL_b676bfab_4_k_cu_main4cuda3std6ranges3__45__cpo4dataE)
_ZN30_INTERNAL_b676bfab_4_k_cu_main4cuda3std6ranges3__45__cpo4dataE:
	.zero		1
	.type		_ZN30_INTERNAL_b676bfab_4_k_cu_main6thrust24THRUST_300001_SM_1000_NS12placeholders2_1E,@object
	.size		_ZN30_INTERNAL_b676bfab_4_k_cu_main6thrust24THRUST_300001_SM_1000_NS12placeholders2_1E,(_ZN30_INTERNAL_b676bfab_4_k_cu_main4cuda3std3__45__cpo5beginE - _ZN30_INTERNAL_b676bfab_4_k_cu_main6thrust24THRUST_300001_SM_1000_NS12placeholders2_1E)
_ZN30_INTERNAL_b676bfab_4_k_cu_main6thrust24THRUST_300001_SM_1000_NS12placeholders2_1E:
	.zero		1
	.type		_ZN30_INTERNAL_b676bfab_4_k_cu_main4cuda3std3__45__cpo5beginE,@object
	.size		_ZN30_INTERNAL_b676bfab_4_k_cu_main4cuda3std3__45__cpo5beginE,(_ZN30_INTERNAL_b676bfab_4_k_cu_main4cuda3std6ranges3__45__cpo5beginE - _ZN30_INTERNAL_b676bfab_4_k_cu_main4cuda3std3__45__cpo5beginE)
_ZN30_INTERNAL_b676bfab_4_k_cu_main4cuda3std3__45__cpo5beginE:
	.zero		1
	.type		_ZN30_INTERNAL_b676bfab_4_k_cu_main4cuda3std6ranges3__45__cpo5beginE,@object
	.size		_ZN30_INTERNAL_b676bfab_4_k_cu_main4cuda3std6ranges3__45__cpo5beginE,(_ZN30_INTERNAL_b676bfab_4_k_cu_main6thrust24THRUST_300001_SM_1000_NS12placeholders2_5E - _ZN30_INTERNAL_b676bfab_4_k_cu_main4cuda3std6ranges3__45__cpo5beginE)
_ZN30_INTERNAL_b676bfab_4_k_cu_main4cuda3std6ranges3__45__cpo5beginE:
	.zero		1
	.type		_ZN30_INTERNAL_b676bfab_4_k_cu_main6thrust24THRUST_300001_SM_1000_NS12placeholders2_5E,@object
	.size		_ZN30_INTERNAL_b676bfab_4_k_cu_main6thrust24THRUST_300001_SM_1000_NS12placeholders2_5E,(_ZN30_INTERNAL_b676bfab_4_k_cu_main4cuda3std3__45__cpo6rbeginE - _ZN30_INTERNAL_b676bfab_4_k_cu_main6thrust24THRUST_300001_SM_1000_NS12placeholders2_5E)
_ZN30_INTERNAL_b676bfab_4_k_cu_main6thrust24THRUST_300001_SM_1000_NS12placeholders2_5E:
	.zero		1
	.type		_ZN30_INTERNAL_b676bfab_4_k_cu_main4cuda3std3__45__cpo6rbeginE,@object
	.size		_ZN30_INTERNAL_b676bfab_4_k_cu_main4cuda3std3__45__cpo6rbeginE,(_ZN30_INTERNAL_b676bfab_4_k_cu_main4cuda3std6ranges3__45__cpo7advanceE - _ZN30_INTERNAL_b676bfab_4_k_cu_main4cuda3std3__45__cpo6rbeginE)
_ZN30_INTERNAL_b676bfab_4_k_cu_main4cuda3std3__45__cpo6rbeginE:
	.zero		1
	.type		_ZN30_INTERNAL_b676bfab_4_k_cu_main4cuda3std6ranges3__45__cpo7advanceE,@object
	.size		_ZN30_INTERNAL_b676bfab_4_k_cu_main4cuda3std6ranges3__45__cpo7advanceE,(_ZN30_INTERNAL_b676bfab_4_k_cu_main4cuda3std3__47nulloptE - _ZN30_INTERNAL_b676bfab_4_k_cu_main4cuda3std6ranges3__45__cpo7advanceE)
_ZN30_INTERNAL_b676bfab_4_k_cu_main4cuda3std6ranges3__45__cpo7advanceE:
	.zero		1
	.type		_ZN30_INTERNAL_b676bfab_4_k_cu_main4cuda3std3__47nulloptE,@object
	.size		_ZN30_INTERNAL_b676bfab_4_k_cu_main4cuda3std3__47nulloptE,(_ZN30_INTERNAL_b676bfab_4_k_cu_main4cuda3std6ranges3__45__cpo8distanceE - _ZN30_INTERNAL_b676bfab_4_k_cu_main4cuda3std3__47nulloptE)
_ZN30_INTERNAL_b676bfab_4_k_cu_main4cuda3std3__47nulloptE:
	.zero		1
	.type		_ZN30_INTERNAL_b676bfab_4_k_cu_main4cuda3std6ranges3__45__cpo8distanceE,@object
	.size		_ZN30_INTERNAL_b676bfab_4_k_cu_main4cuda3std6ranges3__45__cpo8distanceE,(_ZN30_INTERNAL_b676bfab_4_k_cu_main6thrust24THRUST_300001_SM_1000_NS12placeholders3_10E - _ZN30_INTERNAL_b676bfab_4_k_cu_main4cuda3std6ranges3__45__cpo8distanceE)
_ZN30_INTERNAL_b676bfab_4_k_cu_main4cuda3std6ranges3__45__cpo8distanceE:
	.zero		1
	.type		_ZN30_INTERNAL_b676bfab_4_k_cu_main6thrust24THRUST_300001_SM_1000_NS12placeholders3_10E,@object
	.size		_ZN30_INTERNAL_b676bfab_4_k_cu_main6thrust24THRUST_300001_SM_1000_NS12placeholders3_10E,(_ZN30_INTERNAL_b676bfab_4_k_cu_main4cuda3std3__419piecewise_constructE - _ZN30_INTERNAL_b676bfab_4_k_cu_main6thrust24THRUST_300001_SM_1000_NS12placeholders3_10E)
_ZN30_INTERNAL_b676bfab_4_k_cu_main6thrust24THRUST_300001_SM_1000_NS12placeholders3_10E:
	.zero		1
	.type		_ZN30_INTERNAL_b676bfab_4_k_cu_main4cuda3std3__419piecewise_constructE,@object
	.size		_ZN30_INTERNAL_b676bfab_4_k_cu_main4cuda3std3__419piecewise_constructE,(_ZN30_INTERNAL_b676bfab_4_k_cu_main4cuda3std6ranges3__45__cpo5cdataE - _ZN30_INTERNAL_b676bfab_4_k_cu_main4cuda3std3__419piecewise_constructE)
_ZN30_INTERNAL_b676bfab_4_k_cu_main4cuda3std3__419piecewise_constructE:
	.zero		1
	.type		_ZN30_INTERNAL_b676bfab_4_k_cu_main4cuda3std6ranges3__45__cpo5cdataE,@object
	.size		_ZN30_INTERNAL_b676bfab_4_k_cu_main4cuda3std6ranges3__45__cpo5cdataE,(_ZN30_INTERNAL_b676bfab_4_k_cu_main6thrust24THRUST_300001_SM_1000_NS12placeholders2_2E - _ZN30_INTERNAL_b676bfab_4_k_cu_main4cuda3std6ranges3__45__cpo5cdataE)
_ZN30_INTERNAL_b676bfab_4_k_cu_main4cuda3std6ranges3__45__cpo5cdataE:
	.zero		1
	.type		_ZN30_INTERNAL_b676bfab_4_k_cu_main6thrust24THRUST_300001_SM_1000_NS12placeholders2_2E,@object
	.size		_ZN30_INTERNAL_b676bfab_4_k_cu_main6thrust24THRUST_300001_SM_1000_NS12placeholders2_2E,(_ZN30_INTERNAL_b676bfab_4_k_cu_main4cuda3std3__45__cpo3endE - _ZN30_INTERNAL_b676bfab_4_k_cu_main6thrust24THRUST_300001_SM_1000_NS12placeholders2_2E)
_ZN30_INTERNAL_b676bfab_4_k_cu_main6thrust24THRUST_300001_SM_1000_NS12placeholders2_2E:
	.zero		1
	.type		_ZN30_INTERNAL_b676bfab_4_k_cu_main4cuda3std3__45__cpo3endE,@object
	.size		_ZN30_INTERNAL_b676bfab_4_k_cu_main4cuda3std3__45__cpo3endE,(_ZN30_INTERNAL_b676bfab_4_k_cu_main4cuda3std6ranges3__45__cpo3endE - _ZN30_INTERNAL_b676bfab_4_k_cu_main4cuda3std3__45__cpo3endE)
_ZN30_INTERNAL_b676bfab_4_k_cu_main4cuda3std3__45__cpo3endE:
	.zero		1
	.type		_ZN30_INTERNAL_b676bfab_4_k_cu_main4cuda3std6ranges3__45__cpo3endE,@object
	.size		_ZN30_INTERNAL_b676bfab_4_k_cu_main4cuda3std6ranges3__45__cpo3endE,(_ZN30_INTERNAL_b676bfab_4_k_cu_main6thrust24THRUST_300001_SM_1000_NS12placeholders2_6E - _ZN30_INTERNAL_b676bfab_4_k_cu_main4cuda3std6ranges3__45__cpo3endE)
_ZN30_INTERNAL_b676bfab_4_k_cu_main4cuda3std6ranges3__45__cpo3endE:
	.zero		1
	.type		_ZN30_INTERNAL_b676bfab_4_k_cu_main6thrust24THRUST_300001_SM_1000_NS12placeholders2_6E,@object
	.size		_ZN30_INTERNAL_b676bfab_4_k_cu_main6thrust24THRUST_300001_SM_1000_NS12placeholders2_6E,(_ZN30_INTERNAL_b676bfab_4_k_cu_main4cuda3std3__45__cpo4rendE - _ZN30_INTERNAL_b676bfab_4_k_cu_main6thrust24THRUST_300001_SM_1000_NS12placeholders2_6E)
_ZN30_INTERNAL_b676bfab_4_k_cu_main6thrust24THRUST_300001_SM_1000_NS12placeholders2_6E:
	.zero		1
	.type		_ZN30_INTERNAL_b676bfab_4_k_cu_main4cuda3std3__45__cpo4rendE,@object
	.size		_ZN30_INTERNAL_b676bfab_4_k_cu_main4cuda3std3__45__cpo4rendE,(_ZN30_INTERNAL_b676bfab_4_k_cu_main4cuda3std6ranges3__45__cpo9iter_swapE - _ZN30_INTERNAL_b676bfab_4_k_cu_main4cuda3std3__45__cpo4rendE)
_ZN30_INTERNAL_b676bfab_4_k_cu_main4cuda3std3__45__cpo4rendE:
	.zero		1
	.type		_ZN30_INTERNAL_b676bfab_4_k_cu_main4cuda3std6ranges3__45__cpo9iter_swapE,@object
	.size		_ZN30_INTERNAL_b676bfab_4_k_cu_main4cuda3std6ranges3__45__cpo9iter_swapE,(_ZN30_INTERNAL_b676bfab_4_k_cu_main4cuda3std3__48unexpectE - _ZN30_INTERNAL_b676bfab_4_k_cu_main4cuda3std6ranges3__45__cpo9iter_swapE)
_ZN30_INTERNAL_b676bfab_4_k_cu_main4cuda3std6ranges3__45__cpo9iter_swapE:
	.zero		1
	.type		_ZN30_INTERNAL_b676bfab_4_k_cu_main4cuda3std3__48unexpectE,@object
	.size		_ZN30_INTERNAL_b676bfab_4_k_cu_main4cuda3std3__48unexpectE,(_ZN30_INTERNAL_b676bfab_4_k_cu_main6thrust24THRUST_300001_SM_1000_NS8cuda_cub3parE - _ZN30_INTERNAL_b676bfab_4_k_cu_main4cuda3std3__48unexpectE)
_ZN30_INTERNAL_b676bfab_4_k_cu_main4cuda3std3__48unexpectE:
	.zero		1
	.type		_ZN30_INTERNAL_b676bfab_4_k_cu_main6thrust24THRUST_300001_SM_1000_NS8cuda_cub3parE,@object
	.size		_ZN30_INTERNAL_b676bfab_4_k_cu_main6thrust24THRUST_300001_SM_1000_NS8cuda_cub3parE,(_ZN30_INTERNAL_b676bfab_4_k_cu_main6thrust24THRUST_300001_SM_1000_NS12placeholders2_4E - _ZN30_INTERNAL_b676bfab_4_k_cu_main6thrust24THRUST_300001_SM_1000_NS8cuda_cub3parE)
_ZN30_INTERNAL_b676bfab_4_k_cu_main6thrust24THRUST_300001_SM_1000_NS8cuda_cub3parE:
	.zero		1
	.type		_ZN30_INTERNAL_b676bfab_4_k_cu_main6thrust24THRUST_300001_SM_1000_NS12placeholders2_4E,@object
	.size		_ZN30_INTERNAL_b676bfab_4_k_cu_main6thrust24THRUST_300001_SM_1000_NS12placeholders2_4E,(_ZN30_INTERNAL_b676bfab_4_k_cu_main4cuda3std3__45__cpo4cendE - _ZN30_INTERNAL_b676bfab_4_k_cu_main6thrust24THRUST_300001_SM_1000_NS12placeholders2_4E)
_ZN30_INTERNAL_b676bfab_4_k_cu_main6thrust24THRUST_300001_SM_1000_NS12placeholders2_4E:
	.zero		1
	.type		_ZN30_INTERNAL_b676bfab_4_k_cu_main4cuda3std3__45__cpo4cendE,@object
	.size		_ZN30_INTERNAL_b676bfab_4_k_cu_main4cuda3std3__45__cpo4cendE,(_ZN30_INTERNAL_b676bfab_4_k_cu_main4cuda3std6ranges3__45__cpo4cendE - _ZN30_INTERNAL_b676bfab_4_k_cu_main4cuda3std3__45__cpo4cendE)
_ZN30_INTERNAL_b676bfab_4_k_cu_main4cuda3std3__45__cpo4cendE:
	.zero		1
	.type		_ZN30_INTERNAL_b676bfab_4_k_cu_main4cuda3std6ranges3__45__cpo4cendE,@object
	.size		_ZN30_INTERNAL_b676bfab_4_k_cu_main4cuda3std6ranges3__45__cpo4cendE,(_ZN30_INTERNAL_b676bfab_4_k_cu_main4cuda3std3__420unreachable_sentinelE - _ZN30_INTERNAL_b676bfab_4_k_cu_main4cuda3std6ranges3__45__cpo4cendE)
_ZN30_INTERNAL_b676bfab_4_k_cu_main4cuda3std6ranges3__45__cpo4cendE:
	.zero		1
	.type		_ZN30_INTERNAL_b676bfab_4_k_cu_main4cuda3std3__420unreachable_sentinelE,@object
	.size		_ZN30_INTERNAL_b676bfab_4_k_cu_main4cuda3std3__420unreachable_sentinelE,(_ZN30_INTERNAL_b676bfab_4_k_cu_main4cuda3std6ranges3__45__cpo5ssizeE - _ZN30_INTERNAL_b676bfab_4_k_cu_main4cuda3std3__420unreachable_sentinelE)
_ZN30_INTERNAL_b676bfab_4_k_cu_main4cuda3std3__420unreachable_sentinelE:
	.zero		1
	.type		_ZN30_INTERNAL_b676bfab_4_k_cu_main4cuda3std6ranges3__45__cpo5ssizeE,@object
	.size		_ZN30_INTERNAL_b676bfab_4_k_cu_main4cuda3std6ranges3__45__cpo5ssizeE,(_ZN30_INTERNAL_b676bfab_4_k_cu_main6thrust24THRUST_300001_SM_1000_NS12placeholders2_8E - _ZN30_INTERNAL_b676bfab_4_k_cu_main4cuda3std6ranges3__45__cpo5ssizeE)
_ZN30_INTERNAL_b676bfab_4_k_cu_main4cuda3std6ranges3__45__cpo5ssizeE:
	.zero		1
	.type		_ZN30_INTERNAL_b676bfab_4_k_cu_main6thrust24THRUST_300001_SM_1000_NS12placeholders2_8E,@object
	.size		_ZN30_INTERNAL_b676bfab_4_k_cu_main6thrust24THRUST_300001_SM_1000_NS12placeholders2_8E,(_ZN30_INTERNAL_b676bfab_4_k_cu_main4cuda3std3__45__cpo5crendE - _ZN30_INTERNAL_b676bfab_4_k_cu_main6thrust24THRUST_300001_SM_1000_NS12placeholders2_8E)
_ZN30_INTERNAL_b676bfab_4_k_cu_main6thrust24THRUST_300001_SM_1000_NS12placeholders2_8E:
	.zero		1
	.type		_ZN30_INTERNAL_b676bfab_4_k_cu_main4cuda3std3__45__cpo5crendE,@object
	.size		_ZN30_INTERNAL_b676bfab_4_k_cu_main4cuda3std3__45__cpo5crendE,(_ZN30_INTERNAL_b676bfab_4_k_cu_main4cuda3std6ranges3__45__cpo4prevE - _ZN30_INTERNAL_b676bfab_4_k_cu_main4cuda3std3__45__cpo5crendE)
_ZN30_INTERNAL_b676bfab_4_k_cu_main4cuda3std3__45__cpo5crendE:
	.zero		1
	.type		_ZN30_INTERNAL_b676bfab_4_k_cu_main4cuda3std6ranges3__45__cpo4prevE,@object
	.size		_ZN30_INTERNAL_b676bfab_4_k_cu_main4cuda3std6ranges3__45__cpo4prevE,(_ZN30_INTERNAL_b676bfab_4_k_cu_main4cuda3std6ranges3__45__cpo9iter_moveE - _ZN30_INTERNAL_b676bfab_4_k_cu_main4cuda3std6ranges3__45__cpo4prevE)
_ZN30_INTERNAL_b676bfab_4_k_cu_main4cuda3std6ranges3__45__cpo4prevE:
	.zero		1
	.type		_ZN30_INTERNAL_b676bfab_4_k_cu_main4cuda3std6ranges3__45__cpo9iter_moveE,@object
	.size		_ZN30_INTERNAL_b676bfab_4_k_cu_main4cuda3std6ranges3__45__cpo9iter_moveE,(_ZN30_INTERNAL_b676bfab_4_k_cu_main6thrust24THRUST_300001_SM_1000_NS6system6detail10sequential3seqE - _ZN30_INTERNAL_b676bfab_4_k_cu_main4cuda3std6ranges3__45__cpo9iter_moveE)
_ZN30_INTERNAL_b676bfab_4_k_cu_main4cuda3std6ranges3__45__cpo9iter_moveE:
	.zero		1
	.type		_ZN30_INTERNAL_b676bfab_4_k_cu_main6thrust24THRUST_300001_SM_1000_NS6system6detail10sequential3seqE,@object
	.size		_ZN30_INTERNAL_b676bfab_4_k_cu_main6thrust24THRUST_300001_SM_1000_NS6system6detail10sequential3seqE,(.L_31 - _ZN30_INTERNAL_b676bfab_4_k_cu_main6thrust24THRUST_300001_SM_1000_NS6system6detail10sequential3seqE)
_ZN30_INTERNAL_b676bfab_4_k_cu_main6thrust24THRUST_300001_SM_1000_NS6system6detail10sequential3seqE:
	.zero		1
.L_31:


//--------------------- .nv.shared._ZN3cub18CUB_300001_SM_10006detail6reduce18DeviceReduceKernelINS2_10policy_hubIiyN4cuda3std3__44plusIiEEE10Policy1000EN6thrust24THRUST_300001_SM_1000_NS6detail15normal_iteratorINSD_10device_ptrIlEEEEyS9_i6squareEEvT0_PT3_T1_NS0_13GridEvenShareISN_EET2_T4_ --------------------------
	.section	.nv.shared._ZN3cub18CUB_300001_SM_10006detail6reduce18DeviceReduceKernelINS2_10policy_hubIiyN4cuda3std3__44plusIiEEE10Policy1000EN6thrust24THRUST_300001_SM_1000_NS6detail15normal_iteratorINSD_10device_ptrIlEEEEyS9_i6squareEEvT0_PT3_T1_NS0_13GridEvenShareISN_EET2_T4_,"aw",@nobits
	.sectionflags	@""
	.align	128
.nv.shared._ZN3cub18CUB_300001_SM_10006detail6reduce18DeviceReduceKernelINS2_10policy_hubIiyN4cuda3std3__44plusIiEEE10Policy1000EN6thrust24THRUST_300001_SM_1000_NS6detail15normal_iteratorINSD_10device_ptrIlEEEEyS9_i6squareEEvT0_PT3_T1_NS0_13GridEvenShareISN_EET2_T4_:
	.zero		1152


//--------------------- .nv.shared._ZN3cub18CUB_300001_SM_10006detail6reduce28DeviceReduceSingleTileKernelINS2_10policy_hubIiyN4cuda3std3__44plusIiEEE10Policy1000EN6thrust24THRUST_300001_SM_1000_NS6detail15normal_iteratorINSD_10device_ptrIlEEEEPiyS9_ii6squareEEvT0_T1_T2_T3_T4_T6_ --------------------------
	.section	.nv.shared._ZN3cub18CUB_300001_SM_10006detail6reduce28DeviceReduceSingleTileKernelINS2_10policy_hubIiyN4cuda3std3__44plusIiEEE10Policy1000EN6thrust24THRUST_300001_SM_1000_NS6detail15normal_iteratorINSD_10device_ptrIlEEEEPiyS9_ii6squareEEvT0_T1_T2_T3_T4_T6_,"aw",@nobits
	.sectionflags	@""
	.align	128
.nv.shared._ZN3cub18CUB_300001_SM_10006detail6reduce28DeviceReduceSingleTileKernelINS2_10policy_hubIiyN4cuda3std3__44plusIiEEE10Policy1000EN6thrust24THRUST_300001_SM_1000_NS6detail15normal_iteratorINSD_10device_ptrIlEEEEPiyS9_ii6squareEEvT0_T1_T2_T3_T4_T6_:
	.zero		1152


//--------------------- .nv.shared._ZN3cub18CUB_300001_SM_10006detail6reduce28DeviceReduceSingleTileKernelINS2_10policy_hubIijN4cuda3std3__44plusIiEEE10Policy1000EPiSC_iS9_iiNS7_10__identityEEEvT0_T1_T2_T3_T4_T6_ --------------------------
	.section	.nv.shared._ZN3cub18CUB_300001_SM_10006detail6reduce28DeviceReduceSingleTileKernelINS2_10policy_hubIijN4cuda3std3__44plusIiEEE10Policy1000EPiSC_iS9_iiNS7_10__identityEEEvT0_T1_T2_T3_T4_T6_,"aw",@nobits
	.sectionflags	@""
	.align	128
.nv.shared._ZN3cub18CUB_300001_SM_10006detail6reduce28DeviceReduceSingleTileKernelINS2_10policy_hubIijN4cuda3std3__44plusIiEEE10Policy1000EPiSC_iS9_iiNS7_10__identityEEEvT0_T1_T2_T3_T4_T6_:
	.zero		1152


//--------------------- .nv.shared._ZN3cub18CUB_300001_SM_10006detail6reduce18DeviceReduceKernelINS2_10policy_hubIijN4cuda3std3__44plusIiEEE10Policy1000EN6thrust24THRUST_300001_SM_1000_NS6detail15normal_iteratorINSD_10device_ptrIlEEEEjS9_i6squareEEvT0_PT3_T1_NS0_13GridEvenShareISN_EET2_T4_ --------------------------
	.section	.nv.shared._ZN3cub18CUB_300001_SM_10006detail6reduce18DeviceReduceKernelINS2_10policy_hubIijN4cuda3std3__44plusIiEEE10Policy1000EN6thrust24THRUST_300001_SM_1000_NS6detail15normal_iteratorINSD_10device_ptrIlEEEEjS9_i6squareEEvT0_PT3_T1_NS0_13GridEvenShareISN_EET2_T4_,"aw",@nobits
	.sectionflags	@""
	.align	128
.nv.shared._ZN3cub18CUB_300001_SM_10006detail6reduce18DeviceReduceKernelINS2_10policy_hubIijN4cuda3std3__44plusIiEEE10Policy1000EN6thrust24THRUST_300001_SM_1000_NS6detail15normal_iteratorINSD_10device_ptrIlEEEEjS9_i6squareEEvT0_PT3_T1_NS0_13GridEvenShareISN_EET2_T4_:
	.zero		1152


//--------------------- .nv.shared._ZN3cub18CUB_300001_SM_10006detail6reduce28DeviceReduceSingleTileKernelINS2_10policy_hubIijN4cuda3std3__44plusIiEEE10Policy1000EN6thrust24THRUST_300001_SM_1000_NS6detail15normal_iteratorINSD_10device_ptrIlEEEEPijS9_ii6squareEEvT0_T1_T2_T3_T4_T6_ --------------------------
	.section	.nv.shared._ZN3cub18CUB_300001_SM_10006detail6reduce28DeviceReduceSingleTileKernelINS2_10policy_hubIijN4cuda3std3__44plusIiEEE10Policy1000EN6thrust24THRUST_300001_SM_1000_NS6detail15normal_iteratorINSD_10device_ptrIlEEEEPijS9_ii6squareEEvT0_T1_T2_T3_T4_T6_,"aw",@nobits
	.sectionflags	@""
	.align	128
.nv.shared._ZN3cub18CUB_300001_SM_10006detail6reduce28DeviceReduceSingleTileKernelINS2_10policy_hubIijN4cuda3std3__44plusIiEEE10Policy1000EN6thrust24THRUST_300001_SM_1000_NS6detail15normal_iteratorINSD_10device_ptrIlEEEEPijS9_ii6squareEEvT0_T1_T2_T3_T4_T6_:
	.zero		1152


//--------------------- .nv.shared._ZN3cub18CUB_300001_SM_10006detail9transform16transform_kernelINS2_10policy_hubILb0EN4cuda3std3__45tupleIJN6thrust24THRUST_300001_SM_1000_NS6detail15normal_iteratorINSA_10device_ptrIlEEEESF_EEEE10policy1000ElNS7_5minusIiEESF_JPlSL_EEEvT0_iT1_T2_DpNS2_10kernel_argIT3_EE --------------------------
	.section	.nv.shared._ZN3cub18CUB_300001_SM_10006detail9transform16transform_kernelINS2_10policy_hubILb0EN4cuda3std3__45tupleIJN6thrust24THRUST_300001_SM_1000_NS6detail15normal_iteratorINSA_10device_ptrIlEEEESF_EEEE10policy1000ElNS7_5minusIiEESF_JPlSL_EEEvT0_iT1_T2_DpNS2_10kernel_argIT3_EE,"aw",@nobits
	.sectionflags	@""
	.align	128
.nv.shared._ZN3cub18CUB_300001_SM_10006detail9transform16transform_kernelINS2_10policy_hubILb0EN4cuda3std3__45tupleIJN6thrust24THRUST_300001_SM_1000_NS6detail15normal_iteratorINSA_10device_ptrIlEEEESF_EEEE10policy1000ElNS7_5minusIiEESF_JPlSL_EEEvT0_iT1_T2_DpNS2_10kernel_argIT3_EE:
	.zero		1152


//--------------------- .nv.shared._ZN3cub18CUB_300001_SM_10006detail9transform16transform_kernelINS2_10policy_hubILb0EN4cuda3std3__45tupleIJN6thrust24THRUST_300001_SM_1000_NS6detail15normal_iteratorINSA_10device_ptrIlEEEESF_EEEE10policy1000EiNS7_5minusIiEESF_JPlSL_EEEvT0_iT1_T2_DpNS2_10kernel_argIT3_EE --------------------------
	.section	.nv.shared._ZN3cub18CUB_300001_SM_10006detail9transform16transform_kernelINS2_10policy_hubILb0EN4cuda3std3__45tupleIJN6thrust24THRUST_300001_SM_1000_NS6detail15normal_iteratorINSA_10device_ptrIlEEEESF_EEEE10policy1000EiNS7_5minusIiEESF_JPlSL_EEEvT0_iT1_T2_DpNS2_10kernel_argIT3_EE,"aw",@nobits
	.sectionflags	@""
	.align	128
.nv.shared._ZN3cub18CUB_300001_SM_10006detail9transform16transform_kernelINS2_10policy_hubILb0EN4cuda3std3__45tupleIJN6thrust24THRUST_300001_SM_1000_NS6detail15normal_iteratorINSA_10device_ptrIlEEEESF_EEEE10policy1000EiNS7_5minusIiEESF_JPlSL_EEEvT0_iT1_T2_DpNS2_10kernel_argIT3_EE:
	.zero		1152


//--------------------- .nv.shared._ZN3cub18CUB_300001_SM_10006detail8for_each13static_kernelINS2_12policy_hub_t12policy_500_tEmN6thrust24THRUST_300001_SM_1000_NS8cuda_cub20__uninitialized_fill7functorINS7_10device_ptrIlEElEEEEvT0_T1_ --------------------------
	.section	.nv.shared._ZN3cub18CUB_300001_SM_10006detail8for_each13static_kernelINS2_12policy_hub_t12policy_500_tEmN6thrust24THRUST_300001_SM_1000_NS8cuda_cub20__uninitialized_fill7functorINS7_10device_ptrIlEElEEEEvT0_T1_,"aw",@nobits
	.sectionflags	@""
	.align	128
	.zero		1024


//--------------------- .nv.shared._ZN3cub18CUB_300001_SM_10006detail11EmptyKernelIvEEvv --------------------------
	.section	.nv.shared._ZN3cub18CUB_300001_SM_10006detail11EmptyKernelIvEEvv,"aw",@nobits
	.sectionflags	@""
	.align	128
	.zero		1024


//--------------------- .nv.constant0._ZN3cub18CUB_300001_SM_10006detail6reduce28DeviceReduceSingleTileKernelINS2_10policy_hubIiyN4cuda3std3__44plusIiEEE10Policy1000EPiSC_iS9_iiNS7_10__identityEEEvT0_T1_T2_T3_T4_T6_ --------------------------
	.section	.nv.constant0._ZN3cub18CUB_300001_SM_10006detail6reduce28DeviceReduceSingleTileKernelINS2_10policy_hubIiyN4cuda3std3__44plusIiEEE10Policy1000EPiSC_iS9_iiNS7_10__identityEEEvT0_T1_T2_T3_T4_T6_,"a",@progbits
	.sectionflags	@""
	.align	4
.nv.constant0._ZN3cub18CUB_300001_SM_10006detail6reduce28DeviceReduceSingleTileKernelINS2_10policy_hubIiyN4cuda3std3__44plusIiEEE10Policy1000EPiSC_iS9_iiNS7_10__identityEEEvT0_T1_T2_T3_T4_T6_:
	.zero		925


//--------------------- .nv.constant0._ZN3cub18CUB_300001_SM_10006detail6reduce18DeviceReduceKernelINS2_10policy_hubIiyN4cuda3std3__44plusIiEEE10Policy1000EN6thrust24THRUST_300001_SM_1000_NS6detail15normal_iteratorINSD_10device_ptrIlEEEEyS9_i6squareEEvT0_PT3_T1_NS0_13GridEvenShareISN_EET2_T4_ --------------------------
	.section	.nv.constant0._ZN3cub18CUB_300001_SM_10006detail6reduce18DeviceReduceKernelINS2_10policy_hubIiyN4cuda3std3__44plusIiEEE10Policy1000EN6thrust24THRUST_300001_SM_1000_NS6detail15normal_iteratorINSD_10device_ptrIlEEEEyS9_i6squareEEvT0_PT3_T1_NS0_13GridEvenShareISN_EET2_T4_,"a",@progbits
	.sectionflags	@""
	.align	4
.nv.constant0._ZN3cub18CUB_300001_SM_10006detail6reduce18DeviceReduceKernelINS2_10policy_hubIiyN4cuda3std3__44plusIiEEE10Policy1000EN6thrust24THRUST_300001_SM_1000_NS6detail15normal_iteratorINSD_10device_ptrIlEEEEyS9_i6squareEEvT0_PT3_T1_NS0_13GridEvenShareISN_EET2_T4_:
	.zero		994


//--------------------- .nv.constant0._ZN3cub18CUB_300001_SM_10006detail6reduce28DeviceReduceSingleTileKernelINS2_10policy_hubIiyN4cuda3std3__44plusIiEEE10Policy1000EN6thrust24THRUST_300001_SM_1000_NS6detail15normal_iteratorINSD_10device_ptrIlEEEEPiyS9_ii6squareEEvT0_T1_T2_T3_T4_T6_ --------------------------
	.section	.nv.constant0._ZN3cub18CUB_300001_SM_10006detail6reduce28DeviceReduceSingleTileKernelINS2_10policy_hubIiyN4cuda3std3__44plusIiEEE10Policy1000EN6thrust24THRUST_300001_SM_1000_NS6detail15normal_iteratorINSD_10device_ptrIlEEEEPiyS9_ii6squareEEvT0_T1_T2_T3_T4_T6_,"a",@progbits
	.sectionflags	@""
	.align	4
.nv.constant0._ZN3cub18CUB_300001_SM_10006detail6reduce28DeviceReduceSingleTileKernelINS2_10policy_hubIiyN4cuda3std3__44plusIiEEE10Policy1000EN6thrust24THRUST_300001_SM_1000_NS6detail15normal_iteratorINSD_10device_ptrIlEEEEPiyS9_ii6squareEEvT0_T1_T2_T3_T4_T6_:
	.zero		929


//--------------------- .nv.constant0._ZN3cub18CUB_300001_SM_10006detail6reduce28DeviceReduceSingleTileKernelINS2_10policy_hubIijN4cuda3std3__44plusIiEEE10Policy1000EPiSC_iS9_iiNS7_10__identityEEEvT0_T1_T2_T3_T4_T6_ --------------------------
	.section	.nv.constant0._ZN3cub18CUB_300001_SM_10006detail6reduce28DeviceReduceSingleTileKernelINS2_10policy_hubIijN4cuda3std3__44plusIiEEE10Policy1000EPiSC_iS9_iiNS7_10__identityEEEvT0_T1_T2_T3_T4_T6_,"a",@progbits
	.sectionflags	@""
	.align	4
.nv.constant0._ZN3cub18CUB_300001_SM_10006detail6reduce28DeviceReduceSingleTileKernelINS2_10policy_hubIijN4cuda3std3__44plusIiEEE10Policy1000EPiSC_iS9_iiNS7_10__identityEEEvT0_T1_T2_T3_T4_T6_:
	.zero		925


//--------------------- .nv.constant0._ZN3cub18CUB_300001_SM_10006detail6reduce18DeviceReduceKernelINS2_10policy_hubIijN4cuda3std3__44plusIiEEE10Policy1000EN6thrust24THRUST_300001_SM_1000_NS6detail15normal_iteratorINSD_10device_ptrIlEEEEjS9_i6squareEEvT0_PT3_T1_NS0_13GridEvenShareISN_EET2_T4_ --------------------------
	.section	.nv.constant0._ZN3cub18CUB_300001_SM_10006detail6reduce18DeviceReduceKernelINS2_10policy_hubIijN4cuda3std3__44plusIiEEE10Policy1000EN6thrust24THRUST_300001_SM_1000_NS6detail15normal_iteratorINSD_10device_ptrIlEEEEjS9_i6squareEEvT0_PT3_T1_NS0_13GridEvenShareISN_EET2_T4_,"a",@progbits
	.sectionflags	@""
	.align	4
.nv.constant0._ZN3cub18CUB_300001_SM_10006detail6reduce18DeviceReduceKernelINS2_10policy_hubIijN4cuda3std3__44plusIiEEE10Policy1000EN6thrust24THRUST_300001_SM_1000_NS6detail15normal_iteratorINSD_10device_ptrIlEEEEjS9_i6squareEEvT0_PT3_T1_NS0_13GridEvenShareISN_EET2_T4_:
	.zero		958


//--------------------- .nv.constant0._ZN3cub18CUB_300001_SM_10006detail6reduce28DeviceReduceSingleTileKernelINS2_10policy_hubIijN4cuda3std3__44plusIiEEE10Policy1000EN6thrust24THRUST_300001_SM_1000_NS6detail15normal_iteratorINSD_10device_ptrIlEEEEPijS9_ii6squareEEvT0_T1_T2_T3_T4_T6_ --------------------------
	.section	.nv.constant0._ZN3cub18CUB_300001_SM_10006detail6reduce28DeviceReduceSingleTileKernelINS2_10policy_hubIijN4cuda3std3__44plusIiEEE10Policy1000EN6thrust24THRUST_300001_SM_1000_NS6detail15normal_iteratorINSD_10device_ptrIlEEEEPijS9_ii6squareEEvT0_T1_T2_T3_T4_T6_,"a",@progbits
	.sectionflags	@""
	.align	4
.nv.constant0._ZN3cub18CUB_300001_SM_10006detail6reduce28DeviceReduceSingleTileKernelINS2_10policy_hubIijN4cuda3std3__44plusIiEEE10Policy1000EN6thrust24THRUST_300001_SM_1000_NS6detail15normal_iteratorINSD_10device_ptrIlEEEEPijS9_ii6squareEEvT0_T1_T2_T3_T4_T6_:
	.zero		925


//--------------------- .nv.constant0._ZN3cub18CUB_300001_SM_10006detail9transform16transform_kernelINS2_10policy_hubILb0EN4cuda3std3__45tupleIJN6thrust24THRUST_300001_SM_1000_NS6detail15normal_iteratorINSA_10device_ptrIlEEEESF_EEEE10policy1000ElNS7_5minusIiEESF_JPlSL_EEEvT0_iT1_T2_DpNS2_10kernel_argIT3_EE --------------------------
	.section	.nv.constant0._ZN3cub18CUB_300001_SM_10006detail9transform16transform_kernelINS2_10policy_hubILb0EN4cuda3std3__45tupleIJN6thrust24THRUST_300001_SM_1000_NS6detail15normal_iteratorINSA_10device_ptrIlEEEESF_EEEE10policy1000ElNS7_5minusIiEESF_JPlSL_EEEvT0_iT1_T2_DpNS2_10kernel_argIT3_EE,"a",@progbits
	.sectionflags	@""
	.align	4
.nv.constant0._ZN3cub18CUB_300001_SM_10006detail9transform16transform_kernelINS2_10policy_hubILb0EN4cuda3std3__45tupleIJN6thrust24THRUST_300001_SM_1000_NS6detail15normal_iteratorINSA_10device_ptrIlEEEESF_EEEE10policy1000ElNS7_5minusIiEESF_JPlSL_EEEvT0_iT1_T2_DpNS2_10kernel_argIT3_EE:
	.zero		952


//--------------------- .nv.constant0._ZN3cub18CUB_300001_SM_10006detail9transform16transform_kernelINS2_10policy_hubILb0EN4cuda3std3__45tupleIJN6thrust24THRUST_300001_SM_1000_NS6detail15normal_iteratorINSA_10device_ptrIlEEEESF_EEEE10policy1000EiNS7_5minusIiEESF_JPlSL_EEEvT0_iT1_T2_DpNS2_10kernel_argIT3_EE --------------------------
	.section	.nv.constant0._ZN3cub18CUB_300001_SM_10006detail9transform16transform_kernelINS2_10policy_hubILb0EN4cuda3std3__45tupleIJN6thrust24THRUST_300001_SM_1000_NS6detail15normal_iteratorINSA_10device_ptrIlEEEESF_EEEE10policy1000EiNS7_5minusIiEESF_JPlSL_EEEvT0_iT1_T2_DpNS2_10kernel_argIT3_EE,"a",@progbits
	.sectionflags	@""
	.align	4
.nv.constant0._ZN3cub18CUB_300001_SM_10006detail9transform16transform_kernelINS2_10policy_hubILb0EN4cuda3std3__45tupleIJN6thrust24THRUST_300001_SM_1000_NS6detail15normal_iteratorINSA_10device_ptrIlEEEESF_EEEE10policy1000EiNS7_5minusIiEESF_JPlSL_EEEvT0_iT1_T2_DpNS2_10kernel_argIT3_EE:
	.zero		952


//--------------------- .nv.constant0._ZN3cub18CUB_300001_SM_10006detail8for_each13static_kernelINS2_12policy_hub_t12policy_500_tEmN6thrust24THRUST_300001_SM_1000_NS8cuda_cub20__uninitialized_fill7functorINS7_10device_ptrIlEElEEEEvT0_T1_ --------------------------
	.section	.nv.constant0._ZN3cub18CUB_300001_SM_10006detail8for_each13static_kernelINS2_12policy_hub_t12policy_500_tEmN6thrust24THRUST_300001_SM_1000_NS8cuda_cub20__uninitialized_fill7functorINS7_10device_ptrIlEElEEEEvT0_T1_,"a",@progbits
	.sectionflags	@""
	.align	4
.nv.constant0._ZN3cub18CUB_300001_SM_10006detail8for_each13static_kernelINS2_12policy_hub_t12policy_500_tEmN6thrust24THRUST_300001_SM_1000_NS8cuda_cub20__uninitialized_fill7functorINS7_10device_ptrIlEElEEEEvT0_T1_:
	.zero		920


//--------------------- .nv.constant0._ZN3cub18CUB_300001_SM_10006detail11EmptyKernelIvEEvv --------------------------
	.section	.nv.constant0._ZN3cub18CUB_300001_SM_10006detail11EmptyKernelIvEEvv,"a",@progbits
	.sectionflags	@""
	.align	4
.nv.constant0._ZN3cub18CUB_300001_SM_10006detail11EmptyKernelIvEEvv:
	.zero		896


//--------------------- SYMBOLS --------------------------

	.type		.nv.reservedSmem.offset0,@object
	.size		.nv.reservedSmem.offset0,0x4
	.type		.nv.reservedSmem.cap,@object
	.size		.nv.reservedSmem.cap,0x4
